def matmul_kernel(
    a_ptr,
    b_ptr,
    c_ptr,
    M,
    N,
    K,
    stride_am,
    stride_ak,
    stride_bk,
    stride_bn,
    stride_cm,
    stride_cn,
    BLOCK_M: tl.constexpr,
    BLOCK_N: tl.constexpr,
    BLOCK_K: tl.constexpr,
    GROUP_M: tl.constexpr,
):
    pid = tl.program_id(axis=0)
    num_pid_m = tl.cdiv(M, BLOCK_M)
    num_pid_n = tl.cdiv(N, BLOCK_N)
    num_pid_in_group = GROUP_M * num_pid_n
    group_id = pid // num_pid_in_group
    first_pid_m = group_id * GROUP_M
    group_size_m = min(num_pid_m - first_pid_m, GROUP_M)
    pid_m = first_pid_m + ((pid % num_pid_in_group) % group_size_m)
    pid_n = (pid % num_pid_in_group) // group_size_m

    offs_am = (pid_m * BLOCK_M + tl.arange(0, BLOCK_M)) % M
    offs_bn = (pid_n * BLOCK_N + tl.arange(0, BLOCK_N)) % N
    offs_k = tl.arange(0, BLOCK_K)
    a_ptrs = a_ptr + offs_am[:, None] * stride_am + offs_k[None, :] * stride_ak
    b_ptrs = b_ptr + offs_k[:, None] * stride_bk + offs_bn[None, :] * stride_bn

    acc = tl.zeros((BLOCK_M, BLOCK_N), dtype=tl.float32)
    for kk in range(0, tl.cdiv(K, BLOCK_K)):
        a = tl.load(a_ptrs, mask=offs_k[None, :] < K - kk * BLOCK_K, other=0.0)
        b = tl.load(b_ptrs, mask=offs_k[:, None] < K - kk * BLOCK_K, other=0.0)
        acc = tl.dot(a, b, acc)
        a_ptrs += BLOCK_K * stride_ak
        b_ptrs += BLOCK_K * stride_bk

    c = acc.to(c_ptr.dtype.element_ty)
    offs_cm = pid_m * BLOCK_M + tl.arange(0, BLOCK_M)
    offs_cn = pid_n * BLOCK_N + tl.arange(0, BLOCK_N)
    c_ptrs = c_ptr + offs_cm[:, None] * stride_cm + offs_cn[None, :] * stride_cn
    mask = (offs_cm[:, None] < M) & (offs_cn[None, :] < N)
    tl.store(c_ptrs, c, mask=mask)

# config = {"BLOCK_K": 128, "BLOCK_M": 128, "BLOCK_N": 256, "GROUP_M": 8, "arch": "sm_100", "dtype": "fp8e5m2", "num_ctas": 2, "num_stages": 3, "num_warps": 4}
# arch = sm_100


// ===== COMPILED SASS (sm_100a) =====

	.target	sm_100a

	.elftype	@"ET_EXEC"


//--------------------- .note.nv.tkinfo           --------------------------
	.section	.note.nv.tkinfo,"",@"SHT_NOTE"
	.sectionflags	@"SHF_NOTE_NV_TKINFO"
	.tkinfo
        /*0018*/ 	.word	0x00000081
        /*0030*/ 	.string	""
        /*0030*/ 	.string	"ptxas-blackwell"
        /*0030*/ 	.string	"Cuda compilation tools, release 12.9, V12.9.86"
        /*0030*/ 	.string	"Build cuda_12.9.r12.9/compiler.36037853_0"
        /*0030*/ 	.string	"-v  -suppress-debug-info  -lineinfo  -arch sm_100a "



//--------------------- .note.nv.cuver            --------------------------
	.section	.note.nv.cuver,"",@"SHT_NOTE"
	.sectionflags	@"SHF_NOTE_NV_CUVER"
        /*0018*/ 	.short	0x0001
        /*001a*/ 	.short	0x0064
        /*001c*/ 	.short	0x0001
        /*001e*/ 	.short	0x0000
        /*0020*/ 	.short	0x0001
        /*0022*/ 	.short	0x0000


//--------------------- .nv.info                  --------------------------
	.section	.nv.info,"",@"SHT_CUDA_INFO"
	.align	4


	//----- nvinfo : EIATTR_REGCOUNT
	.align		4
        /*0000*/ 	.byte	0x04, 0x2f
        /*0002*/ 	.short	(.L_4 - .L_3)
	.align		4
.L_3:
        /*0004*/ 	.word	index@(matmul_kernel)
        /*0008*/ 	.word	0x000000a8


	//----- nvinfo : EIATTR_FRAME_SIZE
	.align		4
.L_4:
        /*000c*/ 	.byte	0x04, 0x11
        /*000e*/ 	.short	(.L_6 - .L_5)
	.align		4
.L_5:
        /*0010*/ 	.word	index@($__internal_2_$__cuda_sm10x_tcgen05_guardrail_trap_unallocated_columns_being_dealloced)
        /*0014*/ 	.word	0x00000c60


	//----- nvinfo : EIATTR_FRAME_SIZE
	.align		4
.L_6:
        /*0018*/ 	.byte	0x04, 0x11
        /*001a*/ 	.short	(.L_8 - .L_7)
	.align		4
.L_7:
        /*001c*/ 	.word	index@($__internal_1_$__cuda_sm10x_tcgen05_guardrail_trap_phase_invalid_during_alloc)
        /*0020*/ 	.word	0x00000c60


	//----- nvinfo : EIATTR_FRAME_SIZE
	.align		4
.L_8:
        /*0024*/ 	.byte	0x04, 0x11
        /*0026*/ 	.short	(.L_10 - .L_9)
	.align		4
.L_9:
        /*0028*/ 	.word	index@($__internal_0_$__cuda_sm10x_tcgen05_guardrail_trap_col_being_dealloced_not_returned_by_alloc)
        /*002c*/ 	.word	0x00000c60


	//----- nvinfo : EIATTR_FRAME_SIZE
	.align		4
.L_10:
        /*0030*/ 	.byte	0x04, 0x11
        /*0032*/ 	.short	(.L_12 - .L_11)
	.align		4
.L_11:
        /*0034*/ 	.word	index@(matmul_kernel)
        /*0038*/ 	.word	0x00000c60


	//----- nvinfo : EIATTR_MIN_STACK_SIZE
	.align		4
.L_12:
        /*003c*/ 	.byte	0x04, 0x12
        /*003e*/ 	.short	(.L_14 - .L_13)
	.align		4
.L_13:
        /*0040*/ 	.word	index@(matmul_kernel)
        /*0044*/ 	.word	0x00000c60
.L_14:


//--------------------- .nv.info.matmul_kernel    --------------------------
	.section	.nv.info.matmul_kernel,"",@"SHT_CUDA_INFO"
	.sectionflags	@""
	.align	4


	//----- nvinfo : EIATTR_CUDA_API_VERSION
	.align		4
        /*0000*/ 	.byte	0x04, 0x37
        /*0002*/ 	.short	(.L_16 - .L_15)
.L_15:
        /*0004*/ 	.word	0x00000081


	//----- nvinfo : EIATTR_KPARAM_INFO
	.align		4
.L_16:
        /*0008*/ 	.byte	0x04, 0x17
        /*000a*/ 	.short	(.L_18 - .L_17)
.L_17:
        /*000c*/ 	.word	0x00000000
        /*0010*/ 	.short	0x000d
        /*0012*/ 	.short	0x0048
        /*0014*/ 	.byte	0x00, 0xf4, 0x21, 0x00


	//----- nvinfo : EIATTR_KPARAM_INFO
	.align		4
.L_18:
        /*0018*/ 	.byte	0x04, 0x17
        /*001a*/ 	.short	(.L_20 - .L_19)
.L_19:
        /*001c*/ 	.word	0x00000000
        /*0020*/ 	.short	0x000c
        /*0022*/ 	.short	0x0040
        /*0024*/ 	.byte	0x00, 0xf4, 0x21, 0x00


	//----- nvinfo : EIATTR_KPARAM_INFO
	.align		4
.L_20:
        /*0028*/ 	.byte	0x04, 0x17
        /*002a*/ 	.short	(.L_22 - .L_21)
.L_21:
        /*002c*/ 	.word	0x00000000
        /*0030*/ 	.short	0x000b
        /*0032*/ 	.short	0x0038
        /*0034*/ 	.byte	0x00, 0xf0, 0x11, 0x00


	//----- nvinfo : EIATTR_KPARAM_INFO
	.align		4
.L_22:
        /*0038*/ 	.byte	0x04, 0x17
        /*003a*/ 	.short	(.L_24 - .L_23)
.L_23:
        /*003c*/ 	.word	0x00000000
        /*0040*/ 	.short	0x000a
        /*0042*/ 	.short	0x0034
        /*0044*/ 	.byte	0x00, 0xf0, 0x11, 0x00


	//----- nvinfo : EIATTR_KPARAM_INFO
	.align		4
.L_24:
        /*0048*/ 	.byte	0x04, 0x17
        /*004a*/ 	.short	(.L_26 - .L_25)
.L_25:
        /*004c*/ 	.word	0x00000000
        /*0050*/ 	.short	0x0009
        /*0052*/ 	.short	0x0030
        /*0054*/ 	.byte	0x00, 0xf0, 0x11, 0x00


	//----- nvinfo : EIATTR_KPARAM_INFO
	.align		4
.L_26:
        /*0058*/ 	.byte	0x04, 0x17
        /*005a*/ 	.short	(.L_28 - .L_27)
.L_27:
        /*005c*/ 	.word	0x00000000
        /*0060*/ 	.short	0x0008
        /*0062*/ 	.short	0x002c
        /*0064*/ 	.byte	0x00, 0xf0, 0x11, 0x00


	//----- nvinfo : EIATTR_KPARAM_INFO
	.align		4
.L_28:
        /*0068*/ 	.byte	0x04, 0x17
        /*006a*/ 	.short	(.L_30 - .L_29)
.L_29:
        /*006c*/ 	.word	0x00000000
        /*0070*/ 	.short	0x0007
        /*0072*/ 	.short	0x0028
        /*0074*/ 	.byte	0x00, 0xf0, 0x11, 0x00


	//----- nvinfo : EIATTR_KPARAM_INFO
	.align		4
.L_30:
        /*0078*/ 	.byte	0x04, 0x17
        /*007a*/ 	.short	(.L_32 - .L_31)
.L_31:
        /*007c*/ 	.word	0x00000000
        /*0080*/ 	.short	0x0006
        /*0082*/ 	.short	0x0024
        /*0084*/ 	.byte	0x00, 0xf0, 0x11, 0x00


	//----- nvinfo : EIATTR_KPARAM_INFO
	.align		4
.L_32:
        /*0088*/ 	.byte	0x04, 0x17
        /*008a*/ 	.short	(.L_34 - .L_33)
.L_33:
        /*008c*/ 	.word	0x00000000
        /*0090*/ 	.short	0x0005
        /*0092*/ 	.short	0x0020
        /*0094*/ 	.byte	0x00, 0xf0, 0x11, 0x00


	//----- nvinfo : EIATTR_KPARAM_INFO
	.align		4
.L_34:
        /*0098*/ 	.byte	0x04, 0x17
        /*009a*/ 	.short	(.L_36 - .L_35)
.L_35:
        /*009c*/ 	.word	0x00000000
        /*00a0*/ 	.short	0x0004
        /*00a2*/ 	.short	0x001c
        /*00a4*/ 	.byte	0x00, 0xf0, 0x11, 0x00


	//----- nvinfo : EIATTR_KPARAM_INFO
	.align		4
.L_36:
        /*00a8*/ 	.byte	0x04, 0x17
        /*00aa*/ 	.short	(.L_38 - .L_37)
.L_37:
        /*00ac*/ 	.word	0x00000000
        /*00b0*/ 	.short	0x0003
        /*00b2*/ 	.short	0x0018
        /*00b4*/ 	.byte	0x00, 0xf0, 0x11, 0x00


	//----- nvinfo : EIATTR_KPARAM_INFO
	.align		4
.L_38:
        /*00b8*/ 	.byte	0x04, 0x17
        /*00ba*/ 	.short	(.L_40 - .L_39)
.L_39:
        /*00bc*/ 	.word	0x00000000
        /*00c0*/ 	.short	0x0002
        /*00c2*/ 	.short	0x0010
        /*00c4*/ 	.byte	0x00, 0xf4, 0x21, 0x00


	//----- nvinfo : EIATTR_KPARAM_INFO
	.align		4
.L_40:
        /*00c8*/ 	.byte	0x04, 0x17
        /*00ca*/ 	.short	(.L_42 - .L_41)
.L_41:
        /*00cc*/ 	.word	0x00000000
        /*00d0*/ 	.short	0x0001
        /*00d2*/ 	.short	0x0008
        /*00d4*/ 	.byte	0x00, 0xf4, 0x21, 0x00


	//----- nvinfo : EIATTR_KPARAM_INFO
	.align		4
.L_42:
        /*00d8*/ 	.byte	0x04, 0x17
        /*00da*/ 	.short	(.L_44 - .L_43)
.L_43:
        /*00dc*/ 	.word	0x00000000
        /*00e0*/ 	.short	0x0000
        /*00e2*/ 	.short	0x0000
        /*00e4*/ 	.byte	0x00, 0xf4, 0x21, 0x00


	//----- nvinfo : EIATTR_EXPLICIT_CLUSTER
	.align		4
.L_44:
        /*00e8*/ 	.byte	0x01, 0x3e
	.zero		2


	//----- nvinfo : EIATTR_CTA_PER_CLUSTER
	.align		4
        /*00ec*/ 	.byte	0x04, 0x3d
        /*00ee*/ 	.short	(.L_46 - .L_45)
.L_45:
        /*00f0*/ 	.word	0x00000002
        /*00f4*/ 	.word	0x00000001
        /*00f8*/ 	.word	0x00000001


	//----- nvinfo : EIATTR_AT_ENTRY_FRAGMENTS
	.align		4
.L_46:
        /*00fc*/ 	.byte	0x04, 0x4f
        /*00fe*/ 	.short	(.L_48 - .L_47)


	//   ....[0]....
.L_47:
        /*0100*/ 	.word	0x00000004


	//----- nvinfo : EIATTR_RESERVED_SMEM_USED
	.align		4
.L_48:
        /*0104*/ 	.byte	0x01, 0x41
	.zero		2


	//----- nvinfo : EIATTR_SPARSE_MMA_MASK
	.align		4
        /*0108*/ 	.byte	0x03, 0x50
        /*010a*/ 	.short	0x0000


	//----- nvinfo : EIATTR_TCGEN05_1CTA_USED
	.align		4
        /*010c*/ 	.byte	0x01, 0x51
	.zero		2


	//----- nvinfo : EIATTR_MAXREG_COUNT
	.align		4
        /*0110*/ 	.byte	0x03, 0x1b
        /*0112*/ 	.short	0x00ff


	//----- nvinfo : EIATTR_NUM_BARRIERS
	.align		4
        /*0114*/ 	.byte	0x02, 0x4c
        /*0116*/ 	.byte	0x01
	.zero		1


	//----- nvinfo : EIATTR_ANNOTATIONS
	.align		4
        /*0118*/ 	.byte	0x04, 0x55
        /*011a*/ 	.short	(.L_50 - .L_49)


	//   ....[0]....
.L_49:
        /*011c*/ 	.word	0x00000001
        /*0120*/ 	.byte	0x00, 0x0a, 0x00, 0x00, 0x01, 0x00, 0x00, 0x00, 0x80, 0x0b, 0x00, 0x00, 0x01, 0x00, 0x00, 0x00
        /* <DEDUP_REMOVED lines=1179> */
        /*4ae0*/ 	.byte	0x30, 0x58, 0x02, 0x00, 0x01, 0x00, 0x00, 0x00, 0x60, 0x58, 0x02, 0x00


	//----- nvinfo : EIATTR_INT_WARP_WIDE_INSTR_OFFSETS
	.align		4
.L_50:
        /*4aec*/ 	.byte	0x04, 0x31
        /*4aee*/ 	.short	(.L_52 - .L_51)


	//   ....[0]....
.L_51:
        /*4af0*/ 	.word	0x00002400


	//   ....[1]....
        /*4af4*/ 	.word	0x00002430


	//   ....[2]....
        /*4af8*/ 	.word	0x0000ece0


	//   ....[3]....
        /*4afc*/ 	.word	0x00025ea0


	//   ....[4]....
        /*4b00*/ 	.word	0x00025ef0


	//----- nvinfo : EIATTR_COOP_GROUP_MASK_REGIDS
	.align		4
.L_52:
        /*4b04*/ 	.byte	0x04, 0x29
        /*4b06*/ 	.short	(.L_54 - .L_53)


	//   ....[0]....
.L_53:
        /*4b08*/ 	.word	0xffffffff


	//   ....[1]....
        /*4b0c*/ 	.word	0xffffffff


	//   ....[2]....
        /*4b10*/ 	.word	0xffffffff


	//   ....[3]....
        /*4b14*/ 	.word	0xffffffff


	//----- nvinfo : EIATTR_COOP_GROUP_INSTR_OFFSETS
	.align		4
.L_54:
        /*4b18*/ 	.byte	0x04, 0x28
        /*4b1a*/ 	.short	(.L_56 - .L_55)


	//   ....[0]....
.L_55:
        /*4b1c*/ 	.word	0x00000070


	//   ....[1]....
        /*4b20*/ 	.word	0x00000330


	//   ....[2]....
        /*4b24*/ 	.word	0x00025d30


	//   ....[3]....
        /*4b28*/ 	.word	0x00025fa0


	//----- nvinfo : EIATTR_VRC_CTA_INIT_COUNT
	.align		4
.L_56:
        /*4b2c*/ 	.byte	0x02, 0x4a
        /*4b2e*/ 	.byte	0x80
	.zero		1


	//----- nvinfo : EIATTR_MBARRIER_INSTR_OFFSETS
	.align		4
        /*4b30*/ 	.byte	0x04, 0x39
        /*4b32*/ 	.short	(.L_58 - .L_57)


	//   ....[0]....
.L_57:
        /*4b34*/ 	.word	0x00002620
        /*4b38*/ 	.word	0x000000ff
        /*4b3c*/ 	.word	0x00000000
        /*4b40*/ 	.short	0x0100
        /*4b42*/ 	.byte	0x06
	.zero		1


	//   ....[1]....
        /*4b44*/ 	.word	0x0000ed20
        /*4b48*/ 	.word	0x000000ff
        /*4b4c*/ 	.word	0x00010008
        /*4b50*/ 	.short	0x0100
        /*4b52*/ 	.byte	0x09
	.zero		1


	//   ....[2]....
        /*4b54*/ 	.word	0x00015d90
        /*4b58*/ 	.word	0x000000ff
        /*4b5c*/ 	.word	0x00000000
        /*4b60*/ 	.short	0x010a
        /*4b62*/ 	.byte	0x06
	.zero		1


	//   ....[3]....
        /*4b64*/ 	.word	0x000217d0
        /*4b68*/ 	.word	0x000000ff
        /*4b6c*/ 	.word	0x00000000
        /*4b70*/ 	.short	0x010a
        /*4b72*/ 	.byte	0x06
	.zero		1


	//   ....[4]....
        /*4b74*/ 	.word	0x00021950
        /*4b78*/ 	.word	0x000000ff
        /*4b7c*/ 	.word	0x00010000
        /*4b80*/ 	.short	0x0108
        /*4b82*/ 	.byte	0x09
	.zero		1


	//   ....[5]....
        /*4b84*/ 	.word	0x00021980
        /*4b88*/ 	.word	0x000000ff
        /*4b8c*/ 	.word	0x00010008
        /*4b90*/ 	.short	0x0108
        /*4b92*/ 	.byte	0x09
	.zero		1


	//   ....[6]....
        /*4b94*/ 	.word	0x00025fc0
        /*4b98*/ 	.word	0x000000ff
        /*4b9c*/ 	.word	0x00000000
        /*4ba0*/ 	.short	0x010a
        /*4ba2*/ 	.byte	0x06
	.zero		1


	//   ....[7]....
        /*4ba4*/ 	.word	0x00025ff0
        /*4ba8*/ 	.word	0x000000ff
        /*4bac*/ 	.word	0x00000000
        /*4bb0*/ 	.short	0x010a
        /*4bb2*/ 	.byte	0x06
	.zero		1


	//----- nvinfo : EIATTR_NUM_MBARRIERS
	.align		4
.L_58:
        /*4bb4*/ 	.byte	0x03, 0x38
        /*4bb6*/ 	.short	0x0002


	//----- nvinfo : EIATTR_EXIT_INSTR_OFFSETS
	.align		4
        /*4bb8*/ 	.byte	0x04, 0x1c
        /*4bba*/ 	.short	(.L_60 - .L_59)


	//   ....[0]....
.L_59:
        /*4bbc*/ 	.word	0x00025fb0


	//----- nvinfo : EIATTR_REQNTID
	.align		4
.L_60:
        /*4bc0*/ 	.byte	0x04, 0x10
        /*4bc2*/ 	.short	(.L_62 - .L_61)
.L_61:
        /*4bc4*/ 	.word	0x00000080
        /*4bc8*/ 	.word	0x00000001
        /*4bcc*/ 	.word	0x00000001


	//----- nvinfo : EIATTR_CRS_STACK_SIZE
	.align		4
.L_62:
        /*4bd0*/ 	.byte	0x04, 0x1e
        /*4bd2*/ 	.short	(.L_64 - .L_63)
.L_63:
        /*4bd4*/ 	.word	0x00000000


	//----- nvinfo : EIATTR_CBANK_PARAM_SIZE
	.align		4
.L_64:
        /*4bd8*/ 	.byte	0x03, 0x19
        /*4bda*/ 	.short	0x0050


	//----- nvinfo : EIATTR_PARAM_CBANK
	.align		4
        /*4bdc*/ 	.byte	0x04, 0x0a
        /*4bde*/ 	.short	(.L_66 - .L_65)
	.align		4
.L_65:
        /*4be0*/ 	.word	index@(.nv.constant0.matmul_kernel)
        /*4be4*/ 	.short	0x0380
        /*4be6*/ 	.short	0x0050


	//----- nvinfo : EIATTR_SW_WAR
	.align		4
.L_66:
        /*4be8*/ 	.byte	0x04, 0x36
        /*4bea*/ 	.short	(.L_68 - .L_67)
.L_67:
        /*4bec*/ 	.word	0x00000008
.L_68:


//--------------------- .nv.compat                --------------------------
	.section	.nv.compat,"",@"SHT_CUDA_COMPAT_INFO"
	.align	4
        /*0000*/ 	.byte	0x02, 0x02, 0x02, 0x00, 0x02, 0x05, 0x05, 0x00, 0x02, 0x03, 0x00, 0x00, 0x02, 0x06, 0x01, 0x00


//--------------------- .nv.callgraph             --------------------------
	.section	.nv.callgraph,"",@"SHT_CUDA_CALLGRAPH"
	.align	4
	.sectionentsize	8
	.align		4
        /*0000*/ 	.word	0x00000000
	.align		4
        /*0004*/ 	.word	0xffffffff
	.align		4
        /*0008*/ 	.word	0x00000000
	.align		4
        /*000c*/ 	.word	0xfffffffe
	.align		4
        /*0010*/ 	.word	0x00000000
	.align		4
        /*0014*/ 	.word	0xfffffffd
	.align		4
        /*0018*/ 	.word	0x00000000
	.align		4
        /*001c*/ 	.word	0xfffffffc


//--------------------- .text.matmul_kernel       --------------------------
	.section	.text.matmul_kernel,"ax",@progbits
	.align	128
        .global         matmul_kernel
        .type           matmul_kernel,@function
        .size           matmul_kernel,(.L_x_20 - matmul_kernel)
        .other          matmul_kernel,@"STO_CUDA_ENTRY STV_DEFAULT"
matmul_kernel:
.text.matmul_kernel:
[----:B------:R-:W0:Y:S01]  /*0000*/  LDC R1, c[0x0][0x37c] ;  /* 0x0000df00ff017b82 */ /* 0x000e220000000800 */
[----:B------:R-:W1:Y:S01]  /*0010*/  S2R R2, SR_TID.X ;  /* 0x0000000000027919 */ /* 0x000e620000002100 */
[----:B0-----:R-:W-:Y:S01]  /*0020*/  VIADD R1, R1, 0xfffff3a0 ;  /* 0xfffff3a001017836 */ /* 0x001fe20000000000 */
[----:B-1----:R-:W-:-:S13]  /*0030*/  ISETP.GE.U32.AND P0, PT, R2, 0x20, PT ;  /* 0x000000200200780c */ /* 0x002fda0003f06070 */
[----:B------:R-:W-:Y:S02]  /*0040*/  VOTEU.ANY UP0, P0 ;  /* 0x0000000000ff7886 */ /* 0x000fe40000000100 */
[----:B------:R-:W-:Y:S05]  /*0050*/  BRA.U UP0, `(.L_x_0) ;  /* 0x0000000100b87547 */ /* 0x000fea000b800000 */
[----:B------:R-:W0:Y:S01]  /*0060*/  S2UR UR6, SR_CgaCtaId ;  /* 0x00000000000679c3 */ /* 0x000e220000008800 */
[----:B------:R-:W-:Y:S01]  /*0070*/  NOP ;  /* 0x0000000000007918 */ /* 0x000fe20000000000 */
[----:B------:R-:W-:Y:S02]  /*0080*/  UMOV UR4, 0x40 ;  /* 0x0000004000047882 */ /* 0x000fe40000000000 */
[----:B0-----:R-:W-:-:S09]  /*0090*/  ULEA UR4, UR6, UR4, 0x18 ;  /* 0x0000000406047291 */ /* 0x001fd2000f8ec0ff */
[----:B------:R-:W0:Y:S01]  /*00a0*/  LDS.U8 R0, [UR4] ;  /* 0x00000004ff007984 */ /* 0x000e220008000000 */
[----:B------:R-:W-:Y:S02]  /*00b0*/  UMOV UR4, 0x400 ;  /* 0x0000040000047882 */ /* 0x000fe40000000000 */
[----:B------:R-:W-:Y:S01]  /*00c0*/  ULEA UR4, UR6, UR4, 0x18 ;  /* 0x0000000406047291 */ /* 0x000fe2000f8ec0ff */
[----:B0-----:R-:W-:-:S13]  /*00d0*/  ISETP.NE.AND P0, PT, R0, RZ, PT ;  /* 0x000000ff0000720c */ /* 0x001fda0003f05270 */
[----:B------:R-:W-:Y:S05]  /*00e0*/  @P0 BRA `(.L_x_1) ;  /* 0x00000000007c0947 */ /* 0x000fea0003800000 */
[----:B------:R-:W-:-:S13]  /*00f0*/  ELECT P0, URZ, PT ;  /* 0x0000000000ff782f */ /* 0x000fda0003800000 */
[----:B------:R-:W-:Y:S05]  /*0100*/  @!P0 BRA `(.L_x_2) ;  /* 0x0000000000848947 */ /* 0x000fea0003800000 */
[----:B------:R-:W-:Y:S01]  /*0110*/  UMOV UR5, 0x4 ;  /* 0x0000000400057882 */ /* 0x000fe20000000000 */
[----:B------:R-:W-:Y:S02]  /*0120*/  IMAD.MOV.U32 R5, RZ, RZ, 0x1 ;  /* 0x00000001ff057424 */ /* 0x000fe400078e00ff */
[----:B------:R-:W-:Y:S02]  /*0130*/  IMAD.MOV.U32 R3, RZ, RZ, 0xf ;  /* 0x0000000fff037424 */ /* 0x000fe400078e00ff */
[----:B------:R-:W-:Y:S04]  /*0140*/  DEPBAR.LE SB0, 0x36 ;  /* 0x00008d800000791a */ /* 0x000fe80000000000 */
[----:B------:R-:W0:Y:S02]  /*0150*/  UTCATOMSWS.FIND_AND_SET.ALIGN UP1, UR5, UR5 ;  /* 0x00000005000575e3 */ /* 0x000e240008020800 */
[----:B0-----:R-:W-:-:S04]  /*0160*/  PLOP3.LUT P0, PT, PT, PT, UP1, 0x80, 0x8 ;  /* 0x000000000008781c */ /* 0x001fc80003f0f018 */
[----:B------:R-:W-:-:S04]  /*0170*/  SEL R0, RZ, 0xffffffff, !P0 ;  /* 0xffffffffff007807 */ /* 0x000fc80004000000 */
[----:B------:R-:W-:Y:S01]  /*0180*/  ISETP.NE.AND P0, PT, R0, RZ, PT ;  /* 0x000000ff0000720c */ /* 0x000fe20003f05270 */
[----:B------:R-:W-:-:S12]  /*0190*/  IMAD.U32 R0, RZ, RZ, UR5 ;  /* 0x00000005ff007e24 */ /* 0x000fd8000f8e00ff */
[----:B------:R-:W-:Y:S05]  /*01a0*/  @P0 BRA `(.L_x_3) ;  /* 0x0000000000240947 */ /* 0x000fea0003800000 */
.L_x_4:
[----:B------:R-:W-:Y:S05]  /*01b0*/  NANOSLEEP 0x64 ;  /* 0x000000640000795d */ /* 0x000fea0003800000 */
[----:B------:R-:W-:-:S05]  /*01c0*/  UMOV UR5, 0x4 ;  /* 0x0000000400057882 */ /* 0x000fca0000000000 */
[----:B------:R-:W-:Y:S04]  /*01d0*/  DEPBAR.LE SB0, 0x36 ;  /* 0x00008d800000791a */ /* 0x000fe80000000000 */
[----:B------:R-:W0:Y:S02]  /*01e0*/  UTCATOMSWS.FIND_AND_SET.ALIGN UP1, UR5, UR5 ;  /* 0x00000005000575e3 */ /* 0x000e240008020800 */
[----:B0-----:R-:W-:-:S04]  /*01f0*/  PLOP3.LUT P0, PT, PT, PT, UP1, 0x80, 0x8 ;  /* 0x000000000008781c */ /* 0x001fc80003f0f018 */
[----:B------:R-:W-:-:S04]  /*0200*/  SEL R0, RZ, 0xffffffff, !P0 ;  /* 0xffffffffff007807 */ /* 0x000fc80004000000 */
[----:B------:R-:W-:Y:S01]  /*0210*/  ISETP.NE.AND P0, PT, R0, RZ, PT ;  /* 0x000000ff0000720c */ /* 0x000fe20003f05270 */
[----:B------:R-:W-:-:S12]  /*0220*/  IMAD.U32 R0, RZ, RZ, UR5 ;  /* 0x00000005ff007e24 */ /* 0x000fd8000f8e00ff */
[----:B------:R-:W-:Y:S05]  /*0230*/  @!P0 BRA `(.L_x_4) ;  /* 0xfffffffc00dc8947 */ /* 0x000fea000383ffff */
.L_x_3:
[C---:B------:R-:W-:Y:S01]  /*0240*/  VIADD R4, R0.reuse, 0x10 ;  /* 0x0000001000047836 */ /* 0x040fe20000000000 */
[----:B------:R-:W-:Y:S01]  /*0250*/  UMOV UR5, 0x50 ;  /* 0x0000005000057882 */ /* 0x000fe20000000000 */
[----:B------:R-:W-:Y:S01]  /*0260*/  SHF.L.U32 R3, R3, R0, RZ ;  /* 0x0000000003037219 */ /* 0x000fe200000006ff */
[----:B------:R-:W-:Y:S01]  /*0270*/  ULEA UR5, UR6, UR5, 0x18 ;  /* 0x0000000506057291 */ /* 0x000fe2000f8ec0ff */
[----:B------:R-:W-:Y:S01]  /*0280*/  IMAD.SHL.U32 R0, R0, 0x20, RZ ;  /* 0x0000002000007824 */ /* 0x000fe200078e00ff */
[----:B------:R-:W-:-:S04]  /*0290*/  SHF.L.U32 R4, R5, R4, RZ ;  /* 0x0000000405047219 */ /* 0x000fc800000006ff */
[----:B------:R-:W-:-:S05]  /*02a0*/  LOP3.LUT R3, R4, R3, RZ, 0xfc, !PT ;  /* 0x0000000304037212 */ /* 0x000fca00078efcff */
[----:B------:R0:W-:Y:S04]  /*02b0*/  ATOMS.OR RZ, [UR5], R3 ;  /* 0x00000003ffff798c */ /* 0x0001e8000b000005 */
[----:B------:R0:W-:Y:S01]  /*02c0*/  STS [UR4], R0 ;  /* 0x00000000ff007988 */ /* 0x0001e20008000804 */
[----:B------:R-:W-:Y:S05]  /*02d0*/  BRA `(.L_x_2) ;  /* 0x0000000000107947 */ /* 0x000fea0003800000 */
.L_x_1:
[----:B------:R-:W-:Y:S01]  /*02e0*/  IMAD.MOV.U32 R0, RZ, RZ, -0x1 ;  /* 0xffffffffff007424 */ /* 0x000fe200078e00ff */
[----:B------:R-:W-:-:S04]  /*02f0*/  MOV R4, 0x320 ;  /* 0x0000032000047802 */ /* 0x000fc80000000f00 */
[----:B------:R0:W-:Y:S03]  /*0300*/  STS [UR4], R0 ;  /* 0x00000000ff007988 */ /* 0x0001e60008000804 */
[----:B0-----:R-:W-:Y:S05]  /*0310*/  CALL.REL.NOINC `($__internal_1_$__cuda_sm10x_tcgen05_guardrail_trap_phase_invalid_during_alloc) ;  /* 0x0000025c004c7944 */ /* 0x001fea0003c00000 */
.L_x_2:
[----:B------:R-:W-:Y:S05]  /*0320*/  WARPSYNC.ALL ;  /* 0x0000000000007948 */ /* 0x000fea0003800000 */
[----:B------:R-:W-:Y:S01]  /*0330*/  NOP ;  /* 0x0000000000007918 */ /* 0x000fe20000000000 */
.L_x_0:
[----:B------:R-:W1:Y:S08]  /*0340*/  LDC.64 R28, c[0x0][0x398] ;  /* 0x0000e600ff1c7b82 */ /* 0x000e700000000a00 */
[----:B------:R-:W2:Y:S02]  /*0350*/  S2UR UR5, SR_CgaSize ;  /* 0x00000000000579c3 */ /* 0x000ea40000008a00 */
[----:B--2---:R-:W-:-:S12]  /*0360*/  UIMAD UR5, UR5, -0xa0, URZ ;  /* 0xffffff60050578a4 */ /* 0x004fd8000f8e02ff */
[----:B------:R-:W2:Y:S01]  /*0370*/  LDCU UR5, c[0x0][UR5+0x2b0] ;  /* 0x00005600050577ac */ /* 0x000ea20008000800 */
[----:B------:R-:W-:Y:S01]  /*0380*/  LOP3.LUT R107, R2, 0x7f, RZ, 0xc0, !PT ;  /* 0x0000007f026b7812 */ /* 0x000fe200078ec0ff */
[----:B------:R-:W-:Y:S01]  /*0390*/  UMOV UR9, 0x400 ;  /* 0x0000040000097882 */ /* 0x000fe20000000000 */
[----:B------:R-:W3:Y:S01]  /*03a0*/  LDCU UR11, c[0x0][0x3a4] ;  /* 0x00007480ff0b77ac */ /* 0x000ee20008000800 */
[----:B------:R-:W4:Y:S01]  /*03b0*/  S2UR UR4, SR_CTAID.X ;  /* 0x00000000000479c3 */ /* 0x000f220000002500 */
[----:B------:R-:W0:Y:S01]  /*03c0*/  LDCU.64 UR18, c[0x0][0x358] ;  /* 0x00006b00ff1277ac */ /* 0x000e220008000a00 */
[----:B------:R-:W0:Y:S06]  /*03d0*/  LDCU.128 UR12, c[0x0][0x380] ;  /* 0x00007000ff0c77ac */ /* 0x000e2c0008000c00 */
[----:B------:R-:W0:Y:S02]  /*03e0*/  LDC.64 R36, c[0x0][0x3a8] ;  /* 0x0000ea00ff247b82 */ /* 0x000e240000000a00 */
[----:B01----:R-:W-:Y:S01]  /*03f0*/  VIADD R0, R29, 0xff ;  /* 0x000000ff1d007836 */ /* 0x003fe20000000000 */
[----:B------:R-:W-:-:S05]  /*0400*/  IABS R39, R29 ;  /* 0x0000001d00277213 */ /* 0x000fca0000000000 */
[----:B------:R-:W-:Y:S01]  /*0410*/  BAR.SYNC.DEFER_BLOCKING 0x0 ;  /* 0x0000000000007b1d */ /* 0x000fe20000010000 */
[----:B------:R-:W-:Y:S02]  /*0420*/  ISETP.NE.AND P3, PT, R28, RZ, PT ;  /* 0x000000ff1c00720c */ /* 0x000fe40003f65270 */
[----:B------:R-:W-:-:S04]  /*0430*/  SHF.R.S32.HI R3, RZ, 0x1f, R0 ;  /* 0x0000001fff037819 */ /* 0x000fc80000011400 */
[----:B------:R-:W-:-:S04]  /*0440*/  LEA.HI R3, R3, R0, RZ, 0x8 ;  /* 0x0000000003037211 */ /* 0x000fc800078f40ff */
[----:B------:R-:W-:-:S05]  /*0450*/  SHF.R.S32.HI R3, RZ, 0x8, R3 ;  /* 0x00000008ff037819 */ /* 0x000fca0000011403 */
[----:B------:R-:W-:Y:S01]  /*0460*/  IMAD.SHL.U32 R6, R3, 0x8, RZ ;  /* 0x0000000803067824 */ /* 0x000fe200078e00ff */
[----:B----4-:R-:W-:-:S04]  /*0470*/  I2FP.F32.U32 R3, UR4 ;  /* 0x0000000400037c45 */ /* 0x010fc80008201000 */
[----:B------:R-:W-:Y:S01]  /*0480*/  IABS R9, R6 ;  /* 0x0000000600097213 */ /* 0x000fe20000000000 */
[----:B--2---:R-:W-:Y:S01]  /*0490*/  FMUL R3, R3, UR5 ;  /* 0x0000000503037c20 */ /* 0x004fe20008400000 */
[----:B------:R-:W0:Y:S02]  /*04a0*/  S2UR UR5, SR_CgaCtaId ;  /* 0x00000000000579c3 */ /* 0x000e240000008800 */
[----:B------:R-:W1:Y:S08]  /*04b0*/  I2F.RP R0, R9 ;  /* 0x0000000900007306 */ /* 0x000e700000209400 */
[----:B------:R-:W-:Y:S08]  /*04c0*/  F2I.U32.TRUNC.NTZ R7, R3 ;  /* 0x0000000300077305 */ /* 0x000ff0000020f000 */
[----:B-1----:R-:W1:Y:S01]  /*04d0*/  MUFU.RCP R0, R0 ;  /* 0x0000000000007308 */ /* 0x002e620000001000 */
[----:B0-----:R-:W-:-:S02]  /*04e0*/  ULEA UR9, UR5, UR9, 0x18 ;  /* 0x0000000905097291 */ /* 0x001fc4000f8ec0ff */
[----:B------:R-:W-:-:S04]  /*04f0*/  USHF.L.U32 UR4, UR5, 0x7, URZ ;  /* 0x0000000705047899 */ /* 0x000fc800080006ff */
[----:B------:R-:W-:Y:S01]  /*0500*/  ULOP3.LUT UR4, UR4, 0x80, URZ, 0xc0, !UPT ;  /* 0x0000008004047892 */ /* 0x000fe2000f8ec0ff */
[----:B-1----:R-:W-:Y:S01]  /*0510*/  VIADD R4, R0, 0xffffffe ;  /* 0x0ffffffe00047836 */ /* 0x002fe20000000000 */
[----:B------:R-:W-:-:S03]  /*0520*/  IABS R0, R7 ;  /* 0x0000000700007213 */ /* 0x000fc60000000000 */
[----:B------:R0:W1:Y:S02]  /*0530*/  F2I.FTZ.U32.TRUNC.NTZ R5, R4 ;  /* 0x0000000400057305 */ /* 0x000064000021f000 */
[----:B0-----:R-:W-:Y:S02]  /*0540*/  IMAD.MOV.U32 R4, RZ, RZ, RZ ;  /* 0x000000ffff047224 */ /* 0x001fe400078e00ff */
[----:B-1----:R-:W-:-:S04]  /*0550*/  IMAD.MOV R8, RZ, RZ, -R5 ;  /* 0x000000ffff087224 */ /* 0x002fc800078e0a05 */
[----:B------:R-:W-:Y:S01]  /*0560*/  IMAD R11, R8, R9, RZ ;  /* 0x00000009080b7224 */ /* 0x000fe200078e02ff */
[----:B------:R-:W-:-:S03]  /*0570*/  IABS R8, R6 ;  /* 0x0000000600087213 */ /* 0x000fc60000000000 */
[----:B------:R-:W-:-:S04]  /*0580*/  IMAD.HI.U32 R5, R5, R11, R4 ;  /* 0x0000000b05057227 */ /* 0x000fc800078e0004 */
[----:B------:R-:W-:Y:S02]  /*0590*/  IMAD.MOV R4, RZ, RZ, -R8 ;  /* 0x000000ffff047224 */ /* 0x000fe400078e0a08 */
[----:B------:R-:W-:-:S04]  /*05a0*/  IMAD.HI.U32 R5, R5, R0, RZ ;  /* 0x0000000005057227 */ /* 0x000fc800078e00ff */
[----:B------:R-:W-:-:S05]  /*05b0*/  IMAD R0, R5, R4, R0 ;  /* 0x0000000405007224 */ /* 0x000fca00078e0200 */
[----:B------:R-:W-:-:S13]  /*05c0*/  ISETP.GT.U32.AND P1, PT, R9, R0, PT ;  /* 0x000000000900720c */ /* 0x000fda0003f24070 */
[----:B------:R-:W-:Y:S02]  /*05d0*/  @!P1 IMAD.IADD R0, R0, 0x1, -R9 ;  /* 0x0000000100009824 */ /* 0x000fe400078e0a09 */
[----:B------:R-:W-:Y:S01]  /*05e0*/  @!P1 VIADD R5, R5, 0x1 ;  /* 0x0000000105059836 */ /* 0x000fe20000000000 */
[----:B------:R-:W-:Y:S02]  /*05f0*/  ISETP.NE.AND P1, PT, R6, RZ, PT ;  /* 0x000000ff0600720c */ /* 0x000fe40003f25270 */
[----:B------:R-:W-:Y:S02]  /*0600*/  ISETP.GE.U32.AND P0, PT, R0, R9, PT ;  /* 0x000000090000720c */ /* 0x000fe40003f06070 */
[----:B------:R-:W-:-:S04]  /*0610*/  LOP3.LUT R0, R7, R6, RZ, 0x3c, !PT ;  /* 0x0000000607007212 */ /* 0x000fc800078e3cff */
[----:B------:R-:W-:Y:S01]  /*0620*/  ISETP.GE.AND P2, PT, R0, RZ, PT ;  /* 0x000000ff0000720c */ /* 0x000fe20003f46270 */
[----:B------:R-:W-:-:S05]  /*0630*/  VIADD R0, R28, 0x7f ;  /* 0x0000007f1c007836 */ /* 0x000fca0000000000 */
[----:B------:R-:W-:Y:S01]  /*0640*/  SHF.R.S32.HI R3, RZ, 0x1f, R0 ;  /* 0x0000001fff037819 */ /* 0x000fe20000011400 */
[----:B------:R-:W-:-:S03]  /*0650*/  @P0 VIADD R5, R5, 0x1 ;  /* 0x0000000105050836 */ /* 0x000fc60000000000 */
[----:B------:R-:W-:Y:S01]  /*0660*/  LEA.HI R3, R3, R0, RZ, 0x7 ;  /* 0x0000000003037211 */ /* 0x000fe200078f38ff */
[----:B------:R-:W-:-:S04]  /*0670*/  IMAD.MOV.U32 R4, RZ, RZ, R5 ;  /* 0x000000ffff047224 */ /* 0x000fc800078e0005 */
[----:B------:R-:W-:Y:S01]  /*0680*/  @!P2 IMAD.MOV R4, RZ, RZ, -R4 ;  /* 0x000000ffff04a224 */ /* 0x000fe200078e0a04 */
[----:B------:R-:W-:-:S05]  /*0690*/  @!P1 LOP3.LUT R4, RZ, R6, RZ, 0x33, !PT ;  /* 0x00000006ff049212 */ /* 0x000fca00078e33ff */
[----:B------:R-:W-:Y:S02]  /*06a0*/  IMAD.SHL.U32 R10, R4, 0x8, RZ ;  /* 0x00000008040a7824 */ /* 0x000fe400078e00ff */
[----:B------:R-:W-:-:S03]  /*06b0*/  IMAD.MOV R4, RZ, RZ, -R4 ;  /* 0x000000ffff047224 */ /* 0x000fc600078e0a04 */
[----:B------:R-:W-:Y:S01]  /*06c0*/  LEA.HI.SX32 R3, R3, -R10, 0x19 ;  /* 0x8000000a03037211 */ /* 0x000fe200078fcaff */
[----:B------:R-:W-:Y:S02]  /*06d0*/  IMAD R8, R6, R4, R7 ;  /* 0x0000000406087224 */ /* 0x000fe400078e0207 */
[----:B------:R-:W-:Y:S01]  /*06e0*/  IMAD.MOV.U32 R4, RZ, RZ, RZ ;  /* 0x000000ffff047224 */ /* 0x000fe200078e00ff */
[----:B------:R-:W-:Y:S02]  /*06f0*/  VIMNMX R11, PT, PT, R3, 0x8, PT ;  /* 0x00000008030b7848 */ /* 0x000fe40003fe0100 */
[----:B------:R-:W-:Y:S02]  /*0700*/  IABS R6, R8 ;  /* 0x0000000800067213 */ /* 0x000fe40000000000 */
[-C--:B------:R-:W-:Y:S02]  /*0710*/  IABS R9, R11.reuse ;  /* 0x0000000b00097213 */ /* 0x080fe40000000000 */
[----:B------:R-:W-:-:S02]  /*0720*/  IABS R7, R11 ;  /* 0x0000000b00077213 */ /* 0x000fc40000000000 */
[----:B------:R-:W0:Y:S08]  /*0730*/  I2F.RP R0, R9 ;  /* 0x0000000900007306 */ /* 0x000e300000209400 */
[----:B0-----:R-:W0:Y:S02]  /*0740*/  MUFU.RCP R0, R0 ;  /* 0x0000000000007308 */ /* 0x001e240000001000 */
[----:B0-----:R-:W-:-:S02]  /*0750*/  VIADD R5, R0, 0xffffffe ;  /* 0x0ffffffe00057836 */ /* 0x001fc40000000000 */
[----:B------:R-:W-:-:S04]  /*0760*/  IMAD.MOV R0, RZ, RZ, -R7 ;  /* 0x000000ffff007224 */ /* 0x000fc800078e0a07 */
[----:B------:R-:W0:Y:S02]  /*0770*/  F2I.FTZ.U32.TRUNC.NTZ R5, R5 ;  /* 0x0000000500057305 */ /* 0x000e24000021f000 */
[----:B0-----:R-:W-:-:S04]  /*0780*/  IMAD.MOV R12, RZ, RZ, -R5 ;  /* 0x000000ffff0c7224 */ /* 0x001fc800078e0a05 */
[----:B------:R-:W-:-:S04]  /*0790*/  IMAD R3, R12, R9, RZ ;  /* 0x000000090c037224 */ /* 0x000fc800078e02ff */
[----:B------:R-:W-:Y:S01]  /*07a0*/  IMAD.HI.U32 R4, R5, R3, R4 ;  /* 0x0000000305047227 */ /* 0x000fe200078e0004 */
[----:B------:R-:W-:-:S03]  /*07b0*/  IABS R5, R28 ;  /* 0x0000001c00057213 */ /* 0x000fc60000000000 */
[----:B------:R-:W-:Y:S02]  /*07c0*/  IMAD.MOV.U32 R3, RZ, RZ, R6 ;  /* 0x000000ffff037224 */ /* 0x000fe400078e0006 */
[----:B------:R-:W0:Y:S02]  /*07d0*/  I2F.RP R6, R39 ;  /* 0x0000002700067306 */ /* 0x000e240000209400 */
[----:B------:R-:W-:-:S04]  /*07e0*/  IMAD.HI.U32 R4, R4, R3, RZ ;  /* 0x0000000304047227 */ /* 0x000fc800078e00ff */
[----:B------:R-:W-:Y:S02]  /*07f0*/  IMAD R0, R4, R0, R3 ;  /* 0x0000000004007224 */ /* 0x000fe400078e0203 */
[----:B------:R-:W-:-:S03]  /*0800*/  IMAD.MOV.U32 R3, RZ, RZ, R5 ;  /* 0x000000ffff037224 */ /* 0x000fc600078e0005 */
[----:B------:R-:W-:Y:S01]  /*0810*/  ISETP.GT.U32.AND P1, PT, R9, R0, PT ;  /* 0x000000000900720c */ /* 0x000fe20003f24070 */
[----:B------:R-:W1:Y:S08]  /*0820*/  I2F.RP R5, R3 ;  /* 0x0000000300057306 */ /* 0x000e700000209400 */
[----:B0-----:R-:W0:Y:S04]  /*0830*/  MUFU.RCP R6, R6 ;  /* 0x0000000600067308 */ /* 0x001e280000001000 */
[----:B------:R-:W-:-:S02]  /*0840*/  @!P1 IMAD.IADD R0, R0, 0x1, -R9 ;  /* 0x0000000100009824 */ /* 0x000fc400078e0a09 */
[----:B------:R-:W-:Y:S01]  /*0850*/  @!P1 VIADD R4, R4, 0x1 ;  /* 0x0000000104049836 */ /* 0x000fe20000000000 */
[----:B------:R-:W-:Y:S01]  /*0860*/  ISETP.NE.AND P1, PT, R11, RZ, PT ;  /* 0x000000ff0b00720c */ /* 0x000fe20003f25270 */
[----:B-1----:R-:W1:Y:S01]  /*0870*/  MUFU.RCP R5, R5 ;  /* 0x0000000500057308 */ /* 0x002e620000001000 */
[----:B------:R-:W-:Y:S02]  /*0880*/  ISETP.GE.U32.AND P0, PT, R0, R9, PT ;  /* 0x000000090000720c */ /* 0x000fe40003f06070 */
[----:B------:R-:W-:Y:S01]  /*0890*/  LOP3.LUT R0, R8, R11, RZ, 0x3c, !PT ;  /* 0x0000000b08007212 */ /* 0x000fe200078e3cff */
[----:B------:R-:W2:Y:S01]  /*08a0*/  LDS R9, [UR9] ;  /* 0x00000009ff097984 */ /* 0x000ea20008000800 */
[----:B------:R-:W-:Y:S01]  /*08b0*/  BAR.SYNC.DEFER_BLOCKING 0x0 ;  /* 0x0000000000007b1d */ /* 0x000fe20000010000 */
[----:B0-----:R-:W-:Y:S01]  /*08c0*/  VIADD R40, R6, 0xffffffe ;  /* 0x0ffffffe06287836 */ /* 0x001fe20000000000 */
[----:B------:R-:W-:-:S04]  /*08d0*/  ISETP.GE.AND P2, PT, R0, RZ, PT ;  /* 0x000000ff0000720c */ /* 0x000fc80003f46270 */
[----:B------:R0:W4:Y:S03]  /*08e0*/  F2I.FTZ.U32.TRUNC.NTZ R41, R40 ;  /* 0x0000002800297305 */ /* 0x000126000021f000 */
[----:B------:R-:W-:Y:S02]  /*08f0*/  @P0 VIADD R4, R4, 0x1 ;  /* 0x0000000104040836 */ /* 0x000fe40000000000 */
[----:B-1----:R-:W-:-:S04]  /*0900*/  VIADD R5, R5, 0xffffffe ;  /* 0x0ffffffe05057836 */ /* 0x002fc80000000000 */
[----:B------:R-:W-:Y:S01]  /*0910*/  @!P2 IMAD.MOV R4, RZ, RZ, -R4 ;  /* 0x000000ffff04a224 */ /* 0x000fe200078e0a04 */
[----:B------:R-:W-:Y:S01]  /*0920*/  @!P1 LOP3.LUT R4, RZ, R11, RZ, 0x33, !PT ;  /* 0x0000000bff049212 */ /* 0x000fe200078e33ff */
[----:B0-----:R-:W-:Y:S01]  /*0930*/  IMAD.MOV.U32 R40, RZ, RZ, RZ ;  /* 0x000000ffff287224 */ /* 0x001fe200078e00ff */
[----:B------:R-:W0:Y:S01]  /*0940*/  F2I.FTZ.U32.TRUNC.NTZ R5, R5 ;  /* 0x0000000500057305 */ /* 0x000e22000021f000 */
[----:B------:R-:W-:Y:S01]  /*0950*/  ISETP.NE.U32.AND P1, PT, R107, RZ, PT ;  /* 0x000000ff6b00720c */ /* 0x000fe20003f25070 */
[----:B----4-:R-:W-:Y:S01]  /*0960*/  IMAD.MOV R6, RZ, RZ, -R41 ;  /* 0x000000ffff067224 */ /* 0x010fe200078e0a29 */
[----:B------:R-:W-:-:S03]  /*0970*/  LEA R0, R4, UR4, 0x8 ;  /* 0x0000000404007c11 */ /* 0x000fc6000f8e40ff */
[----:B------:R-:W-:Y:S01]  /*0980*/  IMAD R7, R6, R39, RZ ;  /* 0x0000002706077224 */ /* 0x000fe200078e02ff */
[----:B------:R-:W-:Y:S01]  /*0990*/  SHF.R.U32.HI R6, RZ, 0x5, R2 ;  /* 0x00000005ff067819 */ /* 0x000fe20000011602 */
[----:B------:R-:W-:Y:S01]  /*09a0*/  VIADD R101, R0, 0x1 ;  /* 0x0000000100657836 */ /* 0x000fe20000000000 */
[----:B------:R-:W-:Y:S01]  /*09b0*/  IABS R47, R0 ;  /* 0x00000000002f7213 */ /* 0x000fe20000000000 */
[----:B------:R-:W-:Y:S01]  /*09c0*/  IMAD.HI.U32 R40, R41, R7, R40 ;  /* 0x0000000729287227 */ /* 0x000fe200078e0028 */
[----:B------:R-:W-:Y:S02]  /*09d0*/  R2UR UR7, R6 ;  /* 0x00000000060772ca */ /* 0x000fe400000e0000 */
[----:B------:R-:W-:Y:S01]  /*09e0*/  IABS R46, R101 ;  /* 0x00000065002e7213 */ /* 0x000fe20000000000 */
[----:B------:R-:W-:Y:S01]  /*09f0*/  IMAD.MOV R6, RZ, RZ, -R4 ;  /* 0x000000ffff067224 */ /* 0x000fe200078e0a04 */
[----:B------:R-:W-:Y:S01]  /*0a00*/  STL [R1+0x8e8], R101 ;  /* 0x0008e86501007387 */ /* 0x000fe20000100800 */
[----:B------:R-:W-:Y:S01]  /*0a10*/  VIADD R22, R0, 0x4 ;  /* 0x0000000400167836 */ /* 0x000fe20000000000 */
[----:B--2---:R-:W-:Y:S01]  /*0a20*/  R2UR UR8, R9 ;  /* 0x00000000090872ca */ /* 0x004fe200000e0000 */
[----:B------:R-:W-:-:S03]  /*0a30*/  IMAD.HI.U32 R4, R40, R47, RZ ;  /* 0x0000002f28047227 */ /* 0x000fc600078e00ff */
[----:B------:R-:W-:Y:S01]  /*0a40*/  IABS R43, R22 ;  /* 0x00000016002b7213 */ /* 0x000fe20000000000 */
[----:B------:R-:W-:Y:S02]  /*0a50*/  IMAD R6, R11, R6, R8 ;  /* 0x000000060b067224 */ /* 0x000fe400078e0208 */
[----:B------:R-:W-:Y:S01]  /*0a60*/  IMAD.MOV R8, RZ, RZ, -R4 ;  /* 0x000000ffff087224 */ /* 0x000fe200078e0a04 */
[----:B------:R-:W-:Y:S01]  /*0a70*/  USHF.L.U32 UR4, UR7, 0x15, URZ ;  /* 0x0000001507047899 */ /* 0x000fe200080006ff */
[C---:B------:R-:W-:Y:S02]  /*0a80*/  VIADD R15, R0.reuse, 0x3 ;  /* 0x00000003000f7836 */ /* 0x040fe40000000000 */
[----:B------:R-:W-:Y:S01]  /*0a90*/  IMAD R47, R39, R8, R47 ;  /* 0x00000008272f7224 */ /* 0x000fe200078e022f */
[----:B------:R-:W-:Y:S01]  /*0aa0*/  ULOP3.LUT UR10, UR4, 0x600000, URZ, 0xc0, !UPT ;  /* 0x00600000040a7892 */ /* 0x000fe2000f8ec0ff */
[----:B------:R-:W-:Y:S01]  /*0ab0*/  VIADD R16, R0, 0xc ;  /* 0x0000000c00107836 */ /* 0x000fe20000000000 */
[----:B------:R-:W-:Y:S01]  /*0ac0*/  IABS R44, R15 ;  /* 0x0000000f002c7213 */ /* 0x000fe20000000000 */
[----:B------:R-:W-:Y:S01]  /*0ad0*/  IMAD.HI.U32 R7, R40, R46, RZ ;  /* 0x0000002e28077227 */ /* 0x000fe200078e00ff */
[----:B------:R-:W-:-:S02]  /*0ae0*/  UMOV UR4, 0x1 ;  /* 0x0000000100047882 */ /* 0x000fc40000000000 */
[----:B------:R-:W-:Y:S01]  /*0af0*/  IABS R32, R16 ;  /* 0x0000001000207213 */ /* 0x000fe20000000000 */
[----:B------:R-:W-:-:S04]  /*0b00*/  IMAD.HI.U32 R8, R40, R43, RZ ;  /* 0x0000002b28087227 */ /* 0x000fc800078e00ff */
[C---:B------:R-:W-:Y:S02]  /*0b10*/  VIADD R13, R0.reuse, 0x8 ;  /* 0x00000008000d7836 */ /* 0x040fe40000000000 */
[----:B0-----:R-:W-:Y:S02]  /*0b20*/  IMAD.MOV R12, RZ, RZ, -R5 ;  /* 0x000000ffff0c7224 */ /* 0x001fe400078e0a05 */
[----:B------:R-:W-:Y:S01]  /*0b30*/  IMAD.MOV R7, RZ, RZ, -R7 ;  /* 0x000000ffff077224 */ /* 0x000fe200078e0a07 */
[----:B------:R-:W-:Y:S01]  /*0b40*/  IABS R42, R13 ;  /* 0x0000000d002a7213 */ /* 0x000fe20000000000 */
[C---:B------:R-:W-:Y:S02]  /*0b50*/  VIADD R25, R0.reuse, 0x2 ;  /* 0x0000000200197836 */ /* 0x040fe40000000000 */
[----:B------:R-:W-:Y:S02]  /*0b60*/  VIADD R14, R0, 0x9 ;  /* 0x00000009000e7836 */ /* 0x000fe40000000000 */
[----:B------:R-:W-:Y:S01]  /*0b70*/  IMAD.MOV R8, RZ, RZ, -R8 ;  /* 0x000000ffff087224 */ /* 0x000fe200078e0a08 */
[----:B------:R-:W-:Y:S01]  /*0b80*/  STL [R1+0x8e4], R25 ;  /* 0x0008e41901007387 */ /* 0x000fe20000100800 */
[----:B------:R-:W-:Y:S01]  /*0b90*/  IMAD R9, R12, R3, RZ ;  /* 0x000000030c097224 */ /* 0x000fe200078e02ff */
[----:B------:R-:W-:Y:S01]  /*0ba0*/  IABS R41, R14 ;  /* 0x0000000e00297213 */ /* 0x000fe20000000000 */
[----:B------:R-:W-:Y:S01]  /*0bb0*/  IMAD.MOV.U32 R4, RZ, RZ, RZ ;  /* 0x000000ffff047224 */ /* 0x000fe200078e00ff */
[----:B------:R0:W-:Y:S01]  /*0bc0*/  STL [R1+0x8e0], R15 ;  /* 0x0008e00f01007387 */ /* 0x0001e20000100800 */
[C---:B------:R-:W-:Y:S01]  /*0bd0*/  IMAD R46, R39.reuse, R7, R46 ;  /* 0x00000007272e7224 */ /* 0x040fe200078e022e */
[----:B------:R-:W-:Y:S01]  /*0be0*/  IABS R45, R25 ;  /* 0x00000019002d7213 */ /* 0x000fe20000000000 */
[----:B------:R-:W-:Y:S01]  /*0bf0*/  IMAD R43, R39, R8, R43 ;  /* 0x00000008272b7224 */ /* 0x000fe200078e022b */
[----:B------:R-:W-:Y:S01]  /*0c00*/  STL [R1+0x8ec], R22 ;  /* 0x0008ec1601007387 */ /* 0x000fe20000100800 */
[----:B------:R-:W-:-:S02]  /*0c10*/  VIADD R18, R0, 0xb ;  /* 0x0000000b00127836 */ /* 0x000fc40000000000 */
[----:B------:R-:W-:Y:S01]  /*0c20*/  VIADD R103, R0, 0x30 ;  /* 0x0000003000677836 */ /* 0x000fe20000000000 */
[----:B------:R-:W-:Y:S01]  /*0c30*/  STL [R1+0x8f0], R13 ;  /* 0x0008f00d01007387 */ /* 0x000fe20000100800 */
[----:B------:R-:W-:Y:S01]  /*0c40*/  IMAD.HI.U32 R7, R40, R44, RZ ;  /* 0x0000002c28077227 */ /* 0x000fe200078e00ff */
[----:B------:R-:W-:Y:S02]  /*0c50*/  IABS R33, R18 ;  /* 0x0000001200217213 */ /* 0x000fe40000000000 */
[----:B------:R1:W-:Y:S01]  /*0c60*/  STL [R1+0x8f4], R14 ;  /* 0x0008f40e01007387 */ /* 0x0003e20000100800 */
[----:B------:R-:W-:Y:S01]  /*0c70*/  VIADD R165, R0, 0xa ;  /* 0x0000000a00a57836 */ /* 0x000fe20000000000 */
[----:B------:R-:W-:Y:S01]  /*0c80*/  IABS R84, R103 ;  /* 0x0000006700547213 */ /* 0x000fe20000000000 */
[----:B------:R-:W-:-:S03]  /*0c90*/  IMAD.HI.U32 R8, R40, R32, RZ ;  /* 0x0000002028087227 */ /* 0x000fc600078e00ff */
[----:B------:R-:W-:Y:S01]  /*0ca0*/  STL [R1+0x8f8], R165 ;  /* 0x0008f8a501007387 */ /* 0x000fe20000100800 */
[----:B------:R-:W-:Y:S01]  /*0cb0*/  IMAD.HI.U32 R4, R5, R9, R4 ;  /* 0x0000000905047227 */ /* 0x000fe200078e0004 */
[----:B------:R-:W-:Y:S02]  /*0cc0*/  IABS R34, R165 ;  /* 0x000000a500227213 */ /* 0x000fe40000000000 */
[----:B------:R-:W-:Y:S01]  /*0cd0*/  STL [R1+0x8fc], R18 ;  /* 0x0008fc1201007387 */ /* 0x000fe20000100800 */
[----:B------:R-:W-:Y:S02]  /*0ce0*/  VIADD R104, R0, 0x10 ;  /* 0x0000001000687836 */ /* 0x000fe40000000000 */
[----:B------:R-:W-:Y:S01]  /*0cf0*/  IMAD.IADD R5, R10, 0x1, R6 ;  /* 0x000000010a057824 */ /* 0x000fe200078e0206 */
[----:B------:R-:W-:Y:S01]  /*0d00*/  STL [R1+0x900], R16 ;  /* 0x0009001001007387 */ /* 0x000fe20000100800 */
[----:B------:R-:W-:Y:S01]  /*0d10*/  IMAD.HI.U32 R9, R40, R42, RZ ;  /* 0x0000002a28097227 */ /* 0x000fe200078e00ff */
[----:B------:R-:W-:-:S02]  /*0d20*/  IABS R100, R104 ;  /* 0x0000006800647213 */ /* 0x000fc40000000000 */
[----:B------:R-:W-:Y:S01]  /*0d30*/  STL [R1+0x904], R104 ;  /* 0x0009046801007387 */ /* 0x000fe20000100800 */
[----:B------:R-:W-:Y:S02]  /*0d40*/  IMAD.MOV R7, RZ, RZ, -R7 ;  /* 0x000000ffff077224 */ /* 0x000fe400078e0a07 */
[----:B------:R-:W-:Y:S02]  /*0d50*/  VIADD R24, R0, 0x18 ;  /* 0x0000001800187836 */ /* 0x000fe40000000000 */
[----:B------:R-:W-:Y:S02]  /*0d60*/  IMAD.MOV R8, RZ, RZ, -R8 ;  /* 0x000000ffff087224 */ /* 0x000fe400078e0a08 */
[----:B------:R-:W-:Y:S01]  /*0d70*/  IMAD.HI.U32 R10, R40, R41, RZ ;  /* 0x00000029280a7227 */ /* 0x000fe200078e00ff */
[----:B------:R-:W-:Y:S01]  /*0d80*/  STL [R1+0x914], R24 ;  /* 0x0009141801007387 */ /* 0x000fe20000100800 */
[----:B------:R-:W-:Y:S02]  /*0d90*/  IABS R96, R24 ;  /* 0x0000001800607213 */ /* 0x000fe40000000000 */
[----:B0-----:R-:W-:-:S02]  /*0da0*/  VIADD R15, R0, 0x20 ;  /* 0x00000020000f7836 */ /* 0x001fc40000000000 */
[C---:B-1----:R-:W-:Y:S02]  /*0db0*/  VIADD R14, R0.reuse, 0x28 ;  /* 0x00000028000e7836 */ /* 0x042fe40000000000 */
[----:B------:R-:W-:Y:S01]  /*0dc0*/  IMAD.MOV R9, RZ, RZ, -R9 ;  /* 0x000000ffff097224 */ /* 0x000fe200078e0a09 */
[----:B------:R-:W-:Y:S01]  /*0dd0*/  STL [R1+0x930], R15 ;  /* 0x0009300f01007387 */ /* 0x000fe20000100800 */
[C---:B------:R-:W-:Y:S01]  /*0de0*/  IMAD R44, R39.reuse, R7, R44 ;  /* 0x00000007272c7224 */ /* 0x040fe200078e022c */
[----:B------:R-:W-:Y:S01]  /*0df0*/  IABS R88, R14 ;  /* 0x0000000e00587213 */ /* 0x000fe20000000000 */
[----:B------:R-:W-:Y:S01]  /*0e00*/  IMAD R32, R39, R8, R32 ;  /* 0x0000000827207224 */ /* 0x000fe200078e0220 */
[----:B------:R-:W-:Y:S01]  /*0e10*/  STL [R1+0x934], R14 ;  /* 0x0009340e01007387 */ /* 0x000fe20000100800 */
[C---:B------:R-:W-:Y:S01]  /*0e20*/  VIADD R11, R0.reuse, 0x38 ;  /* 0x00000038000b7836 */ /* 0x040fe20000000000 */
[----:B------:R-:W-:Y:S01]  /*0e30*/  IABS R92, R15 ;  /* 0x0000000f005c7213 */ /* 0x000fe20000000000 */
[----:B------:R-:W-:Y:S01]  /*0e40*/  VIADD R157, R0, 0x58 ;  /* 0x00000058009d7836 */ /* 0x000fe20000000000 */
[----:B------:R-:W-:Y:S01]  /*0e50*/  STL [R1+0x944], R103 ;  /* 0x0009446701007387 */ /* 0x000fe20000100800 */
[----:B------:R-:W-:Y:S01]  /*0e60*/  IMAD.MOV R10, RZ, RZ, -R10 ;  /* 0x000000ffff0a7224 */ /* 0x000fe200078e0a0a */
[----:B------:R-:W-:Y:S01]  /*0e70*/  IABS R80, R11 ;  /* 0x0000000b00507213 */ /* 0x000fe20000000000 */
[----:B------:R-:W-:Y:S01]  /*0e80*/  IMAD.HI.U32 R7, R40, R33, RZ ;  /* 0x0000002128077227 */ /* 0x000fe200078e00ff */
[----:B------:R0:W-:Y:S01]  /*0e90*/  STL [R1+0x964], R11 ;  /* 0x0009640b01007387 */ /* 0x0001e20000100800 */
[----:B------:R-:W-:-:S02]  /*0ea0*/  IABS R64, R157 ;  /* 0x0000009d00407213 */ /* 0x000fc40000000000 */
[----:B------:R-:W-:-:S04]  /*0eb0*/  IMAD.HI.U32 R8, R40, R84, RZ ;  /* 0x0000005428087227 */ /* 0x000fc800078e00ff */
[C---:B------:R-:W-:Y:S02]  /*0ec0*/  VIADD R17, R0.reuse, 0x40 ;  /* 0x0000004000117836 */ /* 0x040fe40000000000 */
[C---:B------:R-:W-:Y:S02]  /*0ed0*/  IMAD R42, R39.reuse, R9, R42 ;  /* 0x00000009272a7224 */ /* 0x040fe400078e022a */
[----:B------:R-:W-:Y:S01]  /*0ee0*/  VIADD R20, R0, 0x48 ;  /* 0x0000004800147836 */ /* 0x000fe20000000000 */
[----:B------:R-:W-:Y:S01]  /*0ef0*/  STL [R1+0x994], R17 ;  /* 0x0009941101007387 */ /* 0x000fe20000100800 */
[----:B------:R-:W-:Y:S01]  /*0f00*/  IMAD R41, R39, R10, R41 ;  /* 0x0000000a27297224 */ /* 0x000fe200078e0229 */
[----:B------:R-:W-:Y:S01]  /*0f10*/  IABS R76, R17 ;  /* 0x00000011004c7213 */ /* 0x000fe20000000000 */
[----:B------:R-:W-:Y:S01]  /*0f20*/  IMAD.HI.U32 R9, R40, R100, RZ ;  /* 0x0000006428097227 */ /* 0x000fe200078e00ff */
[----:B------:R-:W-:Y:S01]  /*0f30*/  STL [R1+0x9c4], R20 ;  /* 0x0009c41401007387 */ /* 0x000fe20000100800 */
[----:B------:R-:W-:-:S02]  /*0f40*/  IABS R72, R20 ;  /* 0x0000001400487213 */ /* 0x000fc40000000000 */
[----:B------:R-:W-:Y:S02]  /*0f50*/  IMAD.MOV R12, RZ, RZ, -R7 ;  /* 0x000000ffff0c7224 */ /* 0x000fe400078e0a07 */
[----:B------:R-:W-:Y:S02]  /*0f60*/  IMAD.MOV R8, RZ, RZ, -R8 ;  /* 0x000000ffff087224 */ /* 0x000fe400078e0a08 */
[----:B------:R-:W-:Y:S02]  /*0f70*/  VIADD R150, R0, 0x50 ;  /* 0x0000005000967836 */ /* 0x000fe40000000000 */
[----:B------:R-:W-:-:S03]  /*0f80*/  IMAD.HI.U32 R10, R40, R96, RZ ;  /* 0x00000060280a7227 */ /* 0x000fc600078e00ff */
[----:B------:R-:W-:Y:S01]  /*0f90*/  STL [R1+0x9cc], R150 ;  /* 0x0009cc9601007387 */ /* 0x000fe20000100800 */
[C---:B0-----:R-:W-:Y:S01]  /*0fa0*/  VIADD R11, R0.reuse, 0x60 ;  /* 0x00000060000b7836 */ /* 0x041fe20000000000 */
[----:B------:R-:W-:Y:S01]  /*0fb0*/  IABS R68, R150 ;  /* 0x0000009600447213 */ /* 0x000fe20000000000 */
[C---:B------:R-:W-:Y:S02]  /*0fc0*/  VIADD R156, R0.reuse, 0x68 ;  /* 0x00000068009c7836 */ /* 0x040fe40000000000 */
[----:B------:R-:W-:Y:S01]  /*0fd0*/  IMAD.MOV R9, RZ, RZ, -R9 ;  /* 0x000000ffff097224 */ /* 0x000fe200078e0a09 */
[----:B------:R0:W-:Y:S01]  /*0fe0*/  STL [R1+0x99c], R11 ;  /* 0x00099c0b01007387 */ /* 0x0001e20000100800 */
        /* <DEDUP_REMOVED lines=11> */
[----:B------:R-:W-:Y:S01]  /*10a0*/  STL [R1+0x978], R14 ;  /* 0x0009780e01007387 */ /* 0x000fe20000100800 */
[----:B------:R-:W-:-:S02]  /*10b0*/  IABS R91, R21 ;  /* 0x00000015005b7213 */ /* 0x000fc40000000000 */
[C---:B------:R-:W-:Y:S02]  /*10c0*/  VIADD R12, R0.reuse, 0x78 ;  /* 0x00000078000c7836 */ /* 0x040fe40000000000 */
[C---:B------:R-:W-:Y:S02]  /*10d0*/  VIADD R102, R0.reuse, 0x11 ;  /* 0x0000001100667836 */ /* 0x040fe40000000000 */
[----:B0-----:R-:W-:Y:S01]  /*10e0*/  VIADD R11, R0, 0x19 ;  /* 0x00000019000b7836 */ /* 0x001fe20000000000 */
[----:B------:R-:W-:Y:S01]  /*10f0*/  STL [R1+0x95c], R12 ;  /* 0x00095c0c01007387 */ /* 0x000fe20000100800 */
[C---:B------:R-:W-:Y:S01]  /*1100*/  IMAD R100, R39.reuse, R9, R100 ;  /* 0x0000000927647224 */ /* 0x040fe200078e0264 */
[----:B------:R-:W-:Y:S01]  /*1110*/  IABS R50, R12 ;  /* 0x0000000c00327213 */ /* 0x000fe20000000000 */
[----:B------:R-:W-:Y:S01]  /*1120*/  IMAD R96, R39, R10, R96 ;  /* 0x0000000a27607224 */ /* 0x000fe200078e0260 */
[----:B------:R-:W-:Y:S01]  /*1130*/  STL [R1+0x908], R102 ;  /* 0x0009086601007387 */ /* 0x000fe20000100800 */
[----:B------:R-:W-:Y:S01]  /*1140*/  IMAD.HI.U32 R9, R40, R80, RZ ;  /* 0x0000005028097227 */ /* 0x000fe200078e00ff */
[----:B------:R-:W-:-:S02]  /*1150*/  IABS R95, R11 ;  /* 0x0000000b005f7213 */ /* 0x000fc40000000000 */
[----:B------:R0:W-:Y:S01]  /*1160*/  STL [R1+0x918], R11 ;  /* 0x0009180b01007387 */ /* 0x0001e20000100800 */
[----:B------:R-:W-:Y:S01]  /*1170*/  IMAD.MOV R8, RZ, RZ, -R8 ;  /* 0x000000ffff087224 */ /* 0x000fe200078e0a08 */
[----:B------:R-:W-:Y:S01]  /*1180*/  IABS R99, R102 ;  /* 0x0000006600637213 */ /* 0x000fe20000000000 */
[C---:B------:R-:W-:Y:S01]  /*1190*/  IMAD.HI.U32 R10, R40.reuse, R76, RZ ;  /* 0x0000004c280a7227 */ /* 0x040fe200078e00ff */
[----:B------:R-:W-:Y:S03]  /*11a0*/  STL [R1+0x92c], R21 ;  /* 0x00092c1501007387 */ /* 0x000fe60000100800 */
[----:B------:R-:W-:-:S04]  /*11b0*/  IMAD.HI.U32 R7, R40, R88, RZ ;  /* 0x0000005828077227 */ /* 0x000fc800078e00ff */
[----:B------:R-:W-:Y:S02]  /*11c0*/  IMAD.MOV R9, RZ, RZ, -R9 ;  /* 0x000000ffff097224 */ /* 0x000fe400078e0a09 */
[----:B------:R-:W-:Y:S02]  /*11d0*/  IMAD R64, R39, R8, R64 ;  /* 0x0000000827407224 */ /* 0x000fe400078e0240 */
[----:B0-----:R-:W-:Y:S02]  /*11e0*/  VIADD R11, R0, 0x39 ;  /* 0x00000039000b7836 */ /* 0x001fe40000000000 */
[----:B------:R-:W-:Y:S02]  /*11f0*/  IMAD.MOV R10, RZ, RZ, -R10 ;  /* 0x000000ffff0a7224 */ /* 0x000fe400078e0a0a */
[----:B------:R-:W-:Y:S01]  /*1200*/  IMAD.HI.U32 R8, R40, R91, RZ ;  /* 0x0000005b28087227 */ /* 0x000fe200078e00ff */
[----:B------:R-:W-:-:S03]  /*1210*/  IABS R79, R11 ;  /* 0x0000000b004f7213 */ /* 0x000fc60000000000 */
[----:B------:R-:W-:Y:S02]  /*1220*/  IMAD.MOV R7, RZ, RZ, -R7 ;  /* 0x000000ffff077224 */ /* 0x000fe400078e0a07 */
[----:B------:R-:W-:Y:S02]  /*1230*/  VIADD R15, R0, 0x29 ;  /* 0x00000029000f7836 */ /* 0x000fe40000000000 */
[C---:B------:R-:W-:Y:S02]  /*1240*/  IMAD R80, R39.reuse, R9, R80 ;  /* 0x0000000927507224 */ /* 0x040fe400078e0250 */
[----:B------:R-:W-:Y:S01]  /*1250*/  IMAD R76, R39, R10, R76 ;  /* 0x0000000a274c7224 */ /* 0x000fe200078e024c */
[----:B------:R0:W-:Y:S01]  /*1260*/  STL [R1+0x938], R15 ;  /* 0x0009380f01007387 */ /* 0x0001e20000100800 */
[----:B------:R-:W-:Y:S01]  /*1270*/  IMAD.HI.U32 R9, R40, R60, RZ ;  /* 0x0000003c28097227 */ /* 0x000fe200078e00ff */
[----:B------:R-:W-:-:S03]  /*1280*/  IABS R87, R15 ;  /* 0x0000000f00577213 */ /* 0x000fc60000000000 */
[----:B------:R-:W-:Y:S02]  /*1290*/  IMAD.MOV R8, RZ, RZ, -R8 ;  /* 0x000000ffff087224 */ /* 0x000fe400078e0a08 */
[----:B------:R-:W-:Y:S02]  /*12a0*/  VIADD R14, R0, 0x31 ;  /* 0x00000031000e7836 */ /* 0x000fe40000000000 */
[----:B------:R-:W-:-:S03]  /*12b0*/  IMAD.HI.U32 R6, R40, R45, RZ ;  /* 0x0000002d28067227 */ /* 0x000fc600078e00ff */
[----:B------:R-:W-:Y:S01]  /*12c0*/  STL [R1+0x948], R14 ;  /* 0x0009480e01007387 */ /* 0x000fe20000100800 */
[----:B------:R-:W-:Y:S01]  /*12d0*/  IMAD R88, R39, R7, R88 ;  /* 0x0000000727587224 */ /* 0x000fe200078e0258 */
[----:B------:R-:W-:Y:S01]  /*12e0*/  IABS R83, R14 ;  /* 0x0000000e00537213 */ /* 0x000fe20000000000 */
[C---:B------:R-:W-:Y:S01]  /*12f0*/  IMAD.HI.U32 R10, R40.reuse, R56, RZ ;  /* 0x00000038280a7227 */ /* 0x040fe200078e00ff */
[----:B------:R1:W-:Y:S03]  /*1300*/  STL [R1+0x968], R11 ;  /* 0x0009680b01007387 */ /* 0x0003e60000100800 */
[----:B------:R-:W-:-:S04]  /*1310*/  IMAD.HI.U32 R7, R40, R68, RZ ;  /* 0x0000004428077227 */ /* 0x000fc800078e00ff */
[C---:B------:R-:W-:Y:S02]  /*1320*/  VIADD R158, R0.reuse, 0x41 ;  /* 0x00000041009e7836 */ /* 0x040fe40000000000 */
[C---:B------:R-:W-:Y:S02]  /*1330*/  VIADD R118, R0.reuse, 0x49 ;  /* 0x0000004900767836 */ /* 0x040fe40000000000 */
[----:B------:R-:W-:Y:S01]  /*1340*/  IMAD.MOV R9, RZ, RZ, -R9 ;  /* 0x000000ffff097224 */ /* 0x000fe200078e0a09 */
[----:B------:R-:W-:Y:S01]  /*1350*/  STL [R1+0x998], R158 ;  /* 0x0009989e01007387 */ /* 0x000fe20000100800 */
[----:B------:R-:W-:Y:S01]  /*1360*/  IMAD R91, R39, R8, R91 ;  /* 0x00000008275b7224 */ /* 0x000fe200078e025b */
[----:B------:R-:W-:Y:S01]  /*1370*/  IABS R71, R118 ;  /* 0x0000007600477213 */ /* 0x000fe20000000000 */
[C---:B------:R-:W-:Y:S01]  /*1380*/  VIADD R105, R0.reuse, 0x51 ;  /* 0x0000005100697836 */ /* 0x040fe20000000000 */
[----:B------:R-:W-:Y:S01]  /*1390*/  STL [R1+0x9c8], R118 ;  /* 0x0009c87601007387 */ /* 0x000fe20000100800 */
[----:B0-----:R-:W-:Y:S01]  /*13a0*/  VIADD R15, R0, 0x61 ;  /* 0x00000061000f7836 */ /* 0x001fe20000000000 */
[----:B------:R-:W-:Y:S01]  /*13b0*/  IABS R75, R158 ;  /* 0x0000009e004b7213 */ /* 0x000fe20000000000 */
[----:B------:R-:W-:Y:S01]  /*13c0*/  IMAD.MOV R6, RZ, RZ, -R6 ;  /* 0x000000ffff067224 */ /* 0x000fe200078e0a06 */
[----:B------:R-:W-:Y:S01]  /*13d0*/  STL [R1+0x9c0], R105 ;  /* 0x0009c06901007387 */ /* 0x000fe20000100800 */
[----:B------:R-:W-:Y:S01]  /*13e0*/  IMAD.MOV R10, RZ, RZ, -R10 ;  /* 0x000000ffff0a7224 */ /* 0x000fe200078e0a0a */
[----:B------:R-:W-:Y:S01]  /*13f0*/  IABS R59, R15 ;  /* 0x0000000f003b7213 */ /* 0x000fe20000000000 */
[----:B------:R-:W-:Y:S01]  /*1400*/  IMAD.HI.U32 R8, R40, R79, RZ ;  /* 0x0000004f28087227 */ /* 0x000fe200078e00ff */
[----:B------:R-:W-:-:S03]  /*1410*/  IABS R67, R105 ;  /* 0x0000006900437213 */ /* 0x000fc60000000000 */
[C---:B------:R-:W-:Y:S02]  /*1420*/  VIADD R19, R0.reuse, 0x59 ;  /* 0x0000005900137836 */ /* 0x040fe40000000000 */
[----:B------:R-:W-:Y:S02]  /*1430*/  IMAD.MOV R7, RZ, RZ, -R7 ;  /* 0x000000ffff077224 */ /* 0x000fe400078e0a07 */
[----:B-1----:R-:W-:Y:S01]  /*1440*/  VIADD R11, R0, 0x69 ;  /* 0x00000069000b7836 */ /* 0x002fe20000000000 */
[----:B------:R-:W-:Y:S01]  /*1450*/  STL [R1+0x9b0], R19 ;  /* 0x0009b01301007387 */ /* 0x000fe20000100800 */
[C---:B------:R-:W-:Y:S01]  /*1460*/  IMAD R60, R39.reuse, R9, R60 ;  /* 0x00000009273c7224 */ /* 0x040fe200078e023c */
[----:B------:R-:W-:Y:S01]  /*1470*/  IABS R63, R19 ;  /* 0x00000013003f7213 */ /* 0x000fe20000000000 */
[C---:B------:R-:W-:Y:S01]  /*1480*/  IMAD R45, R39.reuse, R6, R45 ;  /* 0x00000006272d7224 */ /* 0x040fe200078e022d */
[----:B------:R0:W-:Y:S01]  /*1490*/  STL [R1+0x990], R15 ;  /* 0x0009900f01007387 */ /* 0x0001e20000100800 */
[----:B------:R-:W-:Y:S01]  /*14a0*/  IMAD R56, R39, R10, R56 ;  /* 0x0000000a27387224 */ /* 0x000fe200078e0238 */
[----:B------:R-:W-:Y:S01]  /*14b0*/  IABS R55, R11 ;  /* 0x0000000b00377213 */ /* 0x000fe20000000000 */
[----:B------:R-:W-:Y:S01]  /*14c0*/  IMAD.HI.U32 R9, R40, R53, RZ ;  /* 0x0000003528097227 */ /* 0x000fe200078e00ff */
[----:B------:R1:W-:Y:S03]  /*14d0*/  STL [R1+0x980], R11 ;  /* 0x0009800b01007387 */ /* 0x0003e60000100800 */
[----:B------:R-:W-:-:S02]  /*14e0*/  IMAD.MOV R8, RZ, RZ, -R8 ;  /* 0x000000ffff087224 */ /* 0x000fc400078e0a08 */
[----:B------:R-:W-:-:S04]  /*14f0*/  IMAD.HI.U32 R6, R40, R34, RZ ;  /* 0x0000002228067227 */ /* 0x000fc800078e00ff */
[----:B------:R-:W-:Y:S02]  /*1500*/  IMAD R68, R39, R7, R68 ;  /* 0x0000000727447224 */ /* 0x000fe400078e0244 */
[----:B------:R-:W-:-:S04]  /*1510*/  IMAD.HI.U32 R10, R40, R50, RZ ;  /* 0x00000032280a7227 */ /* 0x000fc800078e00ff */
[----:B------:R-:W-:-:S04]  /*1520*/  IMAD.HI.U32 R7, R40, R95, RZ ;  /* 0x0000005f28077227 */ /* 0x000fc800078e00ff */
[C---:B------:R-:W-:Y:S02]  /*1530*/  VIADD R164, R0.reuse, 0x71 ;  /* 0x0000007100a47836 */ /* 0x040fe40000000000 */
[----:B------:R-:W-:Y:S02]  /*1540*/  IMAD.MOV R12, RZ, RZ, -R9 ;  /* 0x000000ffff0c7224 */ /* 0x000fe400078e0a09 */
[----:B------:R-:W-:Y:S01]  /*1550*/  IMAD R79, R39, R8, R79 ;  /* 0x00000008274f7224 */ /* 0x000fe200078e024f */
[----:B------:R-:W-:Y:S01]  /*1560*/  STL [R1+0x96c], R164 ;  /* 0x00096ca401007387 */ /* 0x000fe20000100800 */
[C---:B0-----:R-:W-:Y:S01]  /*1570*/  VIADD R15, R0.reuse, 0x79 ;  /* 0x00000079000f7836 */ /* 0x041fe20000000000 */
[----:B------:R-:W-:Y:S01]  /*1580*/  IABS R52, R164 ;  /* 0x000000a400347213 */ /* 0x000fe20000000000 */
[----:B-1----:R-:W-:Y:S02]  /*1590*/  VIADD R11, R0, 0x22 ;  /* 0x00000022000b7836 */ /* 0x002fe40000000000 */
[----:B------:R-:W-:Y:S01]  /*15a0*/  IMAD.MOV R6, RZ, RZ, -R6 ;  /* 0x000000ffff067224 */ /* 0x000fe200078e0a06 */
[----:B------:R0:W-:Y:S01]  /*15b0*/  STL [R1+0x958], R15 ;  /* 0x0009580f01007387 */ /* 0x0001e20000100800 */
[----:B------:R-:W-:Y:S01]  /*15c0*/  IMAD.MOV R9, RZ, RZ, -R10 ;  /* 0x000000ffff097224 */ /* 0x000fe200078e0a0a */
[----:B------:R-:W-:Y:S01]  /*15d0*/  IABS R90, R11 ;  /* 0x0000000b005a7213 */ /* 0x000fe20000000000 */
[----:B------:R-:W-:Y:S01]  /*15e0*/  IMAD.HI.U32 R8, R40, R59, RZ ;  /* 0x0000003b28087227 */ /* 0x000fe200078e00ff */
[----:B------:R-:W-:-:S03]  /*15f0*/  IABS R49, R15 ;  /* 0x0000000f00317213 */ /* 0x000fc60000000000 */
[C---:B------:R-:W-:Y:S02]  /*1600*/  VIADD R27, R0.reuse, 0x12 ;  /* 0x00000012001b7836 */ /* 0x040fe40000000000 */
[----:B------:R-:W-:Y:S01]  /*1610*/  IMAD.MOV R10, RZ, RZ, -R7 ;  /* 0x000000ffff0a7224 */ /* 0x000fe200078e0a07 */
[----:B0-----:R-:W0:Y:S01]  /*1620*/  LDC R15, c[0x0][0x3a0] ;  /* 0x0000e800ff0f7b82 */ /* 0x001e220000000800 */
[----:B------:R-:W-:Y:S01]  /*1630*/  VIADD R146, R0, 0x1a ;  /* 0x0000001a00927836 */ /* 0x000fe20000000000 */
[----:B------:R-:W-:Y:S01]  /*1640*/  STL [R1+0x90c], R27 ;  /* 0x00090c1b01007387 */ /* 0x000fe20000100800 */
[C---:B------:R-:W-:Y:S01]  /*1650*/  IMAD.HI.U32 R7, R40.reuse, R83, RZ ;  /* 0x0000005328077227 */ /* 0x040fe200078e00ff */
[----:B------:R-:W-:Y:S02]  /*1660*/  IABS R98, R27 ;  /* 0x0000001b00627213 */ /* 0x000fe40000000000 */
[----:B------:R-:W-:Y:S01]  /*1670*/  STL [R1+0x91c], R146 ;  /* 0x00091c9201007387 */ /* 0x000fe20000100800 */
[----:B------:R-:W-:Y:S01]  /*1680*/  IMAD R34, R39, R6, R34 ;  /* 0x0000000627227224 */ /* 0x000fe200078e0222 */
[----:B------:R-:W-:Y:S01]  /*1690*/  IABS R94, R146 ;  /* 0x00000092005e7213 */ /* 0x000fe20000000000 */
[----:B------:R-:W-:Y:S01]  /*16a0*/  IMAD.MOV R8, RZ, RZ, -R8 ;  /* 0x000000ffff087224 */ /* 0x000fe200078e0a08 */
[----:B------:R1:W-:Y:S01]  /*16b0*/  STL [R1+0x928], R11 ;  /* 0x0009280b01007387 */ /* 0x0003e20000100800 */
[----:B------:R-:W-:-:S04]  /*16c0*/  IMAD.HI.U32 R6, R40, R92, RZ ;  /* 0x0000005c28067227 */ /* 0x000fc800078e00ff */
[----:B------:R-:W-:Y:S02]  /*16d0*/  IMAD R53, R39, R12, R53 ;  /* 0x0000000c27357224 */ /* 0x000fe400078e0235 */
[----:B------:R-:W-:Y:S02]  /*16e0*/  IMAD.MOV R12, RZ, RZ, -R7 ;  /* 0x000000ffff0c7224 */ /* 0x000fe400078e0a07 */
[----:B------:R-:W-:-:S04]  /*16f0*/  IMAD.HI.U32 R7, R40, R63, RZ ;  /* 0x0000003f28077227 */ /* 0x000fc800078e00ff */
[----:B------:R-:W-:Y:S02]  /*1700*/  IMAD R59, R39, R8, R59 ;  /* 0x00000008273b7224 */ /* 0x000fe400078e023b */
[----:B-1----:R-:W-:Y:S02]  /*1710*/  VIADD R11, R0, 0x42 ;  /* 0x00000042000b7836 */ /* 0x002fe40000000000 */
[----:B------:R-:W-:Y:S02]  /*1720*/  IMAD.MOV R6, RZ, RZ, -R6 ;  /* 0x000000ffff067224 */ /* 0x000fe400078e0a06 */
[----:B------:R-:W-:Y:S01]  /*1730*/  IMAD.HI.U32 R8, R40, R90, RZ ;  /* 0x0000005a28087227 */ /* 0x000fe200078e00ff */
[----:B------:R-:W-:-:S03]  /*1740*/  IABS R74, R11 ;  /* 0x0000000b004a7213 */ /* 0x000fc60000000000 */
[C---:B------:R-:W-:Y:S02]  /*1750*/  IMAD R83, R39.reuse, R12, R83 ;  /* 0x0000000c27537224 */ /* 0x040fe400078e0253 */
[----:B------:R-:W-:Y:S02]  /*1760*/  IMAD.MOV R12, RZ, RZ, -R7 ;  /* 0x000000ffff0c7224 */ /* 0x000fe400078e0a07 */
[----:B------:R-:W-:Y:S02]  /*1770*/  IMAD R92, R39, R6, R92 ;  /* 0x00000006275c7224 */ /* 0x000fe400078e025c */
[----:B------:R-:W-:Y:S02]  /*1780*/  IMAD.MOV R8, RZ, RZ, -R8 ;  /* 0x000000ffff087224 */ /* 0x000fe400078e0a08 */
[----:B------:R-:W-:-:S04]  /*1790*/  IMAD.HI.U32 R6, R40, R72, RZ ;  /* 0x0000004828067227 */ /* 0x000fc800078e00ff */
[C---:B------:R-:W-:Y:S02]  /*17a0*/  IMAD R63, R39.reuse, R12, R63 ;  /* 0x0000000c273f7224 */ /* 0x040fe400078e023f */
[C---:B------:R-:W-:Y:S02]  /*17b0*/  VIADD R35, R0.reuse, 0x2a ;  /* 0x0000002a00237836 */ /* 0x040fe40000000000 */
[C---:B------:R-:W-:Y:S02]  /*17c0*/  VIADD R12, R0.reuse, 0x32 ;  /* 0x00000032000c7836 */ /* 0x040fe40000000000 */
        /* <DEDUP_REMOVED lines=11> */
[C---:B------:R-:W-:Y:S01]  /*1880*/  VIADD R111, R0.reuse, 0x4a ;  /* 0x0000004a006f7836 */ /* 0x040fe20000000000 */
[----:B------:R1:W-:Y:S01]  /*1890*/  STL [R1+0x9a4], R11 ;  /* 0x0009a40b01007387 */ /* 0x0003e20000100800 */
[C---:B------:R-:W-:Y:S01]  /*18a0*/  VIADD R19, R0.reuse, 0x52 ;  /* 0x0000005200137836 */ /* 0x040fe20000000000 */
[----:B------:R-:W-:Y:S01]  /*18b0*/  IABS R78, R31 ;  /* 0x0000001f004e7213 */ /* 0x000fe20000000000 */
[C---:B------:R-:W-:Y:S01]  /*18c0*/  VIADD R38, R0.reuse, 0x5a ;  /* 0x0000005a00267836 */ /* 0x040fe20000000000 */
[----:B------:R-:W-:Y:S01]  /*18d0*/  STL [R1+0x9d4], R111 ;  /* 0x0009d46f01007387 */ /* 0x000fe20000100800 */
[----:B------:R-:W-:Y:S01]  /*18e0*/  IMAD R72, R39, R6, R72 ;  /* 0x0000000627487224 */ /* 0x000fe200078e0248 */
[----:B------:R-:W-:Y:S01]  /*18f0*/  IABS R66, R19 ;  /* 0x0000001300427213 */ /* 0x000fe20000000000 */
[----:B------:R-:W-:Y:S01]  /*1900*/  IMAD.MOV R8, RZ, RZ, -R8 ;  /* 0x000000ffff087224 */ /* 0x000fe200078e0a08 */
[----:B------:R-:W-:Y:S01]  /*1910*/  STL [R1+0x9bc], R19 ;  /* 0x0009bc1301007387 */ /* 0x000fe20000100800 */
[----:B------:R-:W-:Y:S01]  /*1920*/  VIADD R30, R0, 0x62 ;  /* 0x00000062001e7836 */ /* 0x000fe20000000000 */
[----:B------:R-:W-:Y:S01]  /*1930*/  IABS R62, R38 ;  /* 0x00000026003e7213 */ /* 0x000fe20000000000 */
[----:B------:R-:W-:Y:S01]  /*1940*/  IMAD.HI.U32 R6, R40, R99, RZ ;  /* 0x0000006328067227 */ /* 0x000fe200078e00ff */
[----:B------:R-:W-:Y:S01]  /*1950*/  STL [R1+0x9ac], R38 ;  /* 0x0009ac2601007387 */ /* 0x000fe20000100800 */
[----:B------:R-:W-:-:S02]  /*1960*/  IABS R70, R111 ;  /* 0x0000006f00467213 */ /* 0x000fc40000000000 */
[C---:B------:R-:W-:Y:S01]  /*1970*/  VIADD R163, R0.reuse, 0x72 ;  /* 0x0000007200a37836 */ /* 0x040fe20000000000 */
[----:B------:R-:W-:Y:S01]  /*1980*/  STL [R1+0x98c], R30 ;  /* 0x00098c1e01007387 */ /* 0x000fe20000100800 */
[----:B-1----:R-:W-:Y:S01]  /*1990*/  VIADD R11, R0, 0x7a ;  /* 0x0000007a000b7836 */ /* 0x002fe20000000000 */
[----:B------:R-:W-:Y:S01]  /*19a0*/  IABS R58, R30 ;  /* 0x0000001e003a7213 */ /* 0x000fe20000000000 */
[----:B------:R-:W-:Y:S01]  /*19b0*/  IMAD R74, R39, R8, R74 ;  /* 0x00000008274a7224 */ /* 0x000fe200078e024a */
[----:B------:R-:W-:Y:S01]  /*19c0*/  STL [R1+0x960], R163 ;  /* 0x000960a301007387 */ /* 0x000fe20000100800 */
[----:B------:R-:W-:Y:S01]  /*19d0*/  IMAD.MOV R6, RZ, RZ, -R6 ;  /* 0x000000ffff067224 */ /* 0x000fe200078e0a06 */
[----:B------:R-:W-:Y:S01]  /*19e0*/  IABS R48, R11 ;  /* 0x0000000b00307213 */ /* 0x000fe20000000000 */
[----:B------:R-:W-:Y:S01]  /*19f0*/  IMAD.HI.U32 R8, R40, R54, RZ ;  /* 0x0000003628087227 */ /* 0x000fe200078e00ff */
[----:B------:R-:W-:Y:S01]  /*1a00*/  STL [R1+0x97c], R123 ;  /* 0x00097c7b01007387 */ /* 0x000fe20000100800 */
[----:B------:R-:W-:-:S02]  /*1a10*/  IABS R51, R163 ;  /* 0x000000a300337213 */ /* 0x000fc40000000000 */
[----:B------:R-:W-:Y:S01]  /*1a20*/  VIADD R139, R0, 0x13 ;  /* 0x00000013008b7836 */ /* 0x000fe20000000000 */
[----:B------:R1:W-:Y:S01]  /*1a30*/  STL [R1+0x954], R11 ;  /* 0x0009540b01007387 */ /* 0x0003e20000100800 */
[C---:B------:R-:W-:Y:S02]  /*1a40*/  IMAD R99, R39.reuse, R6, R99 ;  /* 0x0000000627637224 */ /* 0x040fe400078e0263 */
[----:B------:R-:W-:Y:S01]  /*1a50*/  IMAD R95, R39, R10, R95 ;  /* 0x0000000a275f7224 */ /* 0x000fe200078e025f */
[----:B------:R-:W-:Y:S01]  /*1a60*/  IABS R97, R139 ;  /* 0x0000008b00617213 */ /* 0x000fe20000000000 */
[----:B------:R-:W-:Y:S01]  /*1a70*/  IMAD.MOV R8, RZ, RZ, -R8 ;  /* 0x000000ffff087224 */ /* 0x000fe200078e0a08 */
[----:B------:R2:W-:Y:S01]  /*1a80*/  STL [R1+0x910], R139 ;  /* 0x0009108b01007387 */ /* 0x0005e20000100800 */
[----:B------:R-:W-:-:S04]  /*1a90*/  IMAD.HI.U32 R6, R40, R87, RZ ;  /* 0x0000005728067227 */ /* 0x000fc800078e00ff */
[----:B-1----:R-:W-:Y:S02]  /*1aa0*/  IMAD R11, R5, 0x80, R107 ;  /* 0x00000080050b7824 */ /* 0x002fe400078e026b */
[----:B------:R-:W-:-:S03]  /*1ab0*/  IMAD.HI.U32 R10, R40, R71, RZ ;  /* 0x00000047280a7227 */ /* 0x000fc600078e00ff */
[----:B------:R-:W-:Y:S01]  /*1ac0*/  ISETP.GE.AND P6, PT, R11, RZ, PT ;  /* 0x000000ff0b00720c */ /* 0x000fe20003fc6270 */
[C---:B------:R-:W-:Y:S01]  /*1ad0*/  IMAD R54, R39.reuse, R8, R54 ;  /* 0x0000000827367224 */ /* 0x040fe200078e0236 */
[----:B------:R-:W-:Y:S01]  /*1ae0*/  IABS R8, R11 ;  /* 0x0000000b00087213 */ /* 0x000fe20000000000 */
[----:B------:R-:W-:Y:S02]  /*1af0*/  IMAD.MOV R6, RZ, RZ, -R6 ;  /* 0x000000ffff067224 */ /* 0x000fe400078e0a06 */
[----:B------:R-:W-:Y:S02]  /*1b00*/  IMAD.MOV R10, RZ, RZ, -R10 ;  /* 0x000000ffff0a7224 */ /* 0x000fe400078e0a0a */
[C---:B------:R-:W-:Y:S02]  /*1b10*/  IMAD R87, R39.reuse, R6, R87 ;  /* 0x0000000627577224 */ /* 0x040fe400078e0257 */
[----:B------:R-:W-:Y:S02]  /*1b20*/  IMAD R71, R39, R10, R71 ;  /* 0x0000000a27477224 */ /* 0x000fe400078e0247 */
[----:B------:R-:W-:-:S04]  /*1b30*/  IMAD.HI.U32 R2, R40, R97, RZ ;  /* 0x0000006128027227 */ /* 0x000fc800078e00ff */
[----:B------:R-:W-:-:S04]  /*1b40*/  IMAD.HI.U32 R6, R40, R67, RZ ;  /* 0x0000004328067227 */ /* 0x000fc800078e00ff */
[----:B------:R-:W-:-:S04]  /*1b50*/  IMAD.HI.U32 R10, R40, R52, RZ ;  /* 0x00000034280a7227 */ /* 0x000fc800078e00ff */
[----:B------:R-:W-:-:S04]  /*1b60*/  IMAD.HI.U32 R4, R4, R8, RZ ;  /* 0x0000000804047227 */ /* 0x000fc800078e00ff */
[----:B------:R-:W-:Y:S02]  /*1b70*/  IMAD.MOV R2, RZ, RZ, -R2 ;  /* 0x000000ffff027224 */ /* 0x000fe400078e0a02 */
[----:B------:R-:W-:Y:S02]  /*1b80*/  IMAD.MOV R6, RZ, RZ, -R6 ;  /* 0x000000ffff067224 */ /* 0x000fe400078e0a06 */
[----:B------:R-:W-:Y:S02]  /*1b90*/  IMAD.MOV R10, RZ, RZ, -R10 ;  /* 0x000000ffff0a7224 */ /* 0x000fe400078e0a0a */
[----:B------:R-:W-:Y:S02]  /*1ba0*/  IMAD.MOV R4, RZ, RZ, -R4 ;  /* 0x000000ffff047224 */ /* 0x000fe400078e0a04 */
[C---:B------:R-:W-:Y:S02]  /*1bb0*/  IMAD R97, R39.reuse, R2, R97 ;  /* 0x0000000227617224 */ /* 0x040fe400078e0261 */
[----:B------:R-:W-:-:S02]  /*1bc0*/  IMAD R67, R39, R6, R67 ;  /* 0x0000000627437224 */ /* 0x000fc400078e0243 */
[----:B------:R-:W-:Y:S02]  /*1bd0*/  IMAD R52, R39, R10, R52 ;  /* 0x0000000a27347224 */ /* 0x000fe400078e0234 */
[----:B------:R-:W-:Y:S02]  /*1be0*/  IMAD R2, R3, R4, R8 ;  /* 0x0000000403027224 */ /* 0x000fe400078e0208 */
[----:B------:R-:W-:-:S03]  /*1bf0*/  IMAD.HI.U32 R10, R40, R49, RZ ;  /* 0x00000031280a7227 */ /* 0x000fc600078e00ff */
[----:B------:R-:W-:Y:S01]  /*1c00*/  ISETP.GT.U32.AND P0, PT, R3, R2, PT ;  /* 0x000000020300720c */ /* 0x000fe20003f04070 */
[----:B------:R-:W-:-:S04]  /*1c10*/  IMAD.HI.U32 R6, R40, R98, RZ ;  /* 0x0000006228067227 */ /* 0x000fc800078e00ff */
[----:B------:R-:W-:Y:S02]  /*1c20*/  IMAD R50, R39, R9, R50 ;  /* 0x0000000927327224 */ /* 0x000fe400078e0232 */
[----:B------:R-:W-:-:S04]  /*1c30*/  IMAD.HI.U32 R9, R40, R75, RZ ;  /* 0x0000004b28097227 */ /* 0x000fc800078e00ff */
[----:B------:R-:W-:Y:S02]  /*1c40*/  IMAD.MOV R10, RZ, RZ, -R10 ;  /* 0x000000ffff0a7224 */ /* 0x000fe400078e0a0a */
        /* <DEDUP_REMOVED lines=8> */
[----:B------:R-:W-:Y:S02]  /*1cd0*/  IMAD R75, R39, R14, R75 ;  /* 0x0000000e274b7224 */ /* 0x000fe400078e024b */
[----:B------:R-:W-:Y:S02]  /*1ce0*/  IMAD.MOV R14, RZ, RZ, -R9 ;  /* 0x000000ffff0e7224 */ /* 0x000fe400078e0a09 */
[----:B------:R-:W-:Y:S02]  /*1cf0*/  IMAD.MOV R6, RZ, RZ, -R6 ;  /* 0x000000ffff067224 */ /* 0x000fe400078e0a06 */
[----:B------:R-:W-:Y:S02]  /*1d00*/  IMAD.MOV R10, RZ, RZ, -R10 ;  /* 0x000000ffff0a7224 */ /* 0x000fe400078e0a0a */
[----:B------:R-:W-:Y:S02]  /*1d10*/  VIADD R26, R0, 0x1b ;  /* 0x0000001b001a7836 */ /* 0x000fe40000000000 */
[----:B------:R-:W-:-:S03]  /*1d20*/  IMAD.HI.U32 R9, R40, R86, RZ ;  /* 0x0000005628097227 */ /* 0x000fc600078e00ff */
[----:B------:R-:W-:Y:S01]  /*1d30*/  IABS R93, R26 ;  /* 0x0000001a005d7213 */ /* 0x000fe20000000000 */
[----:B------:R-:W-:Y:S01]  /*1d40*/  IMAD.MOV R7, RZ, RZ, -R7 ;  /* 0x000000ffff077224 */ /* 0x000fe200078e0a07 */
[----:B------:R2:W-:Y:S01]  /*1d50*/  STL [R1+0x920], R26 ;  /* 0x0009201a01007387 */ /* 0x0005e20000100800 */
[C---:B------:R-:W-:Y:S02]  /*1d60*/  VIADD R119, R0.reuse, 0x23 ;  /* 0x0000002300777836 */ /* 0x040fe40000000000 */
[C---:B------:R-:W-:Y:S02]  /*1d70*/  IMAD R82, R39.reuse, R6, R82 ;  /* 0x0000000627527224 */ /* 0x040fe400078e0252 */
[----:B------:R-:W-:Y:S01]  /*1d80*/  IMAD R66, R39, R10, R66 ;  /* 0x0000000a27427224 */ /* 0x000fe200078e0242 */
[----:B------:R2:W-:Y:S01]  /*1d90*/  STL [R1+0x924], R119 ;  /* 0x0009247701007387 */ /* 0x0005e20000100800 */
[----:B------:R-:W-:Y:S01]  /*1da0*/  VIADD R106, R0, 0x2b ;  /* 0x0000002b006a7836 */ /* 0x000fe20000000000 */
[----:B------:R-:W-:Y:S01]  /*1db0*/  IABS R89, R119 ;  /* 0x0000007700597213 */ /* 0x000fe20000000000 */
[----:B------:R-:W-:-:S02]  /*1dc0*/  @!P0 IMAD.IADD R2, R2, 0x1, -R3 ;  /* 0x0000000102028824 */ /* 0x000fc400078e0a03 */
[----:B------:R-:W-:Y:S01]  /*1dd0*/  IMAD.MOV R9, RZ, RZ, -R9 ;  /* 0x000000ffff097224 */ /* 0x000fe200078e0a09 */
[----:B------:R2:W-:Y:S01]  /*1de0*/  STL [R1+0x93c], R106 ;  /* 0x00093c6a01007387 */ /* 0x0005e20000100800 */
[----:B------:R-:W-:Y:S01]  /*1df0*/  IMAD R94, R39, R7, R94 ;  /* 0x00000007275e7224 */ /* 0x000fe200078e025e */
[----:B------:R-:W-:Y:S01]  /*1e00*/  ISETP.GT.U32.AND P0, PT, R3, R2, PT ;  /* 0x000000020300720c */ /* 0x000fe20003f04070 */
[C---:B------:R-:W-:Y:S01]  /*1e10*/  IMAD.HI.U32 R6, R40.reuse, R62, RZ ;  /* 0x0000003e28067227 */ /* 0x040fe200078e00ff */
[----:B------:R2:W-:Y:S01]  /*1e20*/  STL [R1+0x8a4], R11 ;  /* 0x0008a40b01007387 */ /* 0x0005e20000100800 */
[----:B------:R-:W-:Y:S02]  /*1e30*/  IABS R85, R106 ;  /* 0x0000006a00557213 */ /* 0x000fe40000000000 */
[----:B------:R-:W-:-:S04]  /*1e40*/  IMAD.HI.U32 R10, R40, R48, RZ ;  /* 0x00000030280a7227 */ /* 0x000fc800078e00ff */
[C---:B------:R-:W-:Y:S02]  /*1e50*/  VIADD R117, R0.reuse, 0x33 ;  /* 0x0000003300757836 */ /* 0x040fe40000000000 */
[----:B------:R-:W-:Y:S02]  /*1e60*/  VIADD R116, R0, 0x3b ;  /* 0x0000003b00747836 */ /* 0x000fe40000000000 */
[----:B------:R-:W-:Y:S01]  /*1e70*/  IMAD.HI.U32 R7, R40, R78, RZ ;  /* 0x0000004e28077227 */ /* 0x000fe200078e00ff */
[----:B------:R-:W-:Y:S01]  /*1e80*/  IABS R81, R117 ;  /* 0x0000007500517213 */ /* 0x000fe20000000000 */
[----:B------:R2:W-:Y:S01]  /*1e90*/  STL [R1+0x94c], R117 ;  /* 0x00094c7501007387 */ /* 0x0005e20000100800 */
[----:B------:R-:W-:Y:S01]  /*1ea0*/  IABS R77, R116 ;  /* 0x00000074004d7213 */ /* 0x000fe20000000000 */
[C---:B------:R-:W-:Y:S02]  /*1eb0*/  VIADD R115, R0.reuse, 0x43 ;  /* 0x0000004300737836 */ /* 0x040fe40000000000 */
[----:B------:R-:W-:Y:S01]  /*1ec0*/  IMAD R86, R39, R9, R86 ;  /* 0x0000000927567224 */ /* 0x000fe200078e0256 */
[----:B------:R2:W-:Y:S01]  /*1ed0*/  STL [R1+0x970], R116 ;  /* 0x0009707401007387 */ /* 0x0005e20000100800 */
[----:B------:R-:W-:Y:S01]  /*1ee0*/  IMAD.MOV R6, RZ, RZ, -R6 ;  /* 0x000000ffff067224 */ /* 0x000fe200078e0a06 */
[----:B------:R-:W-:Y:S01]  /*1ef0*/  IABS R73, R115 ;  /* 0x0000007300497213 */ /* 0x000fe20000000000 */
[----:B------:R-:W-:Y:S01]  /*1f00*/  IMAD.MOV R10, RZ, RZ, -R10 ;  /* 0x000000ffff0a7224 */ /* 0x000fe200078e0a0a */
[----:B------:R2:W-:Y:S01]  /*1f10*/  STL [R1+0x9a0], R115 ;  /* 0x0009a07301007387 */ /* 0x0005e20000100800 */
[----:B------:R-:W-:-:S02]  /*1f20*/  VIADD R114, R0, 0x4b ;  /* 0x0000004b00727836 */ /* 0x000fc40000000000 */
[----:B------:R-:W-:-:S03]  /*1f30*/  IMAD.HI.U32 R9, R40, R70, RZ ;  /* 0x0000004628097227 */ /* 0x000fc600078e00ff */
[----:B------:R2:W-:Y:S01]  /*1f40*/  STL [R1+0x9d0], R114 ;  /* 0x0009d07201007387 */ /* 0x0005e20000100800 */
[----:B------:R-:W-:Y:S01]  /*1f50*/  IMAD.MOV R7, RZ, RZ, -R7 ;  /* 0x000000ffff077224 */ /* 0x000fe200078e0a07 */
[----:B------:R-:W-:Y:S01]  /*1f60*/  IABS R69, R114 ;  /* 0x0000007200457213 */ /* 0x000fe20000000000 */
[----:B------:R-:W-:-:S04]  /*1f70*/  IMAD.HI.U32 R5, R40, R93, RZ ;  /* 0x0000005d28057227 */ /* 0x000fc800078e00ff */
[C---:B------:R-:W-:Y:S02]  /*1f80*/  VIADD R113, R0.reuse, 0x53 ;  /* 0x0000005300717836 */ /* 0x040fe40000000000 */
[C---:B------:R-:W-:Y:S02]  /*1f90*/  VIADD R109, R0.reuse, 0x5b ;  /* 0x0000005b006d7836 */ /* 0x040fe40000000000 */
[----:B------:R-:W-:Y:S01]  /*1fa0*/  VIADD R108, R0, 0x63 ;  /* 0x00000063006c7836 */ /* 0x000fe20000000000 */
[----:B------:R2:W-:Y:S01]  /*1fb0*/  STL [R1+0x9b8], R113 ;  /* 0x0009b87101007387 */ /* 0x0005e20000100800 */
[C---:B------:R-:W-:Y:S01]  /*1fc0*/  IMAD R62, R39.reuse, R6, R62 ;  /* 0x00000006273e7224 */ /* 0x040fe200078e023e */
[----:B------:R-:W-:Y:S01]  /*1fd0*/  IABS R65, R113 ;  /* 0x0000007100417213 */ /* 0x000fe20000000000 */
[C---:B------:R-:W-:Y:S01]  /*1fe0*/  IMAD R48, R39.reuse, R10, R48 ;  /* 0x0000000a27307224 */ /* 0x040fe200078e0230 */
[----:B------:R2:W-:Y:S01]  /*1ff0*/  STL [R1+0x9a8], R109 ;  /* 0x0009a86d01007387 */ /* 0x0005e20000100800 */
[----:B------:R-:W-:Y:S01]  /*2000*/  IMAD.MOV R9, RZ, RZ, -R9 ;  /* 0x000000ffff097224 */ /* 0x000fe200078e0a09 */
[----:B------:R-:W-:Y:S01]  /*2010*/  IABS R61, R109 ;  /* 0x0000006d003d7213 */ /* 0x000fe20000000000 */
[----:B------:R-:W-:Y:S01]  /*2020*/  IMAD R78, R39, R7, R78 ;  /* 0x00000007274e7224 */ /* 0x000fe200078e024e */
[----:B------:R2:W-:Y:S01]  /*2030*/  STL [R1+0x988], R108 ;  /* 0x0009886c01007387 */ /* 0x0005e20000100800 */
[----:B------:R-:W-:Y:S01]  /*2040*/  IMAD.HI.U32 R6, R40, R89, RZ ;  /* 0x0000005928067227 */ /* 0x000fe200078e00ff */
[----:B------:R-:W-:-:S03]  /*2050*/  IABS R57, R108 ;  /* 0x0000006c00397213 */ /* 0x000fc60000000000 */
[----:B------:R-:W-:Y:S02]  /*2060*/  IMAD.MOV R10, RZ, RZ, -R5 ;  /* 0x000000ffff0a7224 */ /* 0x000fe400078e0a05 */
[----:B------:R-:W-:-:S04]  /*2070*/  IMAD.HI.U32 R7, R40, R58, RZ ;  /* 0x0000003a28077227 */ /* 0x000fc800078e00ff */
[----:B------:R-:W-:-:S04]  /*2080*/  IMAD.HI.U32 R4, R40, R81, RZ ;  /* 0x0000005128047227 */ /* 0x000fc800078e00ff */
[----:B------:R-:W-:-:S04]  /*2090*/  IMAD.HI.U32 R5, R40, R77, RZ ;  /* 0x0000004d28057227 */ /* 0x000fc800078e00ff */
[C---:B------:R-:W-:Y:S02]  /*20a0*/  IMAD R70, R39.reuse, R9, R70 ;  /* 0x0000000927467224 */ /* 0x040fe400078e0246 */
[----:B------:R-:W-:Y:S02]  /*20b0*/  IMAD.MOV R6, RZ, RZ, -R6 ;  /* 0x000000ffff067224 */ /* 0x000fe400078e0a06 */
[----:B------:R-:W-:Y:S02]  /*20c0*/  IMAD R93, R39, R10, R93 ;  /* 0x0000000a275d7224 */ /* 0x000fe400078e025d */
[----:B------:R-:W-:-:S04]  /*20d0*/  IMAD.HI.U32 R9, R40, R51, RZ ;  /* 0x0000003328097227 */ /* 0x000fc800078e00ff */
[----:B------:R-:W-:Y:S02]  /*20e0*/  IMAD.MOV R7, RZ, RZ, -R7 ;  /* 0x000000ffff077224 */ /* 0x000fe400078e0a07 */
[----:B------:R-:W-:Y:S02]  /*20f0*/  IMAD.MOV R8, RZ, RZ, -R4 ;  /* 0x000000ffff087224 */ /* 0x000fe400078e0a04 */
[----:B------:R-:W-:Y:S02]  /*2100*/  IMAD.MOV R10, RZ, RZ, -R5 ;  /* 0x000000ffff0a7224 */ /* 0x000fe400078e0a05 */
[----:B------:R-:W-:-:S04]  /*2110*/  IMAD.HI.U32 R4, R40, R65, RZ ;  /* 0x0000004128047227 */ /* 0x000fc800078e00ff */
[----:B0-----:R-:W-:Y:S02]  /*2120*/  VIADD R5, R15, 0xffffffff ;  /* 0xffffffff0f057836 */ /* 0x001fe40000000000 */
[----:B------:R-:W-:Y:S02]  /*2130*/  IMAD R89, R39, R6, R89 ;  /* 0x0000000627597224 */ /* 0x000fe400078e0259 */
[----:B------:R-:W-:Y:S01]  /*2140*/  @!P0 IMAD.IADD R2, R2, 0x1, -R3 ;  /* 0x0000000102028824 */ /* 0x000fe200078e0a03 */
[----:B------:R-:W-:Y:S01]  /*2150*/  ISETP.GE.U32.AND P2, PT, R5, 0x7fffff80, PT ;  /* 0x7fffff800500780c */ /* 0x000fe20003f46070 */
[----:B------:R-:W-:Y:S02]  /*2160*/  IMAD.MOV R12, RZ, RZ, -R9 ;  /* 0x000000ffff0c7224 */ /* 0x000fe400078e0a09 */
[----:B------:R-:W-:Y:S02]  /*2170*/  IMAD R58, R39, R7, R58 ;  /* 0x00000007273a7224 */ /* 0x000fe400078e023a */
[----:B------:R-:W-:-:S04]  /*2180*/  IMAD.HI.U32 R6, R40, R73, RZ ;  /* 0x0000004928067227 */ /* 0x000fc800078e00ff */
[----:B------:R-:W-:Y:S02]  /*2190*/  VIADD R3, R15, 0xffffffef ;  /* 0xffffffef0f037836 */ /* 0x000fe40000000000 */
[----:B------:R-:W-:-:S03]  /*21a0*/  IMAD.HI.U32 R7, R40, R85, RZ ;  /* 0x0000005528077227 */ /* 0x000fc600078e00ff */
[----:B------:R-:W-:Y:S01]  /*21b0*/  ISETP.GE.U32.AND P4, PT, R3, 0x7fffff70, PT ;  /* 0x7fffff700300780c */ /* 0x000fe20003f86070 */
[----:B------:R-:W-:Y:S02]  /*21c0*/  IMAD.MOV R4, RZ, RZ, -R4 ;  /* 0x000000ffff047224 */ /* 0x000fe400078e0a04 */
[----:B------:R-:W-:Y:S02]  /*21d0*/  VIADD R5, R15, 0xffffffe7 ;  /* 0xffffffe70f057836 */ /* 0x000fe40000000000 */
[----:B------:R-:W-:Y:S02]  /*21e0*/  IMAD R51, R39, R12, R51 ;  /* 0x0000000c27337224 */ /* 0x000fe400078e0233 */
[----:B------:R-:W-:Y:S01]  /*21f0*/  IMAD.MOV R6, RZ, RZ, -R6 ;  /* 0x000000ffff067224 */ /* 0x000fe200078e0a06 */
[----:B------:R-:W-:Y:S01]  /*2200*/  ISETP.GE.U32.AND P5, PT, R5, 0x7fffff68, PT ;  /* 0x7fffff680500780c */ /* 0x000fe20003fa6070 */
[----:B------:R-:W-:Y:S02]  /*2210*/  IMAD.MOV R12, RZ, RZ, -R7 ;  /* 0x000000ffff0c7224 */ /* 0x000fe400078e0a07 */
[----:B------:R-:W-:-:S02]  /*2220*/  IMAD R65, R39, R4, R65 ;  /* 0x0000000427417224 */ /* 0x000fc400078e0241 */
[----:B------:R-:W-:-:S04]  /*2230*/  IMAD.HI.U32 R7, R40, R69, RZ ;  /* 0x0000004528077227 */ /* 0x000fc800078e00ff */
[----:B------:R-:W-:-:S04]  /*2240*/  IMAD.HI.U32 R3, R40, R61, RZ ;  /* 0x0000003d28037227 */ /* 0x000fc800078e00ff */
[----:B------:R-:W-:-:S04]  /*2250*/  IMAD.HI.U32 R4, R40, R57, RZ ;  /* 0x0000003928047227 */ /* 0x000fc800078e00ff */
[C---:B------:R-:W-:Y:S02]  /*2260*/  IMAD R73, R39.reuse, R6, R73 ;  /* 0x0000000627497224 */ /* 0x040fe400078e0249 */
[----:B------:R-:W-:Y:S02]  /*2270*/  IMAD R85, R39, R12, R85 ;  /* 0x0000000c27557224 */ /* 0x000fe400078e0255 */
[----:B------:R-:W-:Y:S02]  /*2280*/  VIADD R6, R15, 0xfffffff7 ;  /* 0xfffffff70f067836 */ /* 0x000fe40000000000 */
[----:B------:R-:W-:Y:S02]  /*2290*/  IMAD.MOV.U32 R5, RZ, RZ, R2 ;  /* 0x000000ffff057224 */ /* 0x000fe400078e0002 */
[----:B------:R-:W-:Y:S01]  /*22a0*/  IMAD.MOV R12, RZ, RZ, -R7 ;  /* 0x000000ffff0c7224 */ /* 0x000fe200078e0a07 */
[----:B------:R-:W-:Y:S01]  /*22b0*/  ISETP.GE.U32.AND P0, PT, R6, 0x7fffff78, PT ;  /* 0x7fffff780600780c */ /* 0x000fe20003f06070 */
[----:B------:R-:W-:-:S02]  /*22c0*/  IMAD.MOV R2, RZ, RZ, -R3 ;  /* 0x000000ffff027224 */ /* 0x000fc400078e0a03 */
[----:B------:R-:W-:Y:S02]  /*22d0*/  IMAD.MOV R4, RZ, RZ, -R4 ;  /* 0x000000ffff047224 */ /* 0x000fe400078e0a04 */
[----:B------:R-:W-:Y:S01]  /*22e0*/  @!P6 IMAD.MOV R5, RZ, RZ, -R5 ;  /* 0x000000ffff05e224 */ /* 0x000fe200078e0a05 */
[----:B------:R-:W-:Y:S01]  /*22f0*/  @!P3 LOP3.LUT R5, RZ, R28, RZ, 0x33, !PT ;  /* 0x0000001cff05b212 */ /* 0x000fe200078e33ff */
[C---:B------:R-:W-:Y:S02]  /*2300*/  IMAD R55, R39.reuse, R14, R55 ;  /* 0x0000000e27377224 */ /* 0x040fe400078e0237 */
[C---:B------:R-:W-:Y:S02]  /*2310*/  IMAD R81, R39.reuse, R8, R81 ;  /* 0x0000000827517224 */ /* 0x040fe400078e0251 */
[C---:B------:R-:W-:Y:S02]  /*2320*/  IMAD R77, R39.reuse, R10, R77 ;  /* 0x0000000a274d7224 */ /* 0x040fe400078e024d */
[----:B------:R-:W-:-:S02]  /*2330*/  IMAD R69, R39, R12, R69 ;  /* 0x0000000c27457224 */ /* 0x000fc400078e0245 */
[C---:B------:R-:W-:Y:S02]  /*2340*/  IMAD R61, R39.reuse, R2, R61 ;  /* 0x00000002273d7224 */ /* 0x040fe400078e023d */
[----:B------:R-:W-:Y:S02]  /*2350*/  IMAD R57, R39, R4, R57 ;  /* 0x0000000427397224 */ /* 0x000fe400078e0239 */
[----:B------:R-:W-:Y:S01]  /*2360*/  VIADD R3, R15, 0xffffffdf ;  /* 0xffffffdf0f037836 */ /* 0x000fe20000000000 */
[----:B--23--:R-:W-:Y:S06]  /*2370*/  BRA.U UP0, `(.L_x_5) ;  /* 0x0000000100187547 */ /* 0x00cfec000b800000 */
[----:B------:R-:W-:Y:S01]  /*2380*/  ELECT P3, URZ, PT ;  /* 0x0000000000ff782f */ /* 0x000fe20003860000 */
[----:B------:R-:W-:Y:S01]  /*2390*/  IMAD.MOV.U32 R2, RZ, RZ, 0x1 ;  /* 0x00000001ff027424 */ /* 0x000fe200078e00ff */
[----:B------:R-:W-:Y:S01]  /*23a0*/  UMOV UR6, 0x40 ;  /* 0x0000004000067882 */ /* 0x000fe20000000000 */
[----:B------:R-:W-:Y:S01]  /*23b0*/  UVIRTCOUNT.DEALLOC.SMPOOL 0x80 ;  /* 0x000000800000784c */ /* 0x000fe20000000000 */
[----:B------:R-:W-:-:S09]  /*23c0*/  ULEA UR6, UR5, UR6, 0x18 ;  /* 0x0000000605067291 */ /* 0x000fd2000f8ec0ff */
[----:B------:R0:W-:Y:S03]  /*23d0*/  @P3 STS.U8 [UR6], R2 ;  /* 0x00000002ff003988 */ /* 0x0001e60008000006 */
.L_x_5:
[----:B------:R-:W-:Y:S01]  /*23e0*/  UIADD3 UR10, UPT, UPT, UR8, UR10, URZ ;  /* 0x0000000a080a7290 */ /* 0x000fe2000fffe0ff */
[----:B------:R-:W-:Y:S01]  /*23f0*/  ISETP.GE.U32.AND P3, PT, R3, 0x7fffff60, PT ;  /* 0x7fffff600300780c */ /* 0x000fe20003f66070 */
[----:B------:R-:W-:Y:S01]  /*2400*/  VOTEU.ALL UP1, P1 ;  /* 0x0000000000ff7886 */ /* 0x000fe20000820000 */
[----:B------:R-:W-:Y:S01]  /*2410*/  UIADD3 UR6, UPT, UPT, UR9, 0x10000, URZ ;  /* 0x0001000009067890 */ /* 0x000fe2000fffe0ff */
[----:B------:R-:W-:Y:S01]  /*2420*/  IMAD R3, R5, UR11, RZ ;  /* 0x0000000b05037c24 */ /* 0x000fe2000f8e02ff */
[----:B------:R-:W-:Y:S01]  /*2430*/  VOTEU.ALL UP2, P1 ;  /* 0x0000000000ff7886 */ /* 0x000fe20000840000 */
[----:B------:R-:W-:Y:S01]  /*2440*/  IMAD.SHL.U32 R5, R36, 0x8, RZ ;  /* 0x0000000824057824 */ /* 0x000fe200078e00ff */
[----:B------:R-:W-:-:S04]  /*2450*/  @!UP1 UIADD3 UR16, UPT, UPT, -UR4, 0x100000, URZ ;  /* 0x0010000004109890 */ /* 0x000fc8000fffe1ff */
[----:B------:R-:W-:Y:S02]  /*2460*/  @!UP1 USHF.L.U32 UR17, UR16, 0xb, URZ ;  /* 0x0000000b10119899 */ /* 0x000fe400080006ff */
[----:B------:R-:W-:Y:S01]  /*2470*/  @!UP1 USHF.L.U32 UR16, UR16, 0x1, URZ ;  /* 0x0000000110109899 */ /* 0x000fe200080006ff */
[----:B------:R-:W-:Y:S01]  /*2480*/  STL [R1+0xc58], R66 ;  /* 0x000c584201007387 */ /* 0x000fe20000100800 */
[C---:B0-----:R-:W-:Y:S01]  /*2490*/  IADD3 R2, P6, PT, R3.reuse, UR12, RZ ;  /* 0x0000000c03027c10 */ /* 0x041fe2000ffde0ff */
[----:B------:R-:W-:Y:S01]  /*24a0*/  IMAD.SHL.U32 R125, R36, 0x10, RZ ;  /* 0x00000010247d7824 */ /* 0x000fe200078e00ff */
[----:B------:R-:W-:Y:S01]  /*24b0*/  PRMT R8, RZ, 0x7610, R8 ;  /* 0x00007610ff087816 */ /* 0x000fe20000000008 */
[----:B------:R-:W-:Y:S01]  /*24c0*/  STTM.x128 tmem[UR10], RZ ;  /* 0x000000ff000079ed */ /* 0x000fe200083c000a */
[----:B------:R-:W0:Y:S02]  /*24d0*/  FENCE.VIEW.ASYNC.T ;  /* 0x00000000000073c6 */ /* 0x000e240000000200 */
[----:B0-----:R-:W-:Y:S01]  /*24e0*/  BAR.SYNC.DEFER_BLOCKING 0x0 ;  /* 0x0000000000007b1d */ /* 0x001fe20000010000 */
[----:B------:R-:W-:Y:S01]  /*24f0*/  LEA.HI.X.SX32 R3, R3, UR13, 0x1, P6 ;  /* 0x0000000d03037c11 */ /* 0x000fe2000b0f0eff */
[----:B------:R-:W-:Y:S01]  /*2500*/  VIADD R6, R15, 0xffffffd7 ;  /* 0xffffffd70f067836 */ /* 0x000fe20000000000 */
[----:B------:R-:W-:-:S02]  /*2510*/  IADD3 R4, P6, PT, R5, R2, RZ ;  /* 0x0000000205047210 */ /* 0x000fc40007fde0ff */
[----:B------:R-:W-:Y:S02]  /*2520*/  PRMT R7, RZ, 0x7610, R7 ;  /* 0x00007610ff077816 */ /* 0x000fe40000000007 */
[----:B------:R-:W-:Y:S01]  /*2530*/  PRMT R10, RZ, 0x7610, R10 ;  /* 0x00007610ff0a7816 */ /* 0x000fe2000000000a */
[----:B------:R-:W-:Y:S01]  /*2540*/  STL [R1+0xc54], R62 ;  /* 0x000c543e01007387 */ /* 0x000fe20000100800 */
[----:B------:R-:W-:Y:S01]  /*2550*/  LEA.HI.X.SX32 R5, R5, R3, 0x1, P6 ;  /* 0x0000000305057211 */ /* 0x000fe200030f0eff */
[----:B------:R-:W-:Y:S01]  /*2560*/  VIADD R9, R15, 0xffffffc7 ;  /* 0xffffffc70f097836 */ /* 0x000fe20000000000 */
[----:B------:R-:W-:Y:S01]  /*2570*/  PRMT R132, RZ, 0x7610, R132 ;  /* 0x00007610ff847816 */ /* 0x000fe20000000084 */
[----:B------:R0:W-:Y:S01]  /*2580*/  STL [R1+0xc50], R58 ;  /* 0x000c503a01007387 */ /* 0x0001e20000100800 */
[----:B------:R-:W-:Y:S01]  /*2590*/  PRMT R130, RZ, 0x7610, R130 ;  /* 0x00007610ff827816 */ /* 0x000fe20000000082 */
[----:B------:R-:W1:Y:S02]  /*25a0*/  LDCU UR11, c[0x0][0x3b0] ;  /* 0x00007600ff0b77ac */ /* 0x000e640008000800 */
[----:B------:R2:W-:Y:S01]  /*25b0*/  STL [R1+0xc4c], R54 ;  /* 0x000c4c3601007387 */ /* 0x0005e20000100800 */
[----:B------:R-:W-:Y:S01]  /*25c0*/  PRMT R11, RZ, 0x7610, R11 ;  /* 0x00007610ff0b7816 */ /* 0x000fe2000000000b */
[----:B------:R-:W3:Y:S02]  /*25d0*/  LDCU UR5, c[0x0][0x3b0] ;  /* 0x00007600ff0577ac */ /* 0x000ee40008000800 */
[----:B------:R-:W-:Y:S01]  /*25e0*/  STL [R1+0xc48], R51 ;  /* 0x000c483301007387 */ /* 0x000fe20000100800 */
[----:B------:R-:W-:Y:S01]  /*25f0*/  PRMT R12, RZ, 0x7610, R12 ;  /* 0x00007610ff0c7816 */ /* 0x000fe2000000000c */
[----:B------:R-:W4:Y:S02]  /*2600*/  LDCU UR21, c[0x0][0x3b0] ;  /* 0x00007600ff1577ac */ /* 0x000f240008000800 */
[----:B------:R-:W0:Y:S02]  /*2610*/  FENCE.VIEW.ASYNC.S ;  /* 0x00000000000073c6 */ /* 0x000e240000000000 */
[----:B0-----:R0:W0:Y:S02]  /*2620*/  @!UP2 SYNCS.EXCH.64 URZ, [UR6], UR16 ;  /* 0x0000001006ffa5b2 */ /* 0x0010240008000100 */
[----:B0-----:R-:W-:Y:S01]  /*2630*/  BAR.SYNC.DEFER_BLOCKING 0x0 ;  /* 0x0000000000007b1d */ /* 0x001fe20000010000 */
[----:B------:R-:W-:-:S02]  /*2640*/  PRMT R138, RZ, 0x7610, R138 ;  /* 0x00007610ff8a7816 */ /* 0x000fc4000000008a */
[----:B------:R-:W-:Y:S02]  /*2650*/  PRMT R135, RZ, 0x7610, R135 ;  /* 0x00007610ff877816 */ /* 0x000fe40000000087 */
[----:B------:R-:W-:Y:S01]  /*2660*/  PRMT R28, RZ, 0x7610, R28 ;  /* 0x00007610ff1c7816 */ /* 0x000fe2000000001c */
[----:B------:R-:W0:Y:S01]  /*2670*/  LDCU UR25, c[0x0][0x3b0] ;  /* 0x00007600ff1977ac */ /* 0x000e220008000800 */
[----:B------:R-:W-:Y:S01]  /*2680*/  STL [R1+0xc44], R48 ;  /* 0x000c443001007387 */ /* 0x000fe20000100800 */
[----:B------:R-:W-:Y:S01]  /*2690*/  IADD3 R126, P6, PT, R125, R2, RZ ;  /* 0x000000027d7e7210 */ /* 0x000fe20007fde0ff */
[----:B------:R-:W0:Y:S02]  /*26a0*/  LDCU UR29, c[0x0][0x3b0] ;  /* 0x00007600ff1d77ac */ /* 0x000e240008000800 */
[----:B------:R-:W-:Y:S01]  /*26b0*/  STL [R1+0xc40], R97 ;  /* 0x000c406101007387 */ /* 0x000fe20000100800 */
[----:B------:R-:W-:Y:S01]  /*26c0*/  PRMT R58, RZ, 0x7610, R58 ;  /* 0x00007610ff3a7816 */ /* 0x000fe2000000003a */
[----:B------:R-:W0:Y:S02]  /*26d0*/  LDCU UR16, c[0x0][0x3b0] ;  /* 0x00007600ff1077ac */ /* 0x000e240008000800 */
[----:B------:R-:W-:Y:S01]  /*26e0*/  STL [R1+0xc3c], R93 ;  /* 0x000c3c5d01007387 */ /* 0x000fe20000100800 */
[----:B--2---:R-:W-:Y:S01]  /*26f0*/  PRMT R54, RZ, 0x7610, R54 ;  /* 0x00007610ff367816 */ /* 0x004fe20000000036 */
[----:B------:R-:W2:Y:S02]  /*2700*/  LDCU UR17, c[0x0][0x3b0] ;  /* 0x00007600ff1177ac */ /* 0x000ea40008000800 */
[----:B------:R-:W-:Y:S01]  /*2710*/  STL [R1+0xc38], R89 ;  /* 0x000c385901007387 */ /* 0x000fe20000100800 */
[----:B------:R-:W-:Y:S01]  /*2720*/  PRMT R14, RZ, 0x7610, R14 ;  /* 0x00007610ff0e7816 */ /* 0x000fe2000000000e */
[----:B------:R-:W0:Y:S02]  /*2730*/  LDCU UR33, c[0x0][0x3b0] ;  /* 0x00007600ff2177ac */ /* 0x000e240008000800 */
[----:B------:R-:W2:Y:S01]  /*2740*/  @!P2 LDG.E.U8 R8, desc[UR18][R2.64] ;  /* 0x000000120208a981 */ /* 0x000ea2000c1e1100 */
[----:B------:R-:W-:Y:S01]  /*2750*/  PRMT R23, RZ, 0x7610, R23 ;  /* 0x00007610ff177816 */ /* 0x000fe20000000017 */
[----:B------:R-:W0:Y:S02]  /*2760*/  LDCU UR12, c[0x0][0x3b0] ;  /* 0x00007600ff0c77ac */ /* 0x000e240008000800 */
[----:B------:R-:W3:Y:S01]  /*2770*/  @!P0 LDG.E.U8 R7, desc[UR18][R4.64] ;  /* 0x0000001204078981 */ /* 0x000ee2000c1e1100 */
[----:B------:R-:W-:Y:S01]  /*2780*/  PRMT R110, RZ, 0x7610, R110 ;  /* 0x00007610ff6e7816 */ /* 0x000fe2000000006e */
[----:B------:R-:W0:Y:S02]  /*2790*/  LDCU UR37, c[0x0][0x3b0] ;  /* 0x00007600ff2577ac */ /* 0x000e240008000800 */
[----:B------:R-:W-:Y:S01]  /*27a0*/  STL [R1+0xc34], R85 ;  /* 0x000c345501007387 */ /* 0x000fe20000100800 */
[----:B------:R-:W-:Y:S01]  /*27b0*/  PRMT R112, RZ, 0x7610, R112 ;  /* 0x00007610ff707816 */ /* 0x000fe20000000070 */
[----:B------:R-:W0:Y:S02]  /*27c0*/  LDCU UR41, c[0x0][0x3b0] ;  /* 0x00007600ff2977ac */ /* 0x000e240008000800 */
[----:B------:R-:W-:Y:S01]  /*27d0*/  STL [R1+0xc30], R81 ;  /* 0x000c305101007387 */ /* 0x000fe20000100800 */
[----:B------:R-:W0:Y:S03]  /*27e0*/  LDCU UR45, c[0x0][0x3b0] ;  /* 0x00007600ff2d77ac */ /* 0x000e260008000800 */
        /* <DEDUP_REMOVED lines=77> */
[----:B------:R-:W-:Y:S01]  /*2cc0*/  ISETP.GE.U32.AND P2, PT, R6, 0x7fffff58, PT ;  /* 0x7fffff580600780c */ /* 0x000fe20003f46070 */
[----:B------:R-:W0:Y:S02]  /*2cd0*/  LDCU UR52, c[0x0][0x3b0] ;  /* 0x00007600ff3477ac */ /* 0x000e240008000800 */
[----:B------:R-:W-:Y:S01]  /*2ce0*/  STL [R1+0xb00], R128 ;  /* 0x000b008001007387 */ /* 0x000fe20000100800 */
[----:B------:R-:W-:Y:S01]  /*2cf0*/  VIADD R6, R15, 0xffffffcf ;  /* 0xffffffcf0f067836 */ /* 0x000fe20000000000 */
[----:B------:R-:W0:Y:S02]  /*2d00*/  LDCU UR56, c[0x0][0x3b0] ;  /* 0x00007600ff3877ac */ /* 0x000e240008000800 */
[----:B------:R-:W-:Y:S01]  /*2d10*/  STL [R1+0xafc], R127 ;  /* 0x000afc7f01007387 */ /* 0x000fe20000100800 */
[----:B------:R-:W-:Y:S01]  /*2d20*/  LEA.HI.X.SX32 R125, R125, R3, 0x1, P6 ;  /* 0x000000037d7d7211 */ /* 0x000fe200030f0eff */
[----:B------:R-:W0:Y:S02]  /*2d30*/  LDCU UR60, c[0x0][0x3b0] ;  /* 0x00007600ff3c77ac */ /* 0x000e240008000800 */
[----:B------:R-:W-:Y:S01]  /*2d40*/  STL [R1+0xaf8], R124 ;  /* 0x000af87c01007387 */ /* 0x000fe20000100800 */
[----:B------:R-:W0:Y:S03]  /*2d50*/  LDCU UR64, c[0x0][0x3b0] ;  /* 0x00007600ff4077ac */ /* 0x000e260008000800 */
[----:B------:R-:W-:Y:S01]  /*2d60*/  STL [R1+0xaf4], R122 ;  /* 0x000af47a01007387 */ /* 0x000fe20000100800 */
[----:B------:R-:W0:Y:S03]  /*2d70*/  LDCU UR68, c[0x0][0x3b0] ;  /* 0x00007600ff4477ac */ /* 0x000e260008000800 */
[----:B------:R-:W-:Y:S04]  /*2d80*/  STL [R1+0xaf0], R121 ;  /* 0x000af07901007387 */ /* 0x000fe80000100800 */
[----:B------:R-:W-:Y:S01]  /*2d90*/  STL [R1+0xaec], R120 ;  /* 0x000aec7801007387 */ /* 0x000fe20000100800 */
[----:B------:R-:W-:-:S03]  /*2da0*/  ISETP.GE.U32.AND P0, PT, R6, 0x7fffff50, PT ;  /* 0x7fffff500600780c */ /* 0x000fc60003f06070 */
[----:B------:R-:W-:Y:S01]  /*2db0*/  STL [R1+0x9dc], R4 ;  /* 0x0009dc0401007387 */ /* 0x000fe20000100800 */
[----:B------:R-:W-:-:S03]  /*2dc0*/  @!P4 IMAD.MOV.U32 R6, RZ, RZ, R126 ;  /* 0x000000ffff06c224 */ /* 0x000fc600078e007e */
[----:B------:R-:W-:Y:S04]  /*2dd0*/  STL [R1+0x9d8], R5 ;  /* 0x0009d80501007387 */ /* 0x000fe80000100800 */
[----:B--2---:R-:W-:Y:S04]  /*2de0*/  STL [R1+0x2f0], R8 ;  /* 0x0002f00801007387 */ /* 0x004fe80000100800 */
[----:B---3--:R2:W-:Y:S02]  /*2df0*/  STL [R1+0x2f4], R7 ;  /* 0x0002f40701007387 */ /* 0x0085e40000100800 */
[----:B--2---:R-:W-:-:S05]  /*2e00*/  @!P4 IMAD.MOV.U32 R7, RZ, RZ, R125 ;  /* 0x000000ffff07c224 */ /* 0x004fca00078e007d */
[----:B------:R2:W3:Y:S01]  /*2e10*/  @!P4 LDG.E.U8 R10, desc[UR18][R6.64] ;  /* 0x00000012060ac981 */ /* 0x0004e2000c1e1100 */
[----:B------:R-:W-:-:S05]  /*2e20*/  IMAD R8, R36, 0x18, RZ ;  /* 0x0000001824087824 */ /* 0x000fca00078e02ff */
[----:B------:R-:W-:-:S04]  /*2e30*/  IADD3 R66, P6, PT, R8, R2, RZ ;  /* 0x0000000208427210 */ /* 0x000fc80007fde0ff */
[----:B--2---:R-:W-:Y:S01]  /*2e40*/  LEA.HI.X.SX32 R7, R8, R3, 0x1, P6 ;  /* 0x0000000308077211 */ /* 0x004fe200030f0eff */
[----:B------:R-:W-:-:S05]  /*2e50*/  @!P5 IMAD.MOV.U32 R6, RZ, RZ, R66 ;  /* 0x000000ffff06d224 */ /* 0x000fca00078e0042 */
[----:B------:R2:W4:Y:S01]  /*2e60*/  @!P5 LDG.E.U8 R58, desc[UR18][R6.64] ;  /* 0x00000012063ad981 */ /* 0x000522000c1e1100 */
[----:B------:R-:W-:Y:S01]  /*2e70*/  ISETP.GE.U32.AND P4, PT, R9, 0x7fffff48, PT ;  /* 0x7fffff480900780c */ /* 0x000fe20003f86070 */
[----:B------:R-:W-:Y:S02]  /*2e80*/  IMAD.SHL.U32 R9, R36, 0x20, RZ ;  /* 0x0000002024097824 */ /* 0x000fe400078e00ff */
[----:B------:R-:W-:Y:S03]  /*2e90*/  STL [R1+0x9e4], R126 ;  /* 0x0009e47e01007387 */ /* 0x000fe60000100800 */
[----:B------:R-:W-:Y:S01]  /*2ea0*/  IADD3 R62, P6, PT, R9, R2, RZ ;  /* 0x00000002093e7210 */ /* 0x000fe20007fde0ff */
[----:B------:R-:W-:Y:S01]  /*2eb0*/  STL [R1+0x9e0], R125 ;  /* 0x0009e07d01007387 */ /* 0x000fe20000100800 */
[----:B------:R-:W-:-:S03]  /*2ec0*/  PRMT R97, RZ, 0x7610, R97 ;  /* 0x00007610ff617816 */ /* 0x000fc60000000061 */
[----:B------:R0:W-:Y:S01]  /*2ed0*/  STL [R1+0x18], R66 ;  /* 0x0000184201007387 */ /* 0x0001e20000100800 */
[----:B--2---:R-:W-:-:S03]  /*2ee0*/  @!P3 IMAD.MOV.U32 R6, RZ, RZ, R62 ;  /* 0x000000ffff06b224 */ /* 0x004fc600078e003e */
[----:B---3--:R-:W-:Y:S04]  /*2ef0*/  STL [R1+0x2fc], R10 ;  /* 0x0002fc0a01007387 */ /* 0x008fe80000100800 */
[----:B------:R2:W-:Y:S01]  /*2f00*/  STL [R1+0x14], R7 ;  /* 0x0000140701007387 */ /* 0x0005e20000100800 */
[----:B------:R-:W-:-:S03]  /*2f10*/  IMAD R8, R36, 0x28, RZ ;  /* 0x0000002824087824 */ /* 0x000fc600078e02ff */
[----:B0-----:R-:W3:Y:S01]  /*2f20*/  LDL.LU R66, [R1+0xc58] ;  /* 0x000c580001427983 */ /* 0x001ee20000300800 */
[----:B--2---:R-:W-:-:S05]  /*2f30*/  LEA.HI.X.SX32 R7, R9, R3, 0x1, P6 ;  /* 0x0000000309077211 */ /* 0x004fca00030f0eff */
[----:B------:R0:W2:Y:S04]  /*2f40*/  @!P3 LDG.E.U8 R97, desc[UR18][R6.64] ;  /* 0x000000120661b981 */ /* 0x0000a8000c1e1100 */
[----:B------:R-:W-:Y:S04]  /*2f50*/  STL [R1+0xcc], R62 ;  /* 0x0000cc3e01007387 */ /* 0x000fe80000100800 */
[----:B----4-:R4:W-:Y:S02]  /*2f60*/  STL [R1+0x328], R58 ;  /* 0x0003283a01007387 */ /* 0x0109e40000100800 */
[----:B----4-:R-:W-:-:S04]  /*2f70*/  IADD3 R58, P6, PT, R8, R2, RZ ;  /* 0x00000002083a7210 */ /* 0x010fc80007fde0ff */
[----:B------:R-:W-:Y:S01]  /*2f80*/  LEA.HI.X.SX32 R8, R8, R3, 0x1, P6 ;  /* 0x0000000308087211 */ /* 0x000fe200030f0eff */
[----:B------:R4:W-:Y:S01]  /*2f90*/  STL [R1+0xc8], R7 ;  /* 0x0000c80701007387 */ /* 0x0009e20000100800 */
[----:B0-----:R-:W-:-:S03]  /*2fa0*/  @!P2 IMAD.MOV.U32 R6, RZ, RZ, R58 ;  /* 0x000000ffff06a224 */ /* 0x001fc600078e003a */
[----:B----4-:R-:W-:-:S05]  /*2fb0*/  @!P2 IMAD.MOV.U32 R7, RZ, RZ, R8 ;  /* 0x000000ffff07a224 */ /* 0x010fca00078e0008 */
[----:B------:R0:W4:Y:S01]  /*2fc0*/  @!P2 LDG.E.U8 R54, desc[UR18][R6.64] ;  /* 0x000000120636a981 */ /* 0x000122000c1e1100 */
[----:B------:R-:W-:-:S03]  /*2fd0*/  IMAD R9, R36, 0x30, RZ ;  /* 0x0000003024097824 */ /* 0x000fc600078e02ff */
[----:B------:R-:W-:Y:S04]  /*2fe0*/  STL [R1+0x53c], R58 ;  /* 0x00053c3a01007387 */ /* 0x000fe80000100800 */
[----:B------:R-:W3:Y:S04]  /*2ff0*/  LDL.LU R62, [R1+0xc54] ;  /* 0x000c5400013e7983 */ /* 0x000ee80000300800 */
[----:B------:R0:W-:Y:S01]  /*3000*/  STL [R1+0x538], R8 ;  /* 0x0005380801007387 */ /* 0x0001e20000100800 */
[----:B------:R-:W-:-:S03]  /*3010*/  PRMT R48, RZ, 0x7610, R48 ;  /* 0x00007610ff307816 */ /* 0x000fc60000000030 */
[----:B--2---:R2:W-:Y:S01]  /*3020*/  STL [R1+0x330], R97 ;  /* 0x0003306101007387 */ /* 0x0045e20000100800 */
[----:B------:R-:W-:Y:S02]  /*3030*/  VIADD R10, R15, 0xffffffbf ;  /* 0xffffffbf0f0a7836 */ /* 0x000fe40000000000 */
[----:B0-----:R-:W-:Y:S01]  /*3040*/  IMAD R8, R36, 0x38, RZ ;  /* 0x0000003824087824 */ /* 0x001fe200078e02ff */
[----:B------:R-:W3:Y:S01]  /*3050*/  LDL.LU R58, [R1+0xc50] ;  /* 0x000c5000013a7983 */ /* 0x000ee20000300800 */
[----:B--2---:R-:W-:-:S04]  /*3060*/  IADD3 R97, P6, PT, R9, R2, RZ ;  /* 0x0000000209617210 */ /* 0x004fc80007fde0ff */
[----:B------:R-:W-:Y:S01]  /*3070*/  LEA.HI.X.SX32 R7, R9, R3, 0x1, P6 ;  /* 0x0000000309077211 */ /* 0x000fe200030f0eff */
[----:B------:R-:W-:-:S05]  /*3080*/  @!P0 IMAD.MOV.U32 R6, RZ, RZ, R97 ;  /* 0x000000ffff068224 */ /* 0x000fca00078e0061 */
[----:B------:R0:W2:Y:S01]  /*3090*/  @!P0 LDG.E.U8 R48, desc[UR18][R6.64] ;  /* 0x0000001206308981 */ /* 0x0000a2000c1e1100 */
[----:B------:R-:W-:Y:S01]  /*30a0*/  ISETP.GE.U32.AND P5, PT, R10, 0x7fffff40, PT ;  /* 0x7fffff400a00780c */ /* 0x000fe20003fa6070 */
[----:B------:R-:W-:-:S05]  /*30b0*/  VIADD R10, R15, 0xffffffb7 ;  /* 0xffffffb70f0a7836 */ /* 0x000fca0000000000 */
[----:B------:R-:W-:Y:S01]  /*30c0*/  ISETP.GE.U32.AND P3, PT, R10, 0x7fffff38, PT ;  /* 0x7fffff380a00780c */ /* 0x000fe20003f66070 */
[----:B------:R-:W-:Y:S01]  /*30d0*/  VIADD R10, R15, 0xffffffaf ;  /* 0xffffffaf0f0a7836 */ /* 0x000fe20000000000 */
[----:B----4-:R4:W-:Y:S04]  /*30e0*/  STL [R1+0x364], R54 ;  /* 0x0003643601007387 */ /* 0x0109e80000100800 */
[----:B------:R-:W-:Y:S01]  /*30f0*/  ISETP.GE.U32.AND P2, PT, R10, 0x7fffff30, PT ;  /* 0x7fffff300a00780c */ /* 0x000fe20003f46070 */
[----:B------:R-:W-:Y:S01]  /*3100*/  IMAD.SHL.U32 R10, R36, 0x40, RZ ;  /* 0x00000040240a7824 */ /* 0x000fe200078e00ff */
[----:B----4-:R-:W4:Y:S04]  /*3110*/  LDL.LU R54, [R1+0xc4c] ;  /* 0x000c4c0001367983 */ /* 0x010f280000300800 */
[----:B------:R-:W-:Y:S04]  /*3120*/  STL [R1+0x57c], R97 ;  /* 0x00057c6101007387 */ /* 0x000fe80000100800 */
[----:B------:R0:W-:Y:S02]  /*3130*/  STL [R1+0x578], R7 ;  /* 0x0005780701007387 */ /* 0x0001e40000100800 */
[----:B0-----:R-:W-:-:S04]  /*3140*/  IADD3 R7, P6, PT, R8, R2, RZ ;  /* 0x0000000208077210 */ /* 0x001fc80007fde0ff */
[----:B------:R-:W-:Y:S01]  /*3150*/  LEA.HI.X.SX32 R6, R8, R3, 0x1, P6 ;  /* 0x0000000308067211 */ /* 0x000fe200030f0eff */
[----:B------:R0:W-:Y:S01]  /*3160*/  STL [R1+0x5bc], R7 ;  /* 0x0005bc0701007387 */ /* 0x0001e20000100800 */
[----:B------:R-:W-:-:S03]  /*3170*/  IADD3 R97, P6, PT, R10, R2, RZ ;  /* 0x000000020a617210 */ /* 0x000fc60007fde0ff */
[----:B------:R1:W-:Y:S01]  /*3180*/  STL [R1+0x5b8], R6 ;  /* 0x0005b80601007387 */ /* 0x0003e20000100800 */
[----:B0-----:R-:W-:-:S03]  /*3190*/  @!P4 LOP3.LUT R7, R7, R6, RZ, 0x3c, !PT ;  /* 0x000000060707c212 */ /* 0x001fc600078e3cff */
[----:B------:R-:W-:Y:S01]  /*31a0*/  STL [R1+0x5fc], R97 ;  /* 0x0005fc6101007387 */ /* 0x000fe20000100800 */
[C---:B-1----:R-:W-:Y:S02]  /*31b0*/  @!P4 LOP3.LUT R6, R7.reuse, R6, RZ, 0x3c, !PT ;  /* 0x000000060706c212 */ /* 0x042fe400078e3cff */
[----:B------:R-:W-:Y:S02]  /*31c0*/  PRMT R51, RZ, 0x7610, R51 ;  /* 0x00007610ff337816 */ /* 0x000fe40000000033 */
[----:B------:R-:W-:Y:S02]  /*31d0*/  @!P4 LOP3.LUT R7, R7, R6, RZ, 0x3c, !PT ;  /* 0x000000060707c212 */ /* 0x000fe400078e3cff */
[----:B------:R-:W-:-:S03]  /*31e0*/  PRMT R93, RZ, 0x7610, R93 ;  /* 0x00007610ff5d7816 */ /* 0x000fc6000000005d */
[----:B------:R0:W3:Y:S02]  /*31f0*/  @!P4 LDG.E.U8 R51, desc[UR18][R6.64] ;  /* 0x000000120633c981 */ /* 0x0000e4000c1e1100 */
[----:B0-----:R-:W-:Y:S02]  /*3200*/  @!P5 IMAD.MOV.U32 R6, RZ, RZ, R97 ;  /* 0x000000ffff06d224 */ /* 0x001fe400078e0061 */
[----:B--2---:R0:W-:Y:S02]  /*3210*/  STL [R1+0x338], R48 ;  /* 0x0003383001007387 */ /* 0x0041e40000100800 */
[----:B0-----:R-:W-:-:S05]  /*3220*/  LEA.HI.X.SX32 R48, R10, R3, 0x1, P6 ;  /* 0x000000030a307211 */ /* 0x001fca00030f0eff */
[----:B------:R-:W-:-:S05]  /*3230*/  @!P5 IMAD.MOV.U32 R7, RZ, RZ, R48 ;  /* 0x000000ffff07d224 */ /* 0x000fca00078e0030 */
[----:B------:R0:W2:Y:S01]  /*3240*/  @!P5 LDG.E.U8 R93, desc[UR18][R6.64] ;  /* 0x00000012065dd981 */ /* 0x0000a2000c1e1100 */
[----:B------:R-:W-:-:S05]  /*3250*/  VIADD R9, R15, 0xffffffa7 ;  /* 0xffffffa70f097836 */ /* 0x000fca0000000000 */
[----:B------:R-:W-:Y:S01]  /*3260*/  ISETP.GE.U32.AND P0, PT, R9, 0x7fffff28, PT ;  /* 0x7fffff280900780c */ /* 0x000fe20003f06070 */
[----:B------:R-:W-:-:S05]  /*3270*/  IMAD R9, R36, 0x48, RZ ;  /* 0x0000004824097824 */ /* 0x000fca00078e02ff */
[----:B------:R-:W-:Y:S01]  /*3280*/  IADD3 R10, P6, PT, R9, R2, RZ ;  /* 0x00000002090a7210 */ /* 0x000fe20007fde0ff */
[----:B0-----:R-:W-:-:S03]  /*3290*/  VIADD R6, R15, 0xffffff97 ;  /* 0xffffff970f067836 */ /* 0x001fc60000000000 */
[----:B------:R-:W-:Y:S01]  /*32a0*/  LEA.HI.X.SX32 R9, R9, R3, 0x1, P6 ;  /* 0x0000000309097211 */ /* 0x000fe200030f0eff */
[----:B------:R-:W-:Y:S01]  /*32b0*/  IMAD.MOV.U32 R7, RZ, RZ, R10 ;  /* 0x000000ffff077224 */ /* 0x000fe200078e000a */
[----:B------:R-:W-:-:S03]  /*32c0*/  ISETP.GE.U32.AND P5, PT, R6, 0x7fffff18, PT ;  /* 0x7fffff180600780c */ /* 0x000fc60003fa6070 */
[----:B------:R-:W-:Y:S02]  /*32d0*/  IMAD.MOV.U32 R6, RZ, RZ, R9 ;  /* 0x000000ffff067224 */ /* 0x000fe400078e0009 */
[----:B------:R-:W-:-:S03]  /*32e0*/  VIADD R8, R15, 0xffffff9f ;  /* 0xffffff9f0f087836 */ /* 0x000fc60000000000 */
[-C--:B------:R-:W-:Y:S02]  /*32f0*/  @!P3 LOP3.LUT R7, R7, R6.reuse, RZ, 0x3c, !PT ;  /* 0x000000060707b212 */ /* 0x080fe400078e3cff */
[----:B------:R-:W-:Y:S01]  /*3300*/  ISETP.GE.U32.AND P4, PT, R8, 0x7fffff20, PT ;  /* 0x7fffff200800780c */ /* 0x000fe20003f86070 */
[----:B------:R-:W-:Y:S01]  /*3310*/  IMAD R8, R36, 0x50, RZ ;  /* 0x0000005024087824 */ /* 0x000fe200078e02ff */
[C---:B------:R-:W-:Y:S02]  /*3320*/  @!P3 LOP3.LUT R6, R7.reuse, R6, RZ, 0x3c, !PT ;  /* 0x000000060706b212 */ /* 0x040fe400078e3cff */
[----:B------:R-:W-:Y:S02]  /*3330*/  PRMT R89, RZ, 0x7610, R89 ;  /* 0x00007610ff597816 */ /* 0x000fe40000000059 */
[----:B------:R-:W-:-:S05]  /*3340*/  @!P3 LOP3.LUT R7, R7, R6, RZ, 0x3c, !PT ;  /* 0x000000060707b212 */ /* 0x000fca00078e3cff */
[----:B------:R0:W4:Y:S04]  /*3350*/  @!P3 LDG.E.U8 R89, desc[UR18][R6.64] ;  /* 0x000000120659b981 */ /* 0x000128000c1e1100 */
[----:B---3--:R1:W-:Y:S04]  /*3360*/  STL [R1+0x334], R51 ;  /* 0x0003343301007387 */ /* 0x0083e80000100800 */
[----:B-1----:R-:W3:Y:S04]  /*3370*/  LDL.LU R51, [R1+0xc48] ;  /* 0x000c480001337983 */ /* 0x002ee80000300800 */
[----:B------:R1:W-:Y:S04]  /*3380*/  STL [R1+0x5f8], R48 ;  /* 0x0005f83001007387 */ /* 0x0003e80000100800 */
[----:B-1----:R-:W3:Y:S04]  /*3390*/  LDL.LU R48, [R1+0xc44] ;  /* 0x000c440001307983 */ /* 0x002ee80000300800 */
[----:B------:R-:W3:Y:S01]  /*33a0*/  LDL.LU R97, [R1+0xc40] ;  /* 0x000c400001617983 */ /* 0x000ee20000300800 */
[----:B------:R-:W-:-:S03]  /*33b0*/  PRMT R85, RZ, 0x7610, R85 ;  /* 0x00007610ff557816 */ /* 0x000fc60000000055 */
[----:B--2---:R1:W-:Y:S04]  /*33c0*/  STL [R1+0x3a8], R93 ;  /* 0x0003a85d01007387 */ /* 0x0043e80000100800 */
[----:B-1----:R-:W2:Y:S04]  /*33d0*/  LDL.LU R93, [R1+0xc3c] ;  /* 0x000c3c00015d7983 */ /* 0x002ea80000300800 */
[----:B------:R1:W-:Y:S02]  /*33e0*/  STL [R1+0x63c], R10 ;  /* 0x00063c0a01007387 */ /* 0x0003e40000100800 */
[----:B-1----:R-:W-:-:S04]  /*33f0*/  IADD3 R10, P6, PT, R8, R2, RZ ;  /* 0x00000002080a7210 */ /* 0x002fc80007fde0ff */
[----:B0-----:R-:W-:Y:S01]  /*3400*/  LEA.HI.X.SX32 R6, R8, R3, 0x1, P6 ;  /* 0x0000000308067211 */ /* 0x001fe200030f0eff */
[----:B------:R-:W-:Y:S01]  /*3410*/  IMAD.MOV.U32 R7, RZ, RZ, R10 ;  /* 0x000000ffff077224 */ /* 0x000fe200078e000a */
[----:B------:R-:W-:Y:S04]  /*3420*/  STL [R1+0x638], R9 ;  /* 0x0006380901007387 */ /* 0x000fe80000100800 */
[-C--:B------:R-:W-:Y:S01]  /*3430*/  @!P2 LOP3.LUT R7, R7, R6.reuse, RZ, 0x3c, !PT ;  /* 0x000000060707a212 */ /* 0x080fe200078e3cff */
[----:B------:R-:W-:Y:S04]  /*3440*/  STL [R1+0x67c], R10 ;  /* 0x00067c0a01007387 */ /* 0x000fe80000100800 */
[----:B------:R0:W-:Y:S02]  /*3450*/  STL [R1+0x678], R6 ;  /* 0x0006780601007387 */ /* 0x0001e40000100800 */
[----:B0-----:R-:W-:-:S04]  /*3460*/  @!P2 LOP3.LUT R6, R7, R6, RZ, 0x3c, !PT ;  /* 0x000000060706a212 */ /* 0x001fc800078e3cff */
[----:B------:R-:W-:-:S05]  /*3470*/  @!P2 LOP3.LUT R7, R7, R6, RZ, 0x3c, !PT ;  /* 0x000000060707a212 */ /* 0x000fca00078e3cff */
[----:B------:R0:W2:Y:S01]  /*3480*/  @!P2 LDG.E.U8 R85, desc[UR18][R6.64] ;  /* 0x000000120655a981 */ /* 0x0000a2000c1e1100 */
[----:B------:R-:W-:-:S05]  /*3490*/  VIADD R9, R15, 0xffffff8f ;  /* 0xffffff8f0f097836 */ /* 0x000fca0000000000 */
[----:B------:R-:W-:Y:S01]  /*34a0*/  ISETP.GE.U32.AND P3, PT, R9, 0x7fffff10, PT ;  /* 0x7fffff100900780c */ /* 0x000fe20003f66070 */
[C---:B------:R-:W-:Y:S01]  /*34b0*/  IMAD R9, R36.reuse, 0x58, RZ ;  /* 0x0000005824097824 */ /* 0x040fe200078e02ff */
[----:B----4-:R1:W-:Y:S01]  /*34c0*/  STL [R1+0x340], R89 ;  /* 0x0003405901007387 */ /* 0x0103e20000100800 */
[----:B------:R-:W-:Y:S01]  /*34d0*/  IMAD R8, R36, 0x60, RZ ;  /* 0x0000006024087824 */ /* 0x000fe200078e02ff */
[----:B------:R-:W-:Y:S02]  /*34e0*/  PRMT R81, RZ, 0x7610, R81 ;  /* 0x00007610ff517816 */ /* 0x000fe40000000051 */
[----:B-1----:R-:W-:-:S04]  /*34f0*/  IADD3 R89, P6, PT, R9, R2, RZ ;  /* 0x0000000209597210 */ /* 0x002fc80007fde0ff */
[----:B0-----:R-:W-:Y:S01]  /*3500*/  LEA.HI.X.SX32 R7, R9, R3, 0x1, P6 ;  /* 0x0000000309077211 */ /* 0x001fe200030f0eff */
[----:B------:R-:W-:Y:S01]  /*3510*/  STL [R1+0x6b4], R89 ;  /* 0x0006b45901007387 */ /* 0x000fe20000100800 */
[----:B------:R-:W-:-:S05]  /*3520*/  @!P0 IMAD.MOV.U32 R6, RZ, RZ, R89 ;  /* 0x000000ffff068224 */ /* 0x000fca00078e0059 */
[----:B------:R0:W4:Y:S04]  /*3530*/  @!P0 LDG.E.U8 R81, desc[UR18][R6.64] ;  /* 0x0000001206518981 */ /* 0x000128000c1e1100 */
[----:B--2---:R1:W-:Y:S02]  /*3540*/  STL [R1+0x374], R85 ;  /* 0x0003745501007387 */ /* 0x0043e40000100800 */
[----:B-1----:R-:W-:-:S04]  /*3550*/  IADD3 R85, P6, PT, R8, R2, RZ ;  /* 0x0000000208557210 */ /* 0x002fc80007fde0ff */
[----:B------:R-:W-:Y:S01]  /*3560*/  LEA.HI.X.SX32 R8, R8, R3, 0x1, P6 ;  /* 0x0000000308087211 */ /* 0x000fe200030f0eff */
[----:B------:R1:W-:Y:S01]  /*3570*/  STL [R1+0x6b0], R7 ;  /* 0x0006b00701007387 */ /* 0x0003e20000100800 */
[----:B0-----:R-:W-:-:S03]  /*3580*/  @!P4 IMAD.MOV.U32 R6, RZ, RZ, R85 ;  /* 0x000000ffff06c224 */ /* 0x001fc600078e0055 */
[----:B-1----:R-:W-:-:S05]  /*3590*/  @!P4 IMAD.MOV.U32 R7, RZ, RZ, R8 ;  /* 0x000000ffff07c224 */ /* 0x002fca00078e0008 */
[----:B------:R0:W2:Y:S01]  /*35a0*/  @!P4 LDG.E.U8 R132, desc[UR18][R6.64] ;  /* 0x000000120684c981 */ /* 0x0000a2000c1e1100 */
[----:B------:R-:W-:Y:S02]  /*35b0*/  IMAD R9, R36, 0x68, RZ ;  /* 0x0000006824097824 */ /* 0x000fe400078e02ff */
[----:B------:R-:W-:Y:S01]  /*35c0*/  VIADD R10, R15, 0xffffff87 ;  /* 0xffffff870f0a7836 */ /* 0x000fe20000000000 */
[----:B------:R1:W-:Y:S04]  /*35d0*/  STL [R1+0x6ec], R85 ;  /* 0x0006ec5501007387 */ /* 0x0003e80000100800 */
[----:B------:R-:W3:Y:S04]  /*35e0*/  LDL.LU R89, [R1+0xc38] ;  /* 0x000c380001597983 */ /* 0x000ee80000300800 */
[----:B------:R-:W-:Y:S01]  /*35f0*/  STL [R1+0x6e8], R8 ;  /* 0x0006e80801007387 */ /* 0x000fe20000100800 */
[----:B------:R-:W-:-:S03]  /*3600*/  ISETP.GE.U32.AND P2, PT, R10, 0x7fffff08, PT ;  /* 0x7fffff080a00780c */ /* 0x000fc60003f46070 */
[----:B----4-:R4:W-:Y:S01]  /*3610*/  STL [R1+0x36c], R81 ;  /* 0x00036c5101007387 */ /* 0x0109e20000100800 */
[C---:B------:R-:W-:Y:S02]  /*3620*/  VIADD R10, R15.reuse, 0xfffffff6 ;  /* 0xfffffff60f0a7836 */ /* 0x040fe40000000000 */
[----:B0-----:R-:W-:Y:S01]  /*3630*/  VIADD R6, R15, 0xffffffee ;  /* 0xffffffee0f067836 */ /* 0x001fe20000000000 */
[----:B-1----:R-:W3:Y:S01]  /*3640*/  LDL.LU R85, [R1+0xc34] ;  /* 0x000c340001557983 */ /* 0x002ee20000300800 */
[----:B----4-:R-:W-:Y:S01]  /*3650*/  IADD3 R81, P6, PT, R9, R2, RZ ;  /* 0x0000000209517210 */ /* 0x010fe20007fde0ff */
[----:B------:R-:W-:-:S03]  /*3660*/  IMAD R8, R36, 0x70, RZ ;  /* 0x0000007024087824 */ /* 0x000fc600078e02ff */
[----:B------:R-:W-:Y:S01]  /*3670*/  LEA.HI.X.SX32 R7, R9, R3, 0x1, P6 ;  /* 0x0000000309077211 */ /* 0x000fe200030f0eff */
[----:B------:R-:W-:Y:S01]  /*3680*/  STL [R1+0x724], R81 ;  /* 0x0007245101007387 */ /* 0x000fe20000100800 */
[----:B------:R-:W-:Y:S02]  /*3690*/  ISETP.GE.U32.AND P0, PT, R10, 0x7fffff77, PT ;  /* 0x7fffff770a00780c */ /* 0x000fe40003f06070 */
[----:B------:R-:W-:Y:S01]  /*36a0*/  PRMT R10, RZ, 0x7610, R10 ;  /* 0x00007610ff0a7816 */ /* 0x000fe2000000000a */
[----:B------:R-:W-:Y:S01]  /*36b0*/  STL [R1+0x720], R7 ;  /* 0x0007200701007387 */ /* 0x000fe20000100800 */
[----:B------:R-:W-:Y:S01]  /*36c0*/  ISETP.GE.U32.AND P4, PT, R6, 0x7fffff6f, PT ;  /* 0x7fffff6f0600780c */ /* 0x000fe20003f86070 */
[----:B------:R-:W-:-:S05]  /*36d0*/  @!P5 IMAD.MOV.U32 R6, RZ, RZ, R81 ;  /* 0x000000ffff06d224 */ /* 0x000fca00078e0051 */
[----:B------:R0:W4:Y:S04]  /*36e0*/  @!P5 LDG.E.U8 R10, desc[UR18][R6.64] ;  /* 0x00000012060ad981 */ /* 0x000128000c1e1100 */
[----:B--2---:R1:W-:Y:S02]  /*36f0*/  STL [R1+0x3f4], R132 ;  /* 0x0003f48401007387 */ /* 0x0043e40000100800 */
[----:B-1----:R-:W-:-:S04]  /*3700*/  IADD3 R132, P6, PT, R8, R2, RZ ;  /* 0x0000000208847210 */ /* 0x002fc80007fde0ff */
[----:B0-----:R-:W-:Y:S01]  /*3710*/  LEA.HI.X.SX32 R7, R8, R3, 0x1, P6 ;  /* 0x0000000308077211 */ /* 0x001fe200030f0eff */
[----:B------:R-:W-:-:S05]  /*3720*/  @!P3 IMAD.MOV.U32 R6, RZ, RZ, R132 ;  /* 0x000000ffff06b224 */ /* 0x000fca00078e0084 */
[----:B------:R0:W2:Y:S01]  /*3730*/  @!P3 LDG.E.U8 R130, desc[UR18][R6.64] ;  /* 0x000000120682b981 */ /* 0x0000a2000c1e1100 */
[----:B------:R-:W-:-:S05]  /*3740*/  VIADD R9, R15, 0xffffffe6 ;  /* 0xffffffe60f097836 */ /* 0x000fca0000000000 */
[----:B------:R-:W-:Y:S01]  /*3750*/  ISETP.GE.U32.AND P5, PT, R9, 0x7fffff67, PT ;  /* 0x7fffff670900780c */ /* 0x000fe20003fa6070 */
[C---:B------:R-:W-:Y:S02]  /*3760*/  IMAD R9, R36.reuse, 0x78, RZ ;  /* 0x0000007824097824 */ /* 0x040fe400078e02ff */
[----:B------:R-:W-:-:S03]  /*3770*/  IMAD R8, R36, 0x9, RZ ;  /* 0x0000000924087824 */ /* 0x000fc600078e02ff */
[CC--:B------:R-:W-:Y:S01]  /*3780*/  IADD3 R81, P6, PT, R9.reuse, R2.reuse, RZ ;  /* 0x0000000209517210 */ /* 0x0c0fe20007fde0ff */
[----:B------:R-:W-:Y:S03]  /*3790*/  STL [R1+0x75c], R132 ;  /* 0x00075c8401007387 */ /* 0x000fe60000100800 */
[----:B------:R-:W-:Y:S02]  /*37a0*/  LEA.HI.X.SX32 R9, R9, R3, 0x1, P6 ;  /* 0x0000000309097211 */ /* 0x000fe400030f0eff */
[----:B0-----:R-:W-:Y:S01]  /*37b0*/  IADD3 R6, P6, PT, R8, R2, RZ ;  /* 0x0000000208067210 */ /* 0x001fe20007fde0ff */
[----:B----4-:R-:W-:Y:S04]  /*37c0*/  STL [R1+0x380], R10 ;  /* 0x0003800a01007387 */ /* 0x010fe80000100800 */
[----:B------:R0:W-:Y:S04]  /*37d0*/  STL [R1+0x758], R7 ;  /* 0x0007580701007387 */ /* 0x0001e80000100800 */
[----:B------:R-:W-:Y:S01]  /*37e0*/  STL [R1+0x794], R81 ;  /* 0x0007945101007387 */ /* 0x000fe20000100800 */
[----:B------:R-:W-:-:S03]  /*37f0*/  PRMT R69, RZ, 0x7610, R69 ;  /* 0x00007610ff457816 */ /* 0x000fc60000000045 */
[----:B------:R-:W-:Y:S01]  /*3800*/  STL [R1+0x790], R9 ;  /* 0x0007900901007387 */ /* 0x000fe20000100800 */
[----:B0-----:R-:W-:Y:S01]  /*3810*/  LEA.HI.X.SX32 R7, R8, R3, 0x1, P6 ;  /* 0x0000000308077211 */ /* 0x001fe200030f0eff */
[----:B------:R-:W-:-:S04]  /*3820*/  @!P2 IMAD.MOV.U32 R8, RZ, RZ, R81 ;  /* 0x000000ffff08a224 */ /* 0x000fc800078e0051 */
[----:B------:R-:W4:Y:S04]  /*3830*/  @!P0 LDG.E.U8 R11, desc[UR18][R6.64] ;  /* 0x00000012060b8981 */ /* 0x000f28000c1e1100 */
[----:B------:R0:W3:Y:S01]  /*3840*/  @!P2 LDG.E.U8 R69, desc[UR18][R8.64] ;  /* 0x000000120845a981 */ /* 0x0000e2000c1e1100 */
[C---:B------:R-:W-:Y:S02]  /*3850*/  VIADD R10, R15.reuse, 0xffffffde ;  /* 0xffffffde0f0a7836 */ /* 0x040fe40000000000 */
[----:B0-----:R-:W-:-:S05]  /*3860*/  VIADD R8, R15, 0xffffffce ;  /* 0xffffffce0f087836 */ /* 0x001fca0000000000 */
[----:B------:R-:W-:Y:S02]  /*3870*/  ISETP.GE.U32.AND P0, PT, R8, 0x7fffff4f, PT ;  /* 0x7fffff4f0800780c */ /* 0x000fe40003f06070 */
[----:B------:R-:W-:Y:S01]  /*3880*/  ISETP.GE.U32.AND P3, PT, R10, 0x7fffff5f, PT ;  /* 0x7fffff5f0a00780c */ /* 0x000fe20003f66070 */
[----:B------:R-:W-:-:S05]  /*3890*/  VIADD R10, R15, 0xffffffd6 ;  /* 0xffffffd60f0a7836 */ /* 0x000fca0000000000 */
[----:B------:R-:W-:Y:S01]  /*38a0*/  ISETP.GE.U32.AND P2, PT, R10, 0x7fffff57, PT ;  /* 0x7fffff570a00780c */ /* 0x000fe20003f46070 */
[C---:B------:R-:W-:Y:S01]  /*38b0*/  IMAD R10, R36.reuse, 0x19, RZ ;  /* 0x00000019240a7824 */ /* 0x040fe200078e02ff */
[----:B------:R-:W-:Y:S01]  /*38c0*/  PRMT R73, RZ, 0x7610, R73 ;  /* 0x00007610ff497816 */ /* 0x000fe20000000049 */
[----:B--2---:R0:W-:Y:S02]  /*38d0*/  STL [R1+0x3b8], R130 ;  /* 0x0003b88201007387 */ /* 0x0041e40000100800 */
[----:B0-----:R-:W-:-:S05]  /*38e0*/  IMAD R130, R36, 0x11, RZ ;  /* 0x0000001124827824 */ /* 0x001fca00078e02ff */
[----:B------:R-:W-:-:S04]  /*38f0*/  IADD3 R132, P6, PT, R130, R2, RZ ;  /* 0x0000000282847210 */ /* 0x000fc80007fde0ff */
[----:B------:R-:W-:Y:S01]  /*3900*/  LEA.HI.X.SX32 R130, R130, R3, 0x1, P6 ;  /* 0x0000000382827211 */ /* 0x000fe200030f0eff */
[----:B------:R-:W-:-:S04]  /*3910*/  @!P4 IMAD.MOV.U32 R8, RZ, RZ, R132 ;  /* 0x000000ffff08c224 */ /* 0x000fc800078e0084 */
[----:B------:R-:W-:-:S05]  /*3920*/  @!P4 IMAD.MOV.U32 R9, RZ, RZ, R130 ;  /* 0x000000ffff09c224 */ /* 0x000fca00078e0082 */
[----:B------:R0:W2:Y:S01]  /*3930*/  @!P4 LDG.E.U8 R12, desc[UR18][R8.64] ;  /* 0x00000012080cc981 */ /* 0x0000a2000c1e1100 */
[----:B------:R-:W-:-:S04]  /*3940*/  IADD3 R81, P6, PT, R10, R2, RZ ;  /* 0x000000020a517210 */ /* 0x000fc80007fde0ff */
[----:B0-----:R-:W-:Y:S01]  /*3950*/  LEA.HI.X.SX32 R9, R10, R3, 0x1, P6 ;  /* 0x000000030a097211 */ /* 0x001fe200030f0eff */
[----:B------:R-:W-:-:S05]  /*3960*/  @!P5 IMAD.MOV.U32 R8, RZ, RZ, R81 ;  /* 0x000000ffff08d224 */ /* 0x000fca00078e0051 */
[----:B------:R0:W3:Y:S04]  /*3970*/  @!P5 LDG.E.U8 R73, desc[UR18][R8.64] ;  /* 0x000000120849d981 */ /* 0x0000e8000c1e1100 */
[----:B------:R-:W-:Y:S04]  /*3980*/  STL [R1+0x9ec], R6 ;  /* 0x0009ec0601007387 */ /* 0x000fe80000100800 */
[----:B------:R-:W-:Y:S04]  /*3990*/  STL [R1+0x9e8], R7 ;  /* 0x0009e80701007387 */ /* 0x000fe80000100800 */
[----:B----4-:R1:W-:Y:S04]  /*39a0*/  STL [R1+0x428], R11 ;  /* 0x0004280b01007387 */ /* 0x0103e80000100800 */
[----:B------:R-:W-:Y:S01]  /*39b0*/  STL [R1+0x9f4], R132 ;  /* 0x0009f48401007387 */ /* 0x000fe20000100800 */
[----:B-1----:R-:W-:-:S03]  /*39c0*/  VIADD R11, R15, 0xffffffc6 ;  /* 0xffffffc60f0b7836 */ /* 0x002fc60000000000 */
[----:B------:R-:W-:Y:S02]  /*39d0*/  STL [R1+0x9f0], R130 ;  /* 0x0009f08201007387 */ /* 0x000fe40000100800 */
[----:B------:R-:W-:Y:S01]  /*39e0*/  ISETP.GE.U32.AND P4, PT, R11, 0x7fffff47, PT ;  /* 0x7fffff470b00780c */ /* 0x000fe20003f86070 */
[C---:B------:R-:W-:Y:S01]  /*39f0*/  IMAD R11, R36.reuse, 0x21, RZ ;  /* 0x00000021240b7824 */ /* 0x040fe200078e02ff */
[----:B------:R1:W-:Y:S01]  /*3a00*/  STL [R1+0x94], R81 ;  /* 0x0000945101007387 */ /* 0x0003e20000100800 */
[----:B------:R-:W-:Y:S01]  /*3a10*/  IMAD R10, R36, 0x29, RZ ;  /* 0x00000029240a7824 */ /* 0x000fe200078e02ff */
[----:B------:R-:W-:Y:S02]  /*3a20*/  PRMT R77, RZ, 0x7610, R77 ;  /* 0x00007610ff4d7816 */ /* 0x000fe4000000004d */
[----:B------:R-:W-:Y:S02]  /*3a30*/  PRMT R106, RZ, 0x7610, R106 ;  /* 0x00007610ff6a7816 */ /* 0x000fe4000000006a */
[----:B------:R-:W-:Y:S01]  /*3a40*/  PRMT R65, RZ, 0x7610, R65 ;  /* 0x00007610ff417816 */ /* 0x000fe20000000041 */
[----:B--2---:R-:W-:Y:S04]  /*3a50*/  STL [R1+0x3f0], R12 ;  /* 0x0003f00c01007387 */ /* 0x004fe80000100800 */
[----:B------:R-:W-:Y:S04]  /*3a60*/  STL [R1+0x2c], R9 ;  /* 0x00002c0901007387 */ /* 0x000fe80000100800 */
[----:B---3--:R2:W-:Y:S04]  /*3a70*/  STL [R1+0x368], R69 ;  /* 0x0003684501007387 */ /* 0x0085e80000100800 */
[----:B-1----:R-:W3:Y:S01]  /*3a80*/  LDL.LU R81, [R1+0xc30] ;  /* 0x000c300001517983 */ /* 0x002ee20000300800 */
[----:B--2---:R-:W-:-:S04]  /*3a90*/  IADD3 R69, P6, PT, R11, R2, RZ ;  /* 0x000000020b457210 */ /* 0x004fc80007fde0ff */
[----:B0-----:R-:W-:Y:S01]  /*3aa0*/  LEA.HI.X.SX32 R8, R11, R3, 0x1, P6 ;  /* 0x000000030b087211 */ /* 0x001fe200030f0eff */
[----:B------:R-:W-:Y:S01]  /*3ab0*/  IMAD.MOV.U32 R9, RZ, RZ, R69 ;  /* 0x000000ffff097224 */ /* 0x000fe200078e0045 */
[----:B------:R0:W-:Y:S04]  /*3ac0*/  STL [R1+0xd4], R69 ;  /* 0x0000d44501007387 */ /* 0x0001e80000100800 */
[----:B------:R-:W-:Y:S01]  /*3ad0*/  @!P3 LOP3.LUT R9, R9, R8, RZ, 0x3c, !PT ;  /* 0x000000080909b212 */ /* 0x000fe200078e3cff */
[----:B------:R1:W-:Y:S01]  /*3ae0*/  STL [R1+0xd0], R8 ;  /* 0x0000d00801007387 */ /* 0x0003e20000100800 */
[----:B0-----:R-:W-:Y:S02]  /*3af0*/  IADD3 R69, P6, PT, R10, R2, RZ ;  /* 0x000000020a457210 */ /* 0x001fe40007fde0ff */
[----:B-1----:R-:W-:-:S03]  /*3b00*/  @!P3 LOP3.LUT R8, R9, R8, RZ, 0x3c, !PT ;  /* 0x000000080908b212 */ /* 0x002fc600078e3cff */
[----:B------:R-:W-:Y:S01]  /*3b10*/  STL [R1+0x544], R69 ;  /* 0x0005444501007387 */ /* 0x000fe20000100800 */
[----:B------:R-:W-:-:S03]  /*3b20*/  @!P3 LOP3.LUT R9, R9, R8, RZ, 0x3c, !PT ;  /* 0x000000080909b212 */ /* 0x000fc600078e3cff */
[----:B------:R0:W-:Y:S04]  /*3b30*/  STL [R1+0x3ec], R73 ;  /* 0x0003ec4901007387 */ /* 0x0001e80000100800 */
[----:B------:R1:W2:Y:S01]  /*3b40*/  @!P3 LDG.E.U8 R77, desc[UR18][R8.64] ;  /* 0x00000012084db981 */ /* 0x0002a2000c1e1100 */
[----:B0-----:R-:W-:Y:S01]  /*3b50*/  LEA.HI.X.SX32 R73, R10, R3, 0x1, P6 ;  /* 0x000000030a497211 */ /* 0x001fe200030f0eff */
[----:B-1----:R-:W-:-:S04]  /*3b60*/  @!P2 IMAD.MOV.U32 R8, RZ, RZ, R69 ;  /* 0x000000ffff08a224 */ /* 0x002fc800078e0045 */
[----:B------:R-:W-:-:S05]  /*3b70*/  @!P2 IMAD.MOV.U32 R9, RZ, RZ, R73 ;  /* 0x000000ffff09a224 */ /* 0x000fca00078e0049 */
[----:B------:R0:W4:Y:S01]  /*3b80*/  @!P2 LDG.E.U8 R106, desc[UR18][R8.64] ;  /* 0x00000012086aa981 */ /* 0x000122000c1e1100 */
[----:B------:R-:W-:-:S05]  /*3b90*/  IMAD R11, R36, 0x31, RZ ;  /* 0x00000031240b7824 */ /* 0x000fca00078e02ff */
[----:B------:R-:W-:Y:S01]  /*3ba0*/  IADD3 R10, P6, PT, R11, R2, RZ ;  /* 0x000000020b0a7210 */ /* 0x000fe20007fde0ff */
[----:B0-----:R-:W-:-:S03]  /*3bb0*/  VIADD R8, R15, 0xffffffae ;  /* 0xffffffae0f087836 */ /* 0x001fc60000000000 */
[----:B------:R-:W-:Y:S01]  /*3bc0*/  LEA.HI.X.SX32 R11, R11, R3, 0x1, P6 ;  /* 0x000000030b0b7211 */ /* 0x000fe200030f0eff */
[----:B------:R-:W-:Y:S01]  /*3bd0*/  IMAD.MOV.U32 R9, RZ, RZ, R10 ;  /* 0x000000ffff097224 */ /* 0x000fe200078e000a */
[----:B------:R-:W-:-:S03]  /*3be0*/  ISETP.GE.U32.AND P2, PT, R8, 0x7fffff2f, PT ;  /* 0x7fffff2f0800780c */ /* 0x000fc60003f46070 */
[----:B------:R-:W-:-:S05]  /*3bf0*/  IMAD.MOV.U32 R8, RZ, RZ, R11 ;  /* 0x000000ffff087224 */ /* 0x000fca00078e000b */
[----:B------:R-:W-:-:S04]  /*3c00*/  @!P0 LOP3.LUT R9, R9, R8, RZ, 0x3c, !PT ;  /* 0x0000000809098212 */ /* 0x000fc800078e3cff */
[----:B------:R-:W-:-:S04]  /*3c10*/  @!P0 LOP3.LUT R8, R9, R8, RZ, 0x3c, !PT ;  /* 0x0000000809088212 */ /* 0x000fc800078e3cff */
[----:B------:R-:W-:-:S05]  /*3c20*/  @!P0 LOP3.LUT R9, R9, R8, RZ, 0x3c, !PT ;  /* 0x0000000809098212 */ /* 0x000fca00078e3cff */
[----:B------:R0:W3:Y:S01]  /*3c30*/  @!P0 LDG.E.U8 R65, desc[UR18][R8.64] ;  /* 0x0000001208418981 */ /* 0x0000e2000c1e1100 */
[----:B------:R-:W-:-:S05]  /*3c40*/  VIADD R12, R15, 0xffffffbe ;  /* 0xffffffbe0f0c7836 */ /* 0x000fca0000000000 */
[----:B------:R-:W-:Y:S01]  /*3c50*/  ISETP.GE.U32.AND P5, PT, R12, 0x7fffff3f, PT ;  /* 0x7fffff3f0c00780c */ /* 0x000fe20003fa6070 */
[----:B------:R-:W-:-:S05]  /*3c60*/  VIADD R12, R15, 0xffffffb6 ;  /* 0xffffffb60f0c7836 */ /* 0x000fca0000000000 */
[----:B------:R-:W-:Y:S02]  /*3c70*/  ISETP.GE.U32.AND P3, PT, R12, 0x7fffff37, PT ;  /* 0x7fffff370c00780c */ /* 0x000fe40003f66070 */
[----:B------:R-:W-:Y:S02]  /*3c80*/  PRMT R61, RZ, 0x7610, R61 ;  /* 0x00007610ff3d7816 */ /* 0x000fe4000000003d */
[----:B------:R-:W-:Y:S01]  /*3c90*/  PRMT R160, RZ, 0x7610, R160 ;  /* 0x00007610ffa07816 */ /* 0x000fe200000000a0 */
[----:B--2---:R1:W-:Y:S04]  /*3ca0*/  STL [R1+0x3f8], R77 ;  /* 0x0003f84d01007387 */ /* 0x0043e80000100800 */
[----:B-1----:R-:W2:Y:S04]  /*3cb0*/  LDL.LU R77, [R1+0xc2c] ;  /* 0x000c2c00014d7983 */ /* 0x002ea80000300800 */
[----:B------:R1:W-:Y:S04]  /*3cc0*/  STL [R1+0x540], R73 ;  /* 0x0005404901007387 */ /* 0x0003e80000100800 */
[----:B-1----:R-:W2:Y:S04]  /*3cd0*/  LDL.LU R73, [R1+0xc28] ;  /* 0x000c280001497983 */ /* 0x002ea80000300800 */
[----:B------:R-:W2:Y:S04]  /*3ce0*/  LDL.LU R69, [R1+0xc24] ;  /* 0x000c240001457983 */ /* 0x000ea80000300800 */
[----:B----4-:R1:W-:Y:S04]  /*3cf0*/  STL [R1+0x478], R106 ;  /* 0x0004786a01007387 */ /* 0x0103e80000100800 */
[----:B-1----:R-:W4:Y:S04]  /*3d00*/  LDL.LU R106, [R1+0xc20] ;  /* 0x000c2000016a7983 */ /* 0x002f280000300800 */
[----:B------:R1:W-:Y:S02]  /*3d10*/  STL [R1+0x584], R10 ;  /* 0x0005840a01007387 */ /* 0x0003e40000100800 */
[----:B-1----:R-:W-:-:S05]  /*3d20*/  IMAD R10, R36, 0x39, RZ ;  /* 0x00000039240a7824 */ /* 0x002fca00078e02ff */
[----:B------:R-:W-:-:S04]  /*3d30*/  IADD3 R12, P6, PT, R10, R2, RZ ;  /* 0x000000020a0c7210 */ /* 0x000fc80007fde0ff */
        /* <DEDUP_REMOVED lines=11> */
[----:B------:R-:W-:Y:S01]  /*3df0*/  IMAD R11, R36, 0x41, RZ ;  /* 0x00000041240b7824 */ /* 0x000fe200078e02ff */
[----:B---3--:R1:W-:Y:S04]  /*3e00*/  STL [R1+0x43c], R65 ;  /* 0x00043c4101007387 */ /* 0x0083e80000100800 */
[----:B-1----:R-:W-:-:S04]  /*3e10*/  IADD3 R65, P6, PT, R11, R2, RZ ;  /* 0x000000020b417210 */ /* 0x002fc80007fde0ff */
[----:B0-----:R-:W-:Y:S01]  /*3e20*/  LEA.HI.X.SX32 R9, R11, R3, 0x1, P6 ;  /* 0x000000030b097211 */ /* 0x001fe200030f0eff */
[----:B------:R-:W-:-:S05]  /*3e30*/  @!P5 IMAD.MOV.U32 R8, RZ, RZ, R65 ;  /* 0x000000ffff08d224 */ /* 0x000fca00078e0041 */
[----:B------:R0:W3:Y:S01]  /*3e40*/  @!P5 LDG.E.U8 R160, desc[UR18][R8.64] ;  /* 0x0000001208a0d981 */ /* 0x0000e2000c1e1100 */
[----:B------:R-:W-:-:S03]  /*3e50*/  IMAD R10, R36, 0x49, RZ ;  /* 0x00000049240a7824 */ /* 0x000fc600078e02ff */
[----:B------:R-:W-:Y:S01]  /*3e60*/  STL [R1+0x604], R65 ;  /* 0x0006044101007387 */ /* 0x000fe20000100800 */
[----:B------:R-:W-:Y:S02]  /*3e70*/  VIADD R12, R15, 0xffffff9e ;  /* 0xffffff9e0f0c7836 */ /* 0x000fe40000000000 */
[----:B------:R-:W-:-:S03]  /*3e80*/  IMAD R11, R36, 0x51, RZ ;  /* 0x00000051240b7824 */ /* 0x000fc600078e02ff */
[----:B------:R-:W-:Y:S01]  /*3e90*/  ISETP.GE.U32.AND P4, PT, R12, 0x7fffff1f, PT ;  /* 0x7fffff1f0c00780c */ /* 0x000fe20003f86070 */
[----:B------:R-:W-:-:S05]  /*3ea0*/  VIADD R12, R15, 0xffffff96 ;  /* 0xffffff960f0c7836 */ /* 0x000fca0000000000 */
[----:B------:R-:W-:Y:S02]  /*3eb0*/  ISETP.GE.U32.AND P5, PT, R12, 0x7fffff17, PT ;  /* 0x7fffff170c00780c */ /* 0x000fe40003fa6070 */
[----:B------:R-:W-:Y:S01]  /*3ec0*/  PRMT R12, RZ, 0x7610, R12 ;  /* 0x00007610ff0c7816 */ /* 0x000fe2000000000c */
[----:B--2---:R1:W-:Y:S02]  /*3ed0*/  STL [R1+0x434], R61 ;  /* 0x0004343d01007387 */ /* 0x0043e40000100800 */
[----:B-1----:R-:W-:-:S04]  /*3ee0*/  IADD3 R61, P6, PT, R10, R2, RZ ;  /* 0x000000020a3d7210 */ /* 0x002fc80007fde0ff */
[----:B------:R-:W-:Y:S01]  /*3ef0*/  LEA.HI.X.SX32 R10, R10, R3, 0x1, P6 ;  /* 0x000000030a0a7211 */ /* 0x000fe200030f0eff */
[----:B------:R1:W-:Y:S01]  /*3f00*/  STL [R1+0x600], R9 ;  /* 0x0006000901007387 */ /* 0x0003e20000100800 */
[----:B0-----:R-:W-:-:S03]  /*3f10*/  @!P3 IMAD.MOV.U32 R8, RZ, RZ, R61 ;  /* 0x000000ffff08b224 */ /* 0x001fc600078e003d */
[----:B-1----:R-:W-:-:S05]  /*3f20*/  @!P3 IMAD.MOV.U32 R9, RZ, RZ, R10 ;  /* 0x000000ffff09b224 */ /* 0x002fca00078e000a */
[----:B------:R0:W2:Y:S04]  /*3f30*/  @!P3 LDG.E.U8 R138, desc[UR18][R8.64] ;  /* 0x00000012088ab981 */ /* 0x0000a8000c1e1100 */
[----:B------:R1:W-:Y:S04]  /*3f40*/  STL [R1+0x644], R61 ;  /* 0x0006443d01007387 */ /* 0x0003e80000100800 */
[----:B------:R-:W4:Y:S01]  /*3f50*/  LDL.LU R65, [R1+0xc1c] ;  /* 0x000c1c0001417983 */ /* 0x000f220000300800 */
[----:B0-----:R-:W-:-:S03]  /*3f60*/  VIADD R8, R15, 0xffffff8e ;  /* 0xffffff8e0f087836 */ /* 0x001fc60000000000 */
[----:B------:R-:W-:Y:S04]  /*3f70*/  STL [R1+0x640], R10 ;  /* 0x0006400a01007387 */ /* 0x000fe80000100800 */
[----:B---3--:R0:W-:Y:S01]  /*3f80*/  STL [R1+0x468], R160 ;  /* 0x000468a001007387 */ /* 0x0081e20000100800 */
[----:B------:R-:W-:-:S03]  /*3f90*/  ISETP.GE.U32.AND P3, PT, R8, 0x7fffff0f, PT ;  /* 0x7fffff0f0800780c */ /* 0x000fc60003f66070 */
[----:B-1----:R-:W3:Y:S01]  /*3fa0*/  LDL.LU R61, [R1+0xc18] ;  /* 0x000c1800013d7983 */ /* 0x002ee20000300800 */
[----:B0-----:R-:W-:-:S04]  /*3fb0*/  IADD3 R160, P6, PT, R11, R2, RZ ;  /* 0x000000020ba07210 */ /* 0x001fc80007fde0ff */
[----:B------:R-:W-:Y:S01]  /*3fc0*/  LEA.HI.X.SX32 R9, R11, R3, 0x1, P6 ;  /* 0x000000030b097211 */ /* 0x000fe200030f0eff */
[----:B------:R-:W-:-:S05]  /*3fd0*/  @!P2 IMAD.MOV.U32 R8, RZ, RZ, R160 ;  /* 0x000000ffff08a224 */ /* 0x000fca00078e00a0 */
[----:B------:R0:W3:Y:S01]  /*3fe0*/  @!P2 LDG.E.U8 R12, desc[UR18][R8.64] ;  /* 0x00000012080ca981 */ /* 0x0000e2000c1e1100 */
[----:B------:R-:W-:-:S03]  /*3ff0*/  IMAD R10, R36, 0x59, RZ ;  /* 0x00000059240a7824 */ /* 0x000fc600078e02ff */
[----:B------:R-:W-:Y:S04]  /*4000*/  STL [R1+0x684], R160 ;  /* 0x000684a001007387 */ /* 0x000fe80000100800 */
[----:B------:R-:W-:Y:S01]  /*4010*/  STL [R1+0x680], R9 ;  /* 0x0006800901007387 */ /* 0x000fe20000100800 */
[----:B------:R-:W-:-:S05]  /*4020*/  VIADD R11, R15, 0xffffff86 ;  /* 0xffffff860f0b7836 */ /* 0x000fca0000000000 */
[----:B------:R-:W-:Y:S01]  /*4030*/  ISETP.GE.U32.AND P2, PT, R11, 0x7fffff07, PT ;  /* 0x7fffff070b00780c */ /* 0x000fe20003f46070 */
[----:B------:R-:W-:Y:S01]  /*4040*/  IMAD R11, R36, 0x61, RZ ;  /* 0x00000061240b7824 */ /* 0x000fe200078e02ff */
[----:B--2---:R1:W-:Y:S02]  /*4050*/  STL [R1+0x4b4], R138 ;  /* 0x0004b48a01007387 */ /* 0x0043e40000100800 */
[----:B-1----:R-:W-:-:S04]  /*4060*/  IADD3 R138, P6, PT, R10, R2, RZ ;  /* 0x000000020a8a7210 */ /* 0x002fc80007fde0ff */
[----:B0-----:R-:W-:Y:S01]  /*4070*/  LEA.HI.X.SX32 R9, R10, R3, 0x1, P6 ;  /* 0x000000030a097211 */ /* 0x001fe200030f0eff */
[----:B------:R-:W-:-:S05]  /*4080*/  @!P0 IMAD.MOV.U32 R8, RZ, RZ, R138 ;  /* 0x000000ffff088224 */ /* 0x000fca00078e008a */
[----:B------:R0:W2:Y:S01]  /*4090*/  @!P0 LDG.E.U8 R135, desc[UR18][R8.64] ;  /* 0x0000001208878981 */ /* 0x0000a2000c1e1100 */
[----:B------:R-:W-:-:S03]  /*40a0*/  IADD3 R160, P6, PT, R11, R2, RZ ;  /* 0x000000020ba07210 */ /* 0x000fc60007fde0ff */
[----:B------:R-:W-:Y:S02]  /*40b0*/  STL [R1+0x6bc], R138 ;  /* 0x0006bc8a01007387 */ /* 0x000fe40000100800 */
[----:B0-----:R-:W-:Y:S02]  /*40c0*/  @!P4 IMAD.MOV.U32 R8, RZ, RZ, R160 ;  /* 0x000000ffff08c224 */ /* 0x001fe400078e00a0 */
[----:B---3--:R-:W-:Y:S04]  /*40d0*/  STL [R1+0x4a4], R12 ;  /* 0x0004a40c01007387 */ /* 0x008fe80000100800 */
[----:B------:R0:W-:Y:S02]  /*40e0*/  STL [R1+0x6b8], R9 ;  /* 0x0006b80901007387 */ /* 0x0001e40000100800 */
[----:B0-----:R-:W-:-:S05]  /*40f0*/  LEA.HI.X.SX32 R9, R11, R3, 0x1, P6 ;  /* 0x000000030b097211 */ /* 0x001fca00030f0eff */
[----:B------:R0:W3:Y:S01]  /*4100*/  @!P4 LDG.E.U8 R28, desc[UR18][R8.64] ;  /* 0x00000012081cc981 */ /* 0x0000e2000c1e1100 */
[----:B------:R-:W-:-:S03]  /*4110*/  IMAD R10, R36, 0x69, RZ ;  /* 0x00000069240a7824 */ /* 0x000fc600078e02ff */
[----:B------:R-:W-:Y:S01]  /*4120*/  STL [R1+0x6f4], R160 ;  /* 0x0006f4a001007387 */ /* 0x000fe20000100800 */
[----:B------:R-:W-:Y:S01]  /*4130*/  PRMT R115, RZ, 0x7610, R115 ;  /* 0x00007610ff737816 */ /* 0x000fe20000000073 */
[----:B------:R-:W-:Y:S02]  /*4140*/  IMAD R11, R36, 0x71, RZ ;  /* 0x00000071240b7824 */ /* 0x000fe400078e02ff */
[----:B------:R-:W-:-:S05]  /*4150*/  VIADD R12, R15, 0xfffffffe ;  /* 0xfffffffe0f0c7836 */ /* 0x000fca0000000000 */
        /* <DEDUP_REMOVED lines=9> */
[----:B-1----:R-:W-:Y:S01]  /*41f0*/  @!P5 IMAD.MOV.U32 R9, RZ, RZ, R138 ;  /* 0x000000ffff09d224 */ /* 0x002fe200078e008a */
[----:B------:R-:W-:Y:S04]  /*4200*/  STL [R1+0x72c], R135 ;  /* 0x00072c8701007387 */ /* 0x000fe80000100800 */
[----:B------:R0:W2:Y:S04]  /*4210*/  @!P5 LDG.E.U8 R115, desc[UR18][R8.64] ;  /* 0x000000120873d981 */ /* 0x0000a8000c1e1100 */
[----:B------:R-:W-:Y:S04]  /*4220*/  STL [R1+0x728], R138 ;  /* 0x0007288a01007387 */ /* 0x000fe80000100800 */
[----:B---3--:R1:W-:Y:S01]  /*4230*/  STL [R1+0x4b0], R28 ;  /* 0x0004b01c01007387 */ /* 0x0083e20000100800 */
[----:B0-----:R-:W-:Y:S01]  /*4240*/  VIADD R8, R15, 0xfffffff5 ;  /* 0xfffffff50f087836 */ /* 0x001fe20000000000 */
[----:B-1----:R-:W-:-:S04]  /*4250*/  IADD3 R28, P6, PT, R11, R2, RZ ;  /* 0x000000020b1c7210 */ /* 0x002fc80007fde0ff */
[----:B------:R-:W-:Y:S02]  /*4260*/  LEA.HI.X.SX32 R135, R11, R3, 0x1, P6 ;  /* 0x000000030b877211 */ /* 0x000fe400030f0eff */
[----:B------:R-:W-:Y:S01]  /*4270*/  ISETP.GE.U32.AND P5, PT, R8, 0x7fffff76, PT ;  /* 0x7fffff760800780c */ /* 0x000fe20003fa6070 */
[----:B------:R-:W-:Y:S02]  /*4280*/  @!P3 IMAD.MOV.U32 R8, RZ, RZ, R28 ;  /* 0x000000ffff08b224 */ /* 0x000fe400078e001c */
[----:B------:R-:W-:-:S05]  /*4290*/  @!P3 IMAD.MOV.U32 R9, RZ, RZ, R135 ;  /* 0x000000ffff09b224 */ /* 0x000fca00078e0087 */
[----:B------:R0:W3:Y:S01]  /*42a0*/  @!P3 LDG.E.U8 R12, desc[UR18][R8.64] ;  /* 0x00000012080cb981 */ /* 0x0000e2000c1e1100 */
[----:B------:R-:W-:-:S03]  /*42b0*/  IMAD R10, R36, 0x79, RZ ;  /* 0x00000079240a7824 */ /* 0x000fc600078e02ff */
[----:B------:R1:W-:Y:S04]  /*42c0*/  STL [R1+0x764], R28 ;  /* 0x0007641c01007387 */ /* 0x0003e80000100800 */
[----:B------:R-:W-:Y:S01]  /*42d0*/  STL [R1+0x760], R135 ;  /* 0x0007608701007387 */ /* 0x000fe20000100800 */
[----:B------:R-:W-:Y:S01]  /*42e0*/  VIADD R11, R15, 0xffffffed ;  /* 0xffffffed0f0b7836 */ /* 0x000fe20000000000 */
[----:B------:R-:W-:-:S04]  /*42f0*/  PRMT R114, RZ, 0x7610, R114 ;  /* 0x00007610ff727816 */ /* 0x000fc80000000072 */
[----:B------:R-:W-:Y:S01]  /*4300*/  ISETP.GE.U32.AND P3, PT, R11, 0x7fffff6e, PT ;  /* 0x7fffff6e0b00780c */ /* 0x000fe20003f66070 */
[----:B-1----:R-:W-:Y:S02]  /*4310*/  IMAD.MOV.U32 R28, RZ, RZ, R13 ;  /* 0x000000ffff1c7224 */ /* 0x002fe400078e000d */
[----:B------:R-:W-:Y:S01]  /*4320*/  VIADD R13, R15, 0xffffffe5 ;  /* 0xffffffe50f0d7836 */ /* 0x000fe20000000000 */
[----:B------:R-:W-:Y:S01]  /*4330*/  PRMT R57, RZ, 0x7610, R57 ;  /* 0x00007610ff397816 */ /* 0x000fe20000000039 */
[----:B--2---:R1:W-:Y:S02]  /*4340*/  STL [R1+0x4ec], R115 ;  /* 0x0004ec7301007387 */ /* 0x0043e40000100800 */
[----:B-1----:R-:W-:-:S04]  /*4350*/  IADD3 R115, P6, PT, R10, R2, RZ ;  /* 0x000000020a737210 */ /* 0x002fc80007fde0ff */
[----:B------:R-:W-:Y:S02]  /*4360*/  LEA.HI.X.SX32 R10, R10, R3, 0x1, P6 ;  /* 0x000000030a0a7211 */ /* 0x000fe400030f0eff */
[----:B0-----:R-:W-:-:S04]  /*4370*/  IADD3 R8, P6, PT, R2, R36, RZ ;  /* 0x0000002402087210 */ /* 0x001fc80007fde0ff */
[----:B------:R-:W-:Y:S01]  /*4380*/  LEA.HI.X.SX32 R9, R36, R3, 0x1, P6 ;  /* 0x0000000324097211 */ /* 0x000fe200030f0eff */
[----:B------:R-:W-:Y:S01]  /*4390*/  STL [R1+0x79c], R115 ;  /* 0x00079c7301007387 */ /* 0x000fe20000100800 */
[----:B------:R-:W-:-:S03]  /*43a0*/  @!P2 IMAD.MOV.U32 R11, RZ, RZ, R10 ;  /* 0x000000ffff0ba224 */ /* 0x000fc600078e000a */
[----:B------:R-:W2:Y:S04]  /*43b0*/  @!P0 LDG.E.U8 R14, desc[UR18][R8.64] ;  /* 0x00000012080e8981 */ /* 0x000ea8000c1e1100 */
[----:B------:R0:W-:Y:S04]  /*43c0*/  STL [R1+0x798], R10 ;  /* 0x0007980a01007387 */ /* 0x0001e80000100800 */
[----:B---3--:R1:W-:Y:S01]  /*43d0*/  STL [R1+0x4e4], R12 ;  /* 0x0004e40c01007387 */ /* 0x0083e20000100800 */
[----:B0-----:R-:W-:Y:S02]  /*43e0*/  @!P2 IMAD.MOV.U32 R10, RZ, RZ, R115 ;  /* 0x000000ffff0aa224 */ /* 0x001fe400078e0073 */
[----:B-1----:R-:W-:-:S03]  /*43f0*/  IMAD.SHL.U32 R12, R36, 0x2, RZ ;  /* 0x00000002240c7824 */ /* 0x002fc600078e00ff */
[----:B------:R0:W3:Y:S01]  /*4400*/  @!P2 LDG.E.U8 R114, desc[UR18][R10.64] ;  /* 0x000000120a72a981 */ /* 0x0000e2000c1e1100 */
[----:B------:R-:W-:Y:S01]  /*4410*/  ISETP.GE.U32.AND P2, PT, R13, 0x7fffff66, PT ;  /* 0x7fffff660d00780c */ /* 0x000fe20003f46070 */
[----:B------:R-:W-:Y:S01]  /*4420*/  IMAD R13, R36, 0xa, RZ ;  /* 0x0000000a240d7824 */ /* 0x000fe200078e02ff */
[----:B0-----:R-:W-:-:S04]  /*4430*/  IADD3 R10, P6, PT, R12, R2, RZ ;  /* 0x000000020c0a7210 */ /* 0x001fc80007fde0ff */
[----:B------:R-:W-:Y:S02]  /*4440*/  LEA.HI.X.SX32 R11, R12, R3, 0x1, P6 ;  /* 0x000000030c0b7211 */ /* 0x000fe400030f0eff */
[----:B------:R-:W-:-:S04]  /*4450*/  IADD3 R12, P6, PT, R13, R2, RZ ;  /* 0x000000020d0c7210 */ /* 0x000fc80007fde0ff */
[----:B------:R-:W-:-:S05]  /*4460*/  LEA.HI.X.SX32 R13, R13, R3, 0x1, P6 ;  /* 0x000000030d0d7211 */ /* 0x000fca00030f0eff */
[----:B------:R0:W4:Y:S04]  /*4470*/  @!P5 LDG.E.U8 R57, desc[UR18][R12.64] ;  /* 0x000000120c39d981 */ /* 0x000128000c1e1100 */
[----:B------:R-:W-:Y:S04]  /*4480*/  STL [R1+0x9fc], R8 ;  /* 0x0009fc0801007387 */ /* 0x000fe80000100800 */
[----:B------:R-:W-:Y:S01]  /*4490*/  STL [R1+0x9f8], R9 ;  /* 0x0009f80901007387 */ /* 0x000fe20000100800 */
[----:B------:R-:W-:Y:S01]  /*44a0*/  PRMT R113, RZ, 0x7610, R113 ;  /* 0x00007610ff717816 */ /* 0x000fe20000000071 */
[----:B------:R-:W-:-:S05]  /*44b0*/  IMAD R135, R36, 0x12, RZ ;  /* 0x0000001224877824 */ /* 0x000fca00078e02ff */
[----:B------:R-:W4:Y:S01]  /*44c0*/  @!P4 LDG.E.U8 R113, desc[UR18][R10.64] ;  /* 0x000000120a71c981 */ /* 0x000f22000c1e1100 */
[----:B------:R-:W-:-:S04]  /*44d0*/  IADD3 R138, P6, PT, R135, R2, RZ ;  /* 0x00000002878a7210 */ /* 0x000fc80007fde0ff */
[----:B------:R-:W-:Y:S02]  /*44e0*/  LEA.HI.X.SX32 R135, R135, R3, 0x1, P6 ;  /* 0x0000000387877211 */ /* 0x000fe400030f0eff */
[----:B------:R-:W-:Y:S01]  /*44f0*/  PRMT R117, RZ, 0x7610, R117 ;  /* 0x00007610ff757816 */ /* 0x000fe20000000075 */
[----:B--2---:R1:W-:Y:S02]  /*4500*/  STL [R1+0x4f0], R14 ;  /* 0x0004f00e01007387 */ /* 0x0043e40000100800 */
[----:B-1----:R-:W-:-:S05]  /*4510*/  VIADD R14, R15, 0xffffffdd ;  /* 0xffffffdd0f0e7836 */ /* 0x002fca0000000000 */
[----:B------:R-:W-:Y:S01]  /*4520*/  ISETP.GE.U32.AND P0, PT, R14, 0x7fffff5e, PT ;  /* 0x7fffff5e0e00780c */ /* 0x000fe20003f06070 */
[----:B------:R-:W-:-:S05]  /*4530*/  VIADD R14, R15, 0xffffffd5 ;  /* 0xffffffd50f0e7836 */ /* 0x000fca0000000000 */
[----:B------:R-:W-:Y:S01]  /*4540*/  ISETP.GE.U32.AND P4, PT, R14, 0x7fffff56, PT ;  /* 0x7fffff560e00780c */ /* 0x000fe20003f86070 */
[----:B------:R-:W-:Y:S01]  /*4550*/  IMAD R14, R36, 0x1a, RZ ;  /* 0x0000001a240e7824 */ /* 0x000fe200078e02ff */
[----:B------:R-:W-:Y:S01]  /*4560*/  STL [R1+0xa04], R10 ;  /* 0x000a040a01007387 */ /* 0x000fe20000100800 */
[----:B------:R-:W-:-:S03]  /*4570*/  VIADD R15, R15, 0xffffffcd ;  /* 0xffffffcd0f0f7836 */ /* 0x000fc60000000000 */
[----:B------:R-:W-:Y:S01]  /*4580*/  IADD3 R160, P6, PT, R14, R2, RZ ;  /* 0x000000020ea07210 */ /* 0x000fe20007fde0ff */
[----:B------:R-:W-:Y:S04]  /*4590*/  STL [R1+0xa00], R11 ;  /* 0x000a000b01007387 */ /* 0x000fe80000100800 */
[----:B---3--:R-:W-:Y:S04]  /*45a0*/  STL [R1+0x4c0], R114 ;  /* 0x0004c07201007387 */ /* 0x008fe80000100800 */
[----:B------:R0:W-:Y:S01]  /*45b0*/  STL [R1+0xa0c], R12 ;  /* 0x000a0c0c01007387 */ /* 0x0001e20000100800 */
[----:B------:R-:W-:-:S03]  /*45c0*/  ISETP.GE.U32.AND P5, PT, R15, 0x7fffff4e, PT ;  /* 0x7fffff4e0f00780c */ /* 0x000fc60003fa6070 */
[----:B------:R1:W-:Y:S01]  /*45d0*/  STL [R1+0xa08], R13 ;  /* 0x000a080d01007387 */ /* 0x0003e20000100800 */
[----:B------:R-:W-:-:S03]  /*45e0*/  @!P3 IMAD.MOV.U32 R15, RZ, RZ, R135 ;  /* 0x000000ffff0fb224 */ /* 0x000fc600078e0087 */
[----:B------:R-:W-:Y:S01]  /*45f0*/  STL [R1+0x9c], R160 ;  /* 0x00009ca001007387 */ /* 0x000fe20000100800 */
[----:B0-----:R-:W0:Y:S03]  /*4600*/  LDC R12, c[0x0][0x3a0] ;  /* 0x0000e800ff0c7b82 */ /* 0x001e260000000800 */
[----:B----4-:R2:W-:Y:S01]  /*4610*/  STL [R1+0x4ac], R57 ;  /* 0x0004ac3901007387 */ /* 0x0105e20000100800 */
[----:B-1----:R-:W-:Y:S02]  /*4620*/  PRMT R13, RZ, 0x7610, R13 ;  /* 0x00007610ff0d7816 */ /* 0x002fe4000000000d */
[----:B--2---:R-:W-:Y:S01]  /*4630*/  LEA.HI.X.SX32 R57, R14, R3, 0x1, P6 ;  /* 0x000000030e397211 */ /* 0x004fe200030f0eff */
[----:B------:R-:W-:-:S05]  /*4640*/  @!P3 IMAD.MOV.U32 R14, RZ, RZ, R138 ;  /* 0x000000ffff0eb224 */ /* 0x000fca00078e008a */
[----:B------:R1:W2:Y:S02]  /*4650*/  @!P3 LDG.E.U8 R13, desc[UR18][R14.64] ;  /* 0x000000120e0db981 */ /* 0x0002a4000c1e1100 */
[----:B-1----:R-:W-:Y:S02]  /*4660*/  @!P2 IMAD.MOV.U32 R14, RZ, RZ, R160 ;  /* 0x000000ffff0ea224 */ /* 0x002fe400078e00a0 */
[----:B------:R-:W-:-:S05]  /*4670*/  @!P2 IMAD.MOV.U32 R15, RZ, RZ, R57 ;  /* 0x000000ffff0fa224 */ /* 0x000fca00078e0039 */
[----:B------:R1:W3:Y:S01]  /*4680*/  @!P2 LDG.E.U8 R117, desc[UR18][R14.64] ;  /* 0x000000120e75a981 */ /* 0x0002e2000c1e1100 */
[----:B------:R-:W-:Y:S02]  /*4690*/  IMAD.MOV.U32 R114, RZ, RZ, R16 ;  /* 0x000000ffff727224 */ /* 0x000fe400078e0010 */
[----:B------:R-:W-:Y:S01]  /*46a0*/  IMAD R16, R36, 0x22, RZ ;  /* 0x0000002224107824 */ /* 0x000fe200078e02ff */
[----:B------:R-:W-:Y:S01]  /*46b0*/  STL [R1+0xa14], R138 ;  /* 0x000a148a01007387 */ /* 0x000fe20000100800 */
[----:B------:R-:W-:-:S03]  /*46c0*/  IMAD.MOV.U32 R115, RZ, RZ, R17 ;  /* 0x000000ffff737224 */ /* 0x000fc600078e0011 */
[----:B------:R-:W-:Y:S01]  /*46d0*/  STL [R1+0xa10], R135 ;  /* 0x000a108701007387 */ /* 0x000fe20000100800 */
[----:B0-----:R-:W-:-:S03]  /*46e0*/  VIADD R17, R12, 0xffffffc5 ;  /* 0xffffffc50c117836 */ /* 0x001fc60000000000 */
[----:B------:R-:W-:Y:S04]  /*46f0*/  STL [R1+0x98], R57 ;  /* 0x0000983901007387 */ /* 0x000fe80000100800 */
[----:B------:R0:W-:Y:S01]  /*4700*/  STL [R1+0x4bc], R113 ;  /* 0x0004bc7101007387 */ /* 0x0001e20000100800 */
[----:B-1----:R-:W-:Y:S01]  /*4710*/  VIADD R14, R12, 0xffffffbd ;  /* 0xffffffbd0c0e7836 */ /* 0x002fe20000000000 */
[----:B------:R-:W-:Y:S01]  /*4720*/  ISETP.GE.U32.AND P3, PT, R17, 0x7fffff46, PT ;  /* 0x7fffff461100780c */ /* 0x000fe20003f66070 */
[----:B------:R-:W-:Y:S01]  /*4730*/  IMAD R17, R36, 0x2a, RZ ;  /* 0x0000002a24117824 */ /* 0x000fe200078e02ff */
[----:B0-----:R-:W-:-:S04]  /*4740*/  IADD3 R113, P6, PT, R16, R2, RZ ;  /* 0x0000000210717210 */ /* 0x001fc80007fde0ff */
[----:B------:R-:W-:Y:S02]  /*4750*/  LEA.HI.X.SX32 R160, R16, R3, 0x1, P6 ;  /* 0x0000000310a07211 */ /* 0x000fe400030f0eff */
[----:B------:R-:W-:Y:S02]  /*4760*/  PRMT R10, RZ, 0x7610, R10 ;  /* 0x00007610ff0a7816 */ /* 0x000fe4000000000a */
[----:B------:R-:W-:Y:S01]  /*4770*/  ISETP.GE.U32.AND P2, PT, R14, 0x7fffff3e, PT ;  /* 0x7fffff3e0e00780c */ /* 0x000fe20003f46070 */
[----:B------:R-:W-:Y:S02]  /*4780*/  @!P0 IMAD.MOV.U32 R14, RZ, RZ, R113 ;  /* 0x000000ffff0e8224 */ /* 0x000fe400078e0071 */
[----:B------:R-:W-:Y:S01]  /*4790*/  @!P0 IMAD.MOV.U32 R15, RZ, RZ, R160 ;  /* 0x000000ffff0f8224 */ /* 0x000fe200078e00a0 */
[----:B------:R-:W-:-:S04]  /*47a0*/  PRMT R116, RZ, 0x7610, R116 ;  /* 0x00007610ff747816 */ /* 0x000fc80000000074 */
[----:B------:R0:W4:Y:S04]  /*47b0*/  @!P0 LDG.E.U8 R10, desc[UR18][R14.64] ;  /* 0x000000120e0a8981 */ /* 0x000128000c1e1100 */
[----:B--2---:R-:W-:Y:S04]  /*47c0*/  STL [R1+0xae8], R13 ;  /* 0x000ae80d01007387 */ /* 0x004fe80000100800 */
[----:B------:R-:W2:Y:S04]  /*47d0*/  LDL.LU R57, [R1+0xc14] ;  /* 0x000c140001397983 */ /* 0x000ea80000300800 */
[----:B------:R-:W-:Y:S04]  /*47e0*/  STL [R1+0xdc], R113 ;  /* 0x0000dc7101007387 */ /* 0x000fe80000100800 */
[----:B------:R-:W-:Y:S04]  /*47f0*/  STL [R1+0xd8], R160 ;  /* 0x0000d8a001007387 */ /* 0x000fe80000100800 */
[----:B---3--:R1:W-:Y:S02]  /*4800*/  STL [R1+0x4e8], R117 ;  /* 0x0004e87501007387 */ /* 0x0083e40000100800 */
[----:B-1----:R-:W-:-:S04]  /*4810*/  IADD3 R117, P6, PT, R17, R2, RZ ;  /* 0x0000000211757210 */ /* 0x002fc80007fde0ff */
[----:B0-----:R-:W-:Y:S01]  /*4820*/  LEA.HI.X.SX32 R15, R17, R3, 0x1, P6 ;  /* 0x00000003110f7211 */ /* 0x001fe200030f0eff */
[----:B------:R-:W-:-:S05]  /*4830*/  @!P4 IMAD.MOV.U32 R14, RZ, RZ, R117 ;  /* 0x000000ffff0ec224 */ /* 0x000fca00078e0075 */
[----:B------:R0:W3:Y:S01]  /*4840*/  @!P4 LDG.E.U8 R116, desc[UR18][R14.64] ;  /* 0x000000120e74c981 */ /* 0x0000e2000c1e1100 */
[----:B------:R-:W-:-:S05]  /*4850*/  VIADD R16, R12, 0xffffffb5 ;  /* 0xffffffb50c107836 */ /* 0x000fca0000000000 */
[----:B------:R-:W-:Y:S01]  /*4860*/  ISETP.GE.U32.AND P0, PT, R16, 0x7fffff36, PT ;  /* 0x7fffff361000780c */ /* 0x000fe20003f06070 */
[C---:B------:R-:W-:Y:S01]  /*4870*/  IMAD R16, R36.reuse, 0x32, RZ ;  /* 0x0000003224107824 */ /* 0x040fe200078e02ff */
[----:B------:R1:W-:Y:S01]  /*4880*/  STL [R1+0x54c], R117 ;  /* 0x00054c7501007387 */ /* 0x0003e20000100800 */
[----:B------:R-:W-:-:S03]  /*4890*/  IMAD R17, R36, 0x3a, RZ ;  /* 0x0000003a24117824 */ /* 0x000fc600078e02ff */
[C---:B------:R-:W-:Y:S02]  /*48a0*/  IADD3 R160, P6, PT, R16.reuse, R2, RZ ;  /* 0x0000000210a07210 */ /* 0x040fe40007fde0ff */
[----:B------:R-:W-:Y:S01]  /*48b0*/  PRMT R11, RZ, 0x7610, R11 ;  /* 0x00007610ff0b7816 */ /* 0x000fe2000000000b */
[----:B----4-:R-:W-:Y:S04]  /*48c0*/  STL [R1+0xb24], R10 ;  /* 0x000b240a01007387 */ /* 0x010fe80000100800 */
[----:B------:R0:W-:Y:S04]  /*48d0*/  STL [R1+0x548], R15 ;  /* 0x0005480f01007387 */ /* 0x0001e80000100800 */
[----:B-1----:R-:W4:Y:S04]  /*48e0*/  LDL.LU R117, [R1+0xc10] ;  /* 0x000c100001757983 */ /* 0x002f280000300800 */
[----:B------:R-:W-:Y:S01]  /*48f0*/  STL [R1+0x58c], R160 ;  /* 0x00058ca001007387 */ /* 0x000fe20000100800 */
[----:B0-----:R-:W-:Y:S01]  /*4900*/  LEA.HI.X.SX32 R15, R16, R3, 0x1, P6 ;  /* 0x00000003100f7211 */ /* 0x001fe200030f0eff */
[----:B------:R-:W-:Y:S01]  /*4910*/  @!P5 IMAD.MOV.U32 R14, RZ, RZ, R160 ;  /* 0x000000ffff0ed224 */ /* 0x000fe200078e00a0 */
[----:B------:R-:W-:-:S04]  /*4920*/  PRMT R162, RZ, 0x7610, R162 ;  /* 0x00007610ffa27816 */ /* 0x000fc800000000a2 */
[----:B------:R0:W2:Y:S04]  /*4930*/  @!P5 LDG.E.U8 R11, desc[UR18][R14.64] ;  /* 0x000000120e0bd981 */ /* 0x0000a8000c1e1100 */
[----:B---3--:R1:W-:Y:S02]  /*4940*/  STL [R1+0x470], R116 ;  /* 0x0004707401007387 */ /* 0x0083e40000100800 */
[----:B-1----:R-:W-:-:S04]  /*4950*/  IADD3 R116, P6, PT, R17, R2, RZ ;  /* 0x0000000211747210 */ /* 0x002fc80007fde0ff */
[----:B------:R-:W-:Y:S01]  /*4960*/  LEA.HI.X.SX32 R17, R17, R3, 0x1, P6 ;  /* 0x0000000311117211 */ /* 0x000fe200030f0eff */
[----:B------:R1:W-:Y:S01]  /*4970*/  STL [R1+0x588], R15 ;  /* 0x0005880f01007387 */ /* 0x0003e20000100800 */
[----:B0-----:R-:W-:-:S03]  /*4980*/  @!P3 IMAD.MOV.U32 R14, RZ, RZ, R116 ;  /* 0x000000ffff0eb224 */ /* 0x001fc600078e0074 */
[----:B-1----:R-:W-:-:S05]  /*4990*/  @!P3 IMAD.MOV.U32 R15, RZ, RZ, R17 ;  /* 0x000000ffff0fb224 */ /* 0x002fca00078e0011 */
[----:B------:R0:W3:Y:S01]  /*49a0*/  @!P3 LDG.E.U8 R162, desc[UR18][R14.64] ;  /* 0x000000120ea2b981 */ /* 0x0000e2000c1e1100 */
[----:B------:R-:W-:Y:S02]  /*49b0*/  IMAD.MOV.U32 R113, RZ, RZ, R114 ;  /* 0x000000ffff717224 */ /* 0x000fe400078e0072 */
[----:B------:R-:W-:Y:S02]  /*49c0*/  IMAD.MOV.U32 R114, RZ, RZ, R18 ;  /* 0x000000ffff727224 */ /* 0x000fe400078e0012 */
[----:B------:R-:W-:Y:S02]  /*49d0*/  VIADD R18, R12, 0xffffffad ;  /* 0xffffffad0c127836 */ /* 0x000fe40000000000 */
[----:B------:R-:W-:-:S03]  /*49e0*/  IMAD R16, R36, 0x42, RZ ;  /* 0x0000004224107824 */ /* 0x000fc600078e02ff */
[----:B------:R-:W-:Y:S01]  /*49f0*/  ISETP.GE.U32.AND P4, PT, R18, 0x7fffff2e, PT ;  /* 0x7fffff2e1200780c */ /* 0x000fe20003f86070 */
[----:B------:R-:W-:Y:S01]  /*4a00*/  VIADD R18, R12, 0xffffffa5 ;  /* 0xffffffa50c127836 */ /* 0x000fe20000000000 */
[----:B------:R-:W-:Y:S01]  /*4a10*/  IADD3 R160, P6, PT, R16, R2, RZ ;  /* 0x0000000210a07210 */ /* 0x000fe20007fde0ff */
[----:B------:R1:W-:Y:S01]  /*4a20*/  STL [R1+0x5cc], R116 ;  /* 0x0005cc7401007387 */ /* 0x0003e20000100800 */
[----:B0-----:R-:W-:Y:S02]  /*4a30*/  VIADD R14, R12, 0xffffff9d ;  /* 0xffffff9d0c0e7836 */ /* 0x001fe40000000000 */
[----:B------:R-:W-:Y:S01]  /*4a40*/  ISETP.GE.U32.AND P5, PT, R18, 0x7fffff26, PT ;  /* 0x7fffff261200780c */ /* 0x000fe20003fa6070 */
[----:B--2---:R-:W-:Y:S01]  /*4a50*/  STL [R1+0xb4c], R11 ;  /* 0x000b4c0b01007387 */ /* 0x004fe20000100800 */
[----:B------:R-:W-:-:S03]  /*4a60*/  LEA.HI.X.SX32 R18, R16, R3, 0x1, P6 ;  /* 0x0000000310127211 */ /* 0x000fc600030f0eff */
[----:B------:R0:W-:Y:S01]  /*4a70*/  STL [R1+0x5c8], R17 ;  /* 0x0005c81101007387 */ /* 0x0001e20000100800 */
[----:B------:R-:W-:-:S03]  /*4a80*/  PRMT R8, RZ, 0x7610, R8 ;  /* 0x00007610ff087816 */ /* 0x000fc60000000008 */
[----:B-1----:R-:W2:Y:S01]  /*4a90*/  LDL.LU R116, [R1+0xc0c] ;  /* 0x000c0c0001747983 */ /* 0x002ea20000300800 */
[----:B------:R-:W-:Y:S01]  /*4aa0*/  ISETP.GE.U32.AND P3, PT, R14, 0x7fffff1e, PT ;  /* 0x7fffff1e0e00780c */ /* 0x000fe20003f66070 */
[----:B------:R-:W-:Y:S02]  /*4ab0*/  @!P2 IMAD.MOV.U32 R14, RZ, RZ, R160 ;  /* 0x000000ffff0ea224 */ /* 0x000fe400078e00a0 */
[----:B------:R-:W-:Y:S01]  /*4ac0*/  STL [R1+0x60c], R160 ;  /* 0x00060ca001007387 */ /* 0x000fe20000100800 */
[----:B0-----:R-:W-:-:S03]  /*4ad0*/  IMAD R17, R36, 0x4a, RZ ;  /* 0x0000004a24117824 */ /* 0x001fc600078e02ff */
[----:B------:R-:W-:Y:S01]  /*4ae0*/  STL [R1+0x608], R18 ;  /* 0x0006081201007387 */ /* 0x000fe20000100800 */
[----:B------:R-:W-:Y:S01]  /*4af0*/  @!P2 IMAD.MOV.U32 R15, RZ, RZ, R18 ;  /* 0x000000ffff0fa224 */ /* 0x000fe200078e0012 */
[----:B------:R-:W-:-:S04]  /*4b00*/  PRMT R161, RZ, 0x7610, R161 ;  /* 0x00007610ffa17816 */ /* 0x000fc800000000a1 */
[----:B------:R0:W2:Y:S04]  /*4b10*/  @!P2 LDG.E.U8 R8, desc[UR18][R14.64] ;  /* 0x000000120e08a981 */ /* 0x0000a8000c1e1100 */
        /* <DEDUP_REMOVED lines=8> */
[----:B------:R-:W-:Y:S01]  /*4ba0*/  STL [R1+0x64c], R162 ;  /* 0x00064ca201007387 */ /* 0x000fe20000100800 */
[----:B------:R-:W-:-:S03]  /*4bb0*/  IMAD R17, R36, 0x5a, RZ ;  /* 0x0000005a24117824 */ /* 0x000fc600078e02ff */
[C---:B------:R-:W-:Y:S01]  /*4bc0*/  IADD3 R160, P6, PT, R16.reuse, R2, RZ ;  /* 0x0000000210a07210 */ /* 0x040fe20007fde0ff */
[----:B--2---:R-:W-:Y:S04]  /*4bd0*/  STL [R1+0xb58], R8 ;  /* 0x000b580801007387 */ /* 0x004fe80000100800 */
[----:B------:R1:W-:Y:S04]  /*4be0*/  STL [R1+0x648], R15 ;  /* 0x0006480f01007387 */ /* 0x0003e80000100800 */
[----:B------:R-:W-:Y:S01]  /*4bf0*/  STL [R1+0x68c], R160 ;  /* 0x00068ca001007387 */ /* 0x000fe20000100800 */
[----:B------:R-:W-:Y:S01]  /*4c00*/  PRMT R9, RZ, 0x7610, R9 ;  /* 0x00007610ff097816 */ /* 0x000fe20000000009 */
[----:B0-----:R-:W-:Y:S01]  /*4c10*/  @!P4 IMAD.MOV.U32 R14, RZ, RZ, R160 ;  /* 0x000000ffff0ec224 */ /* 0x001fe200078e00a0 */
[----:B-1----:R-:W-:-:S02]  /*4c20*/  LEA.HI.X.SX32 R15, R16, R3, 0x1, P6 ;  /* 0x00000003100f7211 */ /* 0x002fc400030f0eff */
[----:B------:R-:W-:-:S03]  /*4c30*/  PRMT R152, RZ, 0x7610, R152 ;  /* 0x00007610ff987816 */ /* 0x000fc60000000098 */
        /* <DEDUP_REMOVED lines=8> */
[----:B------:R-:W-:Y:S02]  /*4cc0*/  VIADD R18, R12, 0xffffff8d ;  /* 0xffffff8d0c127836 */ /* 0x000fe40000000000 */
[----:B------:R-:W-:-:S03]  /*4cd0*/  IMAD R16, R36, 0x62, RZ ;  /* 0x0000006224107824 */ /* 0x000fc600078e02ff */
[----:B------:R-:W-:Y:S01]  /*4ce0*/  ISETP.GE.U32.AND P0, PT, R18, 0x7fffff0e, PT ;  /* 0x7fffff0e1200780c */ /* 0x000fe20003f06070 */
[----:B------:R-:W-:Y:S01]  /*4cf0*/  VIADD R18, R12, 0xffffff85 ;  /* 0xffffff850c127836 */ /* 0x000fe20000000000 */
[----:B------:R-:W-:Y:S01]  /*4d00*/  IADD3 R160, P6, PT, R16, R2, RZ ;  /* 0x0000000210a07210 */ /* 0x000fe20007fde0ff */
[----:B------:R-:W-:Y:S03]  /*4d10*/  STL [R1+0x6c4], R161 ;  /* 0x0006c4a101007387 */ /* 0x000fe60000100800 */
[----:B------:R-:W-:Y:S02]  /*4d20*/  ISETP.GE.U32.AND P4, PT, R18, 0x7fffff06, PT ;  /* 0x7fffff061200780c */ /* 0x000fe40003f86070 */
[----:B------:R-:W-:Y:S01]  /*4d30*/  LEA.HI.X.SX32 R18, R16, R3, 0x1, P6 ;  /* 0x0000000310127211 */ /* 0x000fe200030f0eff */
[----:B--2---:R-:W-:Y:S01]  /*4d40*/  STL [R1+0xb5c], R9 ;  /* 0x000b5c0901007387 */ /* 0x004fe20000100800 */
[----:B------:R-:W-:-:S02]  /*4d50*/  IMAD R17, R36, 0x6a, RZ ;  /* 0x0000006a24117824 */ /* 0x000fc400078e02ff */
[----:B0-----:R-:W-:Y:S01]  /*4d60*/  VIADD R14, R12, 0xfffffffc ;  /* 0xfffffffc0c0e7836 */ /* 0x001fe20000000000 */
[----:B------:R-:W-:Y:S04]  /*4d70*/  STL [R1+0x6c0], R162 ;  /* 0x0006c0a201007387 */ /* 0x000fe80000100800 */
[----:B------:R-:W-:Y:S04]  /*4d80*/  STL [R1+0x6fc], R160 ;  /* 0x0006fca001007387 */ /* 0x000fe80000100800 */
[----:B------:R-:W-:Y:S01]  /*4d90*/  STL [R1+0x6f8], R18 ;  /* 0x0006f81201007387 */ /* 0x000fe20000100800 */
[----:B------:R-:W-:Y:S01]  /*4da0*/  PRMT R132, RZ, 0x7610, R132 ;  /* 0x00007610ff847816 */ /* 0x000fe20000000084 */
[----:B------:R-:W-:Y:S01]  /*4db0*/  @!P3 IMAD.MOV.U32 R15, RZ, RZ, R18 ;  /* 0x000000ffff0fb224 */ /* 0x000fe200078e0012 */
[----:B------:R-:W-:Y:S01]  /*4dc0*/  ISETP.GE.U32.AND P5, PT, R14, 0x7fffff7d, PT ;  /* 0x7fffff7d0e00780c */ /* 0x000fe20003fa6070 */
[----:B------:R-:W-:Y:S01]  /*4dd0*/  @!P3 IMAD.MOV.U32 R14, RZ, RZ, R160 ;  /* 0x000000ffff0eb224 */ /* 0x000fe200078e00a0 */
[----:B------:R-:W-:-:S04]  /*4de0*/  PRMT R109, RZ, 0x7610, R109 ;  /* 0x00007610ff6d7816 */ /* 0x000fc8000000006d */
[----:B------:R0:W2:Y:S04]  /*4df0*/  @!P3 LDG.E.U8 R132, desc[UR18][R14.64] ;  /* 0x000000120e84b981 */ /* 0x0000a8000c1e1100 */
[----:B---3--:R1:W-:Y:S02]  /*4e00*/  STL [R1+0x46c], R152 ;  /* 0x00046c9801007387 */ /* 0x0083e40000100800 */
[----:B-1----:R-:W-:-:S04]  /*4e10*/  IADD3 R152, P6, PT, R17, R2, RZ ;  /* 0x0000000211987210 */ /* 0x002fc80007fde0ff */
[----:B------:R-:W-:Y:S01]  /*4e20*/  LEA.HI.X.SX32 R161, R17, R3, 0x1, P6 ;  /* 0x0000000311a17211 */ /* 0x000fe200030f0eff */
[----:B0-----:R-:W-:-:S04]  /*4e30*/  @!P2 IMAD.MOV.U32 R14, RZ, RZ, R152 ;  /* 0x000000ffff0ea224 */ /* 0x001fc800078e0098 */
[----:B------:R-:W-:-:S05]  /*4e40*/  @!P2 IMAD.MOV.U32 R15, RZ, RZ, R161 ;  /* 0x000000ffff0fa224 */ /* 0x000fca00078e00a1 */
[----:B------:R0:W3:Y:S01]  /*4e50*/  @!P2 LDG.E.U8 R109, desc[UR18][R14.64] ;  /* 0x000000120e6da981 */ /* 0x0000e2000c1e1100 */
[----:B------:R-:W-:-:S05]  /*4e60*/  VIADD R16, R12, 0xfffffff4 ;  /* 0xfffffff40c107836 */ /* 0x000fca0000000000 */
[----:B------:R-:W-:Y:S01]  /*4e70*/  ISETP.GE.U32.AND P3, PT, R16, 0x7fffff75, PT ;  /* 0x7fffff751000780c */ /* 0x000fe20003f66070 */
[C---:B------:R-:W-:Y:S01]  /*4e80*/  IMAD R16, R36.reuse, 0x72, RZ ;  /* 0x0000007224107824 */ /* 0x040fe200078e02ff */
[----:B------:R-:W-:Y:S01]  /*4e90*/  STL [R1+0x734], R152 ;  /* 0x0007349801007387 */ /* 0x000fe20000100800 */
[----:B------:R-:W-:-:S03]  /*4ea0*/  IMAD R17, R36, 0x7a, RZ ;  /* 0x0000007a24117824 */ /* 0x000fc600078e02ff */
[----:B------:R-:W-:Y:S01]  /*4eb0*/  IADD3 R160, P6, PT, R16, R2, RZ ;  /* 0x0000000210a07210 */ /* 0x000fe20007fde0ff */
[----:B--2---:R-:W-:Y:S04]  /*4ec0*/  STL [R1+0xb60], R132 ;  /* 0x000b608401007387 */ /* 0x004fe80000100800 */
[----:B------:R1:W-:Y:S01]  /*4ed0*/  STL [R1+0x730], R161 ;  /* 0x000730a101007387 */ /* 0x0003e20000100800 */
[----:B------:R-:W-:-:S03]  /*4ee0*/  PRMT R159, RZ, 0x7610, R159 ;  /* 0x00007610ff9f7816 */ /* 0x000fc6000000009f */
[----:B------:R2:W-:Y:S01]  /*4ef0*/  STL [R1+0x76c], R160 ;  /* 0x00076ca001007387 */ /* 0x0005e20000100800 */
[----:B0-----:R-:W-:Y:S01]  /*4f00*/  @!P0 IMAD.MOV.U32 R14, RZ, RZ, R160 ;  /* 0x000000ffff0e8224 */ /* 0x001fe200078e00a0 */
[----:B-1----:R-:W-:Y:S01]  /*4f10*/  LEA.HI.X.SX32 R161, R16, R3, 0x1, P6 ;  /* 0x0000000310a17211 */ /* 0x002fe200030f0eff */
[C---:B------:R-:W-:Y:S02]  /*4f20*/  VIADD R16, R12.reuse, 0xffffffe4 ;  /* 0xffffffe40c107836 */ /* 0x040fe40000000000 */
[----:B------:R-:W-:Y:S02]  /*4f30*/  VIADD R18, R12, 0xffffffec ;  /* 0xffffffec0c127836 */ /* 0x000fe40000000000 */
[----:B------:R-:W-:Y:S01]  /*4f40*/  @!P0 IMAD.MOV.U32 R15, RZ, RZ, R161 ;  /* 0x000000ffff0f8224 */ /* 0x000fe200078e00a1 */
[----:B------:R-:W-:Y:S02]  /*4f50*/  PRMT R130, RZ, 0x7610, R130 ;  /* 0x00007610ff827816 */ /* 0x000fe40000000082 */
[----:B------:R-:W-:-:S02]  /*4f60*/  ISETP.GE.U32.AND P2, PT, R18, 0x7fffff6d, PT ;  /* 0x7fffff6d1200780c */ /* 0x000fc40003f46070 */
[----:B------:R0:W4:Y:S01]  /*4f70*/  @!P0 LDG.E.U8 R159, desc[UR18][R14.64] ;  /* 0x000000120e9f8981 */ /* 0x000122000c1e1100 */
[----:B------:R-:W-:Y:S01]  /*4f80*/  ISETP.GE.U32.AND P0, PT, R16, 0x7fffff65, PT ;  /* 0x7fffff651000780c */ /* 0x000fe20003f06070 */
[C---:B------:R-:W-:Y:S01]  /*4f90*/  IMAD R18, R36.reuse, 0x3, RZ ;  /* 0x0000000324127824 */ /* 0x040fe200078e02ff */
[----:B------:R-:W-:Y:S01]  /*4fa0*/  PRMT R108, RZ, 0x7610, R108 ;  /* 0x00007610ff6c7816 */ /* 0x000fe2000000006c */
[----:B--2---:R-:W-:Y:S02]  /*4fb0*/  IMAD.MOV.U32 R160, RZ, RZ, R139 ;  /* 0x000000ffffa07224 */ /* 0x004fe400078e008b */
[----:B------:R-:W-:Y:S02]  /*4fc0*/  IMAD R139, R36, 0x13, RZ ;  /* 0x00000013248b7824 */ /* 0x000fe400078e02ff */
[----:B------:R-:W-:Y:S02]  /*4fd0*/  IMAD.MOV.U32 R162, RZ, RZ, R28 ;  /* 0x000000ffffa27224 */ /* 0x000fe400078e001c */
[----:B------:R-:W-:Y:S01]  /*4fe0*/  IMAD.MOV.U32 R28, RZ, RZ, R146 ;  /* 0x000000ffff1c7224 */ /* 0x000fe200078e0092 */
[----:B------:R-:W-:-:S02]  /*4ff0*/  PRMT R6, RZ, 0x7610, R6 ;  /* 0x00007610ff067816 */ /* 0x000fc40000000006 */
[----:B------:R-:W-:Y:S01]  /*5000*/  PRMT R155, RZ, 0x7610, R155 ;  /* 0x00007610ff9b7816 */ /* 0x000fe2000000009b */
[----:B---3--:R1:W-:Y:S02]  /*5010*/  STL [R1+0x424], R109 ;  /* 0x0004246d01007387 */ /* 0x0083e40000100800 */
[----:B-1----:R-:W-:-:S04]  /*5020*/  IADD3 R109, P6, PT, R17, R2, RZ ;  /* 0x00000002116d7210 */ /* 0x002fc80007fde0ff */
[----:B------:R-:W-:Y:S01]  /*5030*/  LEA.HI.X.SX32 R152, R17, R3, 0x1, P6 ;  /* 0x0000000311987211 */ /* 0x000fe200030f0eff */
[----:B------:R-:W-:-:S04]  /*5040*/  @!P4 IMAD.MOV.U32 R16, RZ, RZ, R109 ;  /* 0x000000ffff10c224 */ /* 0x000fc800078e006d */
[----:B------:R-:W-:Y:S01]  /*5050*/  @!P4 IMAD.MOV.U32 R17, RZ, RZ, R152 ;  /* 0x000000ffff11c224 */ /* 0x000fe200078e0098 */
[----:B0-----:R-:W-:-:S04]  /*5060*/  IADD3 R14, P6, PT, R18, R2, RZ ;  /* 0x00000002120e7210 */ /* 0x001fc80007fde0ff */
[----:B------:R0:W2:Y:S01]  /*5070*/  @!P4 LDG.E.U8 R130, desc[UR18][R16.64] ;  /* 0x000000121082c981 */ /* 0x0000a2000c1e1100 */
[----:B------:R-:W-:Y:S01]  /*5080*/  LEA.HI.X.SX32 R15, R18, R3, 0x1, P6 ;  /* 0x00000003120f7211 */ /* 0x000fe200030f0eff */
[----:B------:R-:W-:-:S04]  /*5090*/  VIADD R18, R12, 0xffffffd4 ;  /* 0xffffffd40c127836 */ /* 0x000fc80000000000 */
[----:B------:R-:W3:Y:S01]  /*50a0*/  @!P5 LDG.E.U8 R108, desc[UR18][R14.64] ;  /* 0x000000120e6cd981 */ /* 0x000ee2000c1e1100 */
[----:B0-----:R-:W-:Y:S02]  /*50b0*/  VIADD R16, R12, 0xffffffdc ;  /* 0xffffffdc0c107836 */ /* 0x001fe40000000000 */
[----:B------:R-:W-:-:S03]  /*50c0*/  IMAD R17, R36, 0xb, RZ ;  /* 0x0000000b24117824 */ /* 0x000fc600078e02ff */
[----:B------:R-:W-:Y:S02]  /*50d0*/  ISETP.GE.U32.AND P4, PT, R16, 0x7fffff5d, PT ;  /* 0x7fffff5d1000780c */ /* 0x000fe40003f86070 */
[CC--:B------:R-:W-:Y:S02]  /*50e0*/  IADD3 R16, P6, PT, R17.reuse, R2.reuse, RZ ;  /* 0x0000000211107210 */ /* 0x0c0fe40007fde0ff */
[----:B------:R-:W-:Y:S01]  /*50f0*/  ISETP.GE.U32.AND P5, PT, R18, 0x7fffff55, PT ;  /* 0x7fffff551200780c */ /* 0x000fe20003fa6070 */
[----:B------:R-:W-:Y:S01]  /*5100*/  IMAD R18, R36, 0x1b, RZ ;  /* 0x0000001b24127824 */ /* 0x000fe200078e02ff */
[----:B------:R-:W-:Y:S01]  /*5110*/  LEA.HI.X.SX32 R17, R17, R3, 0x1, P6 ;  /* 0x0000000311117211 */ /* 0x000fe200030f0eff */
[----:B------:R-:W-:Y:S01]  /*5120*/  STL [R1+0x768], R161 ;  /* 0x000768a101007387 */ /* 0x000fe20000100800 */
[----:B------:R-:W-:-:S03]  /*5130*/  IADD3 R146, P6, PT, R139, R2, RZ ;  /* 0x000000028b927210 */ /* 0x000fc60007fde0ff */
[----:B------:R0:W-:Y:S01]  /*5140*/  STL [R1+0x7a4], R109 ;  /* 0x0007a46d01007387 */ /* 0x0001e20000100800 */
[----:B------:R-:W-:-:S03]  /*5150*/  LEA.HI.X.SX32 R139, R139, R3, 0x1, P6 ;  /* 0x000000038b8b7211 */ /* 0x000fc600030f0eff */
[----:B------:R1:W-:Y:S04]  /*5160*/  STL [R1+0x7a0], R152 ;  /* 0x0007a09801007387 */ /* 0x0003e80000100800 */
[----:B------:R-:W4:Y:S01]  /*5170*/  @!P3 LDG.E.U8 R6, desc[UR18][R16.64] ;  /* 0x000000121006b981 */ /* 0x000f22000c1e1100 */
[----:B0-----:R-:W-:Y:S02]  /*5180*/  IMAD.MOV.U32 R109, RZ, RZ, R19 ;  /* 0x000000ffff6d7224 */ /* 0x001fe400078e0013 */
[----:B------:R-:W-:Y:S01]  /*5190*/  VIADD R19, R12, 0xffffffcc ;  /* 0xffffffcc0c137836 */ /* 0x000fe20000000000 */
[----:B-1----:R-:W-:Y:S01]  /*51a0*/  IADD3 R152, P6, PT, R18, R2, RZ ;  /* 0x0000000212987210 */ /* 0x002fe20007fde0ff */
[----:B------:R-:W-:-:S03]  /*51b0*/  IMAD.MOV.U32 R161, RZ, RZ, R115 ;  /* 0x000000ffffa17224 */ /* 0x000fc600078e0073 */
[----:B------:R-:W-:Y:S01]  /*51c0*/  ISETP.GE.U32.AND P3, PT, R19, 0x7fffff4d, PT ;  /* 0x7fffff4d1300780c */ /* 0x000fe20003f66070 */
[----:B------:R-:W-:Y:S01]  /*51d0*/  @!P2 IMAD.MOV.U32 R19, RZ, RZ, R139 ;  /* 0x000000ffff13a224 */ /* 0x000fe200078e008b */
[----:B------:R-:W-:Y:S01]  /*51e0*/  LEA.HI.X.SX32 R115, R18, R3, 0x1, P6 ;  /* 0x0000000312737211 */ /* 0x000fe200030f0eff */
[----:B------:R-:W-:-:S05]  /*51f0*/  @!P2 IMAD.MOV.U32 R18, RZ, RZ, R146 ;  /* 0x000000ffff12a224 */ /* 0x000fca00078e0092 */
[----:B------:R0:W4:Y:S01]  /*5200*/  @!P2 LDG.E.U8 R155, desc[UR18][R18.64] ;  /* 0x00000012129ba981 */ /* 0x000122000c1e1100 */
[----:B------:R-:W-:Y:S01]  /*5210*/  PRMT R7, RZ, 0x7610, R7 ;  /* 0x00007610ff077816 */ /* 0x000fe20000000007 */
[----:B0-----:R-:W-:Y:S02]  /*5220*/  @!P0 IMAD.MOV.U32 R18, RZ, RZ, R152 ;  /* 0x000000ffff128224 */ /* 0x001fe400078e0098 */
[----:B------:R-:W-:-:S05]  /*5230*/  @!P0 IMAD.MOV.U32 R19, RZ, RZ, R115 ;  /* 0x000000ffff138224 */ /* 0x000fca00078e0073 */
[----:B------:R0:W4:Y:S01]  /*5240*/  @!P0 LDG.E.U8 R7, desc[UR18][R18.64] ;  /* 0x0000001212078981 */ /* 0x000122000c1e1100 */
[----:B------:R-:W-:Y:S01]  /*5250*/  PRMT R154, RZ, 0x7610, R154 ;  /* 0x00007610ff9a7816 */ /* 0x000fe2000000009a */
[----:B0-----:R-:W-:-:S05]  /*5260*/  VIADD R18, R12, 0xffffffbc ;  /* 0xffffffbc0c127836 */ /* 0x001fca0000000000 */
[----:B------:R-:W-:Y:S01]  /*5270*/  ISETP.GE.U32.AND P0, PT, R18, 0x7fffff3d, PT ;  /* 0x7fffff3d1200780c */ /* 0x000fe20003f06070 */
[----:B--2---:R-:W-:Y:S04]  /*5280*/  STL [R1+0xb6c], R130 ;  /* 0x000b6c8201007387 */ /* 0x004fe80000100800 */
[----:B---3--:R-:W-:Y:S04]  /*5290*/  STL [R1+0x3e8], R108 ;  /* 0x0003e86c01007387 */ /* 0x008fe80000100800 */
[----:B----4-:R0:W-:Y:S04]  /*52a0*/  STL [R1+0x42c], R159 ;  /* 0x00042c9f01007387 */ /* 0x0101e80000100800 */
[----:B------:R-:W-:Y:S04]  /*52b0*/  STL [R1+0xa1c], R14 ;  /* 0x000a1c0e01007387 */ /* 0x000fe80000100800 */
[----:B------:R-:W-:Y:S01]  /*52c0*/  STL [R1+0xa18], R15 ;  /* 0x000a180f01007387 */ /* 0x000fe20000100800 */
[----:B0-----:R-:W-:-:S02]  /*52d0*/  IMAD.MOV.U32 R159, RZ, RZ, R21 ;  /* 0x000000ffff9f7224 */ /* 0x001fc400078e0015 */
[----:B------:R-:W-:Y:S01]  /*52e0*/  IMAD R21, R36, 0x23, RZ ;  /* 0x0000002324157824 */ /* 0x000fe200078e02ff */
[----:B------:R-:W-:Y:S04]  /*52f0*/  STL [R1+0xb70], R6 ;  /* 0x000b700601007387 */ /* 0x000fe80000100800 */
[----:B------:R-:W-:Y:S04]  /*5300*/  STL [R1+0xa24], R16 ;  /* 0x000a241001007387 */ /* 0x000fe80000100800 */
[----:B------:R-:W-:Y:S04]  /*5310*/  STL [R1+0xa20], R17 ;  /* 0x000a201101007387 */ /* 0x000fe80000100800 */
[----:B------:R-:W-:Y:S04]  /*5320*/  STL [R1+0xa4], R152 ;  /* 0x0000a49801007387 */ /* 0x000fe80000100800 */
[----:B------:R-:W-:Y:S04]  /*5330*/  STL [R1+0xa2c], R146 ;  /* 0x000a2c9201007387 */ /* 0x000fe80000100800 */
[----:B------:R-:W-:Y:S04]  /*5340*/  STL [R1+0xa28], R139 ;  /* 0x000a288b01007387 */ /* 0x000fe80000100800 */
[----:B------:R-:W-:Y:S04]  /*5350*/  STL [R1+0xa0], R115 ;  /* 0x0000a07301007387 */ /* 0x000fe80000100800 */
[----:B------:R0:W-:Y:S01]  /*5360*/  STL [R1+0x3c0], R155 ;  /* 0x0003c09b01007387 */ /* 0x0001e20000100800 */
[----:B------:R-:W-:Y:S01]  /*5370*/  IMAD.MOV.U32 R108, RZ, RZ, R113 ;  /* 0x000000ffff6c7224 */ /* 0x000fe200078e0071 */
[----:B0-----:R-:W-:-:S02]  /*5380*/  IADD3 R155, P6, PT, R21, R2, RZ ;  /* 0x00000002159b7210 */ /* 0x001fc40007fde0ff */
[----:B------:R-:W2:Y:S02]  /*5390*/  LDL.LU R115, [R1+0xc08] ;  /* 0x000c080001737983 */ /* 0x000ea40000300800 */
[----:B------:R-:W-:Y:S01]  /*53a0*/  LEA.HI.X.SX32 R19, R21, R3, 0x1, P6 ;  /* 0x0000000315137211 */ /* 0x000fe200030f0eff */
[----:B------:R-:W-:-:S05]  /*53b0*/  @!P4 IMAD.MOV.U32 R18, RZ, RZ, R155 ;  /* 0x000000ffff12c224 */ /* 0x000fca00078e009b */
[----:B------:R0:W3:Y:S01]  /*53c0*/  @!P4 LDG.E.U8 R154, desc[UR18][R18.64] ;  /* 0x00000012129ac981 */ /* 0x0000e2000c1e1100 */
[----:B------:R-:W-:Y:S02]  /*53d0*/  IMAD.MOV.U32 R113, RZ, RZ, R20 ;  /* 0x000000ffff717224 */ /* 0x000fe400078e0014 */
[----:B------:R-:W-:-:S05]  /*53e0*/  VIADD R20, R12, 0xffffffc4 ;  /* 0xffffffc40c147836 */ /* 0x000fca0000000000 */
[----:B------:R-:W-:Y:S01]  /*53f0*/  ISETP.GE.U32.AND P2, PT, R20, 0x7fffff45, PT ;  /* 0x7fffff451400780c */ /* 0x000fe20003f46070 */
[----:B------:R-:W-:Y:S02]  /*5400*/  IMAD R20, R36, 0x2b, RZ ;  /* 0x0000002b24147824 */ /* 0x000fe400078e02ff */
[----:B------:R-:W-:-:S03]  /*5410*/  VIADD R21, R12, 0xffffffb4 ;  /* 0xffffffb40c157836 */ /* 0x000fc60000000000 */
[C---:B------:R-:W-:Y:S01]  /*5420*/  IADD3 R152, P6, PT, R20.reuse, R2, RZ ;  /* 0x0000000214987210 */ /* 0x040fe20007fde0ff */
[----:B------:R-:W-:Y:S01]  /*5430*/  STL [R1+0xb78], R7 ;  /* 0x000b780701007387 */ /* 0x000fe20000100800 */
[----:B------:R-:W-:Y:S02]  /*5440*/  ISETP.GE.U32.AND P4, PT, R21, 0x7fffff35, PT ;  /* 0x7fffff351500780c */ /* 0x000fe40003f86070 */
[----:B0-----:R-:W-:Y:S01]  /*5450*/  LEA.HI.X.SX32 R18, R20, R3, 0x1, P6 ;  /* 0x0000000314127211 */ /* 0x001fe200030f0eff */
[----:B------:R-:W-:Y:S01]  /*5460*/  STL [R1+0xe4], R155 ;  /* 0x0000e49b01007387 */ /* 0x000fe20000100800 */
[----:B------:R-:W-:-:S03]  /*5470*/  IMAD R21, R36, 0x33, RZ ;  /* 0x0000003324157824 */ /* 0x000fc600078e02ff */
[----:B------:R0:W-:Y:S01]  /*5480*/  STL [R1+0xe0], R19 ;  /* 0x0000e01301007387 */ /* 0x0001e20000100800 */
[----:B------:R-:W-:-:S03]  /*5490*/  PRMT R126, RZ, 0x7610, R126 ;  /* 0x00007610ff7e7816 */ /* 0x000fc6000000007e */
[----:B------:R-:W-:Y:S01]  /*54a0*/  STL [R1+0x554], R152 ;  /* 0x0005549801007387 */ /* 0x000fe20000100800 */
[----:B0-----:R-:W-:Y:S01]  /*54b0*/  @!P5 IMAD.MOV.U32 R19, RZ, RZ, R18 ;  /* 0x000000ffff13d224 */ /* 0x001fe200078e0012 */
[----:B------:R-:W-:Y:S02]  /*54c0*/  PRMT R153, RZ, 0x7610, R153 ;  /* 0x00007610ff997816 */ /* 0x000fe40000000099 */
[----:B---3--:R0:W-:Y:S04]  /*54d0*/  STL [R1+0x3b4], R154 ;  /* 0x0003b49a01007387 */ /* 0x0081e80000100800 */
[----:B------:R1:W-:Y:S01]  /*54e0*/  STL [R1+0x550], R18 ;  /* 0x0005501201007387 */ /* 0x0003e20000100800 */
[----:B0-----:R-:W-:Y:S02]  /*54f0*/  IMAD.MOV.U32 R154, RZ, RZ, R161 ;  /* 0x000000ffff9a7224 */ /* 0x001fe400078e00a1 */
[----:B------:R-:W-:Y:S01]  /*5500*/  IMAD.MOV.U32 R161, RZ, RZ, R114 ;  /* 0x000000ffffa17224 */ /* 0x000fe200078e0072 */
[----:B------:R-:W-:Y:S01]  /*5510*/  IADD3 R114, P6, PT, R21, R2, RZ ;  /* 0x0000000215727210 */ /* 0x000fe20007fde0ff */
[----:B-1----:R-:W-:-:S05]  /*5520*/  @!P5 IMAD.MOV.U32 R18, RZ, RZ, R152 ;  /* 0x000000ffff12d224 */ /* 0x002fca00078e0098 */
[----:B------:R0:W3:Y:S02]  /*5530*/  @!P5 LDG.E.U8 R126, desc[UR18][R18.64] ;  /* 0x00000012127ed981 */ /* 0x0000e4000c1e1100 */
[----:B0-----:R-:W-:Y:S01]  /*5540*/  LEA.HI.X.SX32 R19, R21, R3, 0x1, P6 ;  /* 0x0000000315137211 */ /* 0x001fe200030f0eff */
[----:B------:R-:W-:-:S05]  /*5550*/  @!P3 IMAD.MOV.U32 R18, RZ, RZ, R114 ;  /* 0x000000ffff12b224 */ /* 0x000fca00078e0072 */
[----:B------:R0:W4:Y:S01]  /*5560*/  @!P3 LDG.E.U8 R153, desc[UR18][R18.64] ;  /* 0x000000121299b981 */ /* 0x000122000c1e1100 */
[----:B------:R-:W-:-:S05]  /*5570*/  IMAD R20, R36, 0x3b, RZ ;  /* 0x0000003b24147824 */ /* 0x000fca00078e02ff */
[----:B------:R-:W-:Y:S01]  /*5580*/  IADD3 R152, P6, PT, R20, R2, RZ ;  /* 0x0000000214987210 */ /* 0x000fe20007fde0ff */
[----:B------:R-:W-:-:S03]  /*5590*/  IMAD.MOV.U32 R155, RZ, RZ, R159 ;  /* 0x000000ffff9b7224 */ /* 0x000fc600078e009f */
[----:B------:R-:W-:Y:S01]  /*55a0*/  LEA.HI.X.SX32 R20, R20, R3, 0x1, P6 ;  /* 0x0000000314147211 */ /* 0x000fe200030f0eff */
[----:B------:R-:W-:Y:S01]  /*55b0*/  IMAD.MOV.U32 R159, RZ, RZ, R108 ;  /* 0x000000ffff9f7224 */ /* 0x000fe200078e006c */
[----:B------:R-:W-:Y:S01]  /*55c0*/  PRMT R125, RZ, 0x7610, R125 ;  /* 0x00007610ff7d7816 */ /* 0x000fe2000000007d */
[----:B------:R-:W-:Y:S02]  /*55d0*/  IMAD.MOV.U32 R108, RZ, RZ, R22 ;  /* 0x000000ffff6c7224 */ /* 0x000fe400078e0016 */
[----:B------:R-:W-:Y:S02]  /*55e0*/  VIADD R22, R12, 0xffffffac ;  /* 0xffffffac0c167836 */ /* 0x000fe40000000000 */
[----:B0-----:R-:W-:Y:S02]  /*55f0*/  @!P2 IMAD.MOV.U32 R18, RZ, RZ, R152 ;  /* 0x000000ffff12a224 */ /* 0x001fe400078e0098 */
[----:B------:R-:W-:Y:S01]  /*5600*/  IMAD R21, R36, 0x43, RZ ;  /* 0x0000004324157824 */ /* 0x000fe200078e02ff */
[----:B------:R-:W-:Y:S01]  /*5610*/  ISETP.GE.U32.AND P5, PT, R22, 0x7fffff2d, PT ;  /* 0x7fffff2d1600780c */ /* 0x000fe20003fa6070 */
[----:B------:R-:W-:-:S05]  /*5620*/  VIADD R22, R12, 0xffffffa4 ;  /* 0xffffffa40c167836 */ /* 0x000fca0000000000 */
[----:B------:R-:W-:Y:S02]  /*5630*/  ISETP.GE.U32.AND P3, PT, R22, 0x7fffff25, PT ;  /* 0x7fffff251600780c */ /* 0x000fe40003f66070 */
[----:B------:R-:W-:Y:S01]  /*5640*/  PRMT R22, RZ, 0x7610, R22 ;  /* 0x00007610ff167816 */ /* 0x000fe20000000016 */
[----:B---3--:R-:W-:Y:S04]  /*5650*/  STL [R1+0xb80], R126 ;  /* 0x000b807e01007387 */ /* 0x008fe80000100800 */
[----:B------:R0:W-:Y:S04]  /*5660*/  STL [R1+0x594], R114 ;  /* 0x0005947201007387 */ /* 0x0001e80000100800 */
[----:B------:R1:W-:Y:S04]  /*5670*/  STL [R1+0x590], R19 ;  /* 0x0005901301007387 */ /* 0x0003e80000100800 */
[----:B------:R-:W-:Y:S04]  /*5680*/  STL [R1+0x5d4], R152 ;  /* 0x0005d49801007387 */ /* 0x000fe80000100800 */
[----:B0-----:R-:W3:Y:S01]  /*5690*/  LDL.LU R114, [R1+0xc04] ;  /* 0x000c040001727983 */ /* 0x001ee20000300800 */
[----:B-1----:R-:W-:-:S03]  /*56a0*/  @!P2 IMAD.MOV.U32 R19, RZ, RZ, R20 ;  /* 0x000000ffff13a224 */ /* 0x002fc600078e0014 */
[----:B------:R-:W-:Y:S04]  /*56b0*/  STL [R1+0x5d0], R20 ;  /* 0x0005d01401007387 */ /* 0x000fe80000100800 */
[----:B----4-:R0:W-:Y:S04]  /*56c0*/  STL [R1+0x3ac], R153 ;  /* 0x0003ac9901007387 */ /* 0x0101e80000100800 */
[----:B------:R1:W4:Y:S01]  /*56d0*/  @!P2 LDG.E.U8 R125, desc[UR18][R18.64] ;  /* 0x00000012127da981 */ /* 0x000322000c1e1100 */
[----:B0-----:R-:W-:Y:S02]  /*56e0*/  IMAD.MOV.U32 R153, RZ, RZ, R159 ;  /* 0x000000ffff997224 */ /* 0x001fe400078e009f */
[----:B------:R-:W-:-:S02]  /*56f0*/  IMAD.MOV.U32 R159, RZ, RZ, R108 ;  /* 0x000000ffff9f7224 */ /* 0x000fc400078e006c */
[----:B------:R-:W-:Y:S01]  /*5700*/  IMAD.MOV.U32 R108, RZ, RZ, R113 ;  /* 0x000000ffff6c7224 */ /* 0x000fe200078e0071 */
[----:B------:R-:W-:Y:S01]  /*5710*/  IADD3 R113, P6, PT, R21, R2, RZ ;  /* 0x0000000215717210 */ /* 0x000fe20007fde0ff */
[----:B-1----:R-:W-:-:S03]  /*5720*/  VIADD R18, R12, 0xffffff9c ;  /* 0xffffff9c0c127836 */ /* 0x002fc60000000000 */
[----:B------:R-:W-:Y:S02]  /*5730*/  LEA.HI.X.SX32 R19, R21, R3, 0x1, P6 ;  /* 0x0000000315137211 */ /* 0x000fe400030f0eff */
[----:B------:R-:W-:Y:S01]  /*5740*/  ISETP.GE.U32.AND P2, PT, R18, 0x7fffff1d, PT ;  /* 0x7fffff1d1200780c */ /* 0x000fe20003f46070 */
[----:B------:R-:W-:-:S05]  /*5750*/  @!P0 IMAD.MOV.U32 R18, RZ, RZ, R113 ;  /* 0x000000ffff128224 */ /* 0x000fca00078e0071 */
[----:B------:R0:W2:Y:S01]  /*5760*/  @!P0 LDG.E.U8 R22, desc[UR18][R18.64] ;  /* 0x0000001212168981 */ /* 0x0000a2000c1e1100 */
[----:B------:R-:W-:Y:S02]  /*5770*/  IMAD R20, R36, 0x4b, RZ ;  /* 0x0000004b24147824 */ /* 0x000fe400078e02ff */
[----:B------:R-:W-:-:S03]  /*5780*/  VIADD R21, R12, 0xffffff94 ;  /* 0xffffff940c157836 */ /* 0x000fc60000000000 */
[----:B------:R-:W-:Y:S02]  /*5790*/  IADD3 R152, P6, PT, R20, R2, RZ ;  /* 0x0000000214987210 */ /* 0x000fe40007fde0ff */
[----:B------:R-:W-:Y:S01]  /*57a0*/  ISETP.GE.U32.AND P0, PT, R21, 0x7fffff15, PT ;  /* 0x7fffff151500780c */ /* 0x000fe20003f06070 */
[----:B------:R-:W-:Y:S01]  /*57b0*/  IMAD R21, R36, 0x53, RZ ;  /* 0x0000005324157824 */ /* 0x000fe200078e02ff */
[----:B------:R-:W-:Y:S01]  /*57c0*/  PRMT R4, RZ, 0x7610, R4 ;  /* 0x00007610ff047816 */ /* 0x000fe20000000004 */
[----:B0-----:R-:W-:Y:S01]  /*57d0*/  @!P4 IMAD.MOV.U32 R18, RZ, RZ, R152 ;  /* 0x000000ffff12c224 */ /* 0x001fe200078e0098 */
[----:B------:R-:W-:Y:S01]  /*57e0*/  PRMT R151, RZ, 0x7610, R151 ;  /* 0x00007610ff977816 */ /* 0x000fe20000000097 */
[----:B----4-:R-:W-:Y:S04]  /*57f0*/  STL [R1+0xb88], R125 ;  /* 0x000b887d01007387 */ /* 0x010fe80000100800 */
[----:B------:R-:W-:Y:S04]  /*5800*/  STL [R1+0x614], R113 ;  /* 0x0006147101007387 */ /* 0x000fe80000100800 */
[----:B------:R0:W-:Y:S04]  /*5810*/  STL [R1+0x610], R19 ;  /* 0x0006101301007387 */ /* 0x0001e80000100800 */
[----:B------:R-:W-:Y:S01]  /*5820*/  STL [R1+0x654], R152 ;  /* 0x0006549801007387 */ /* 0x000fe20000100800 */
[----:B0-----:R-:W-:-:S02]  /*5830*/  LEA.HI.X.SX32 R19, R20, R3, 0x1, P6 ;  /* 0x0000000314137211 */ /* 0x001fc400030f0eff */
[----:B------:R-:W-:-:S03]  /*5840*/  IADD3 R113, P6, PT, R21, R2, RZ ;  /* 0x0000000215717210 */ /* 0x000fc60007fde0ff */
[----:B------:R0:W4:Y:S04]  /*5850*/  @!P4 LDG.E.U8 R4, desc[UR18][R18.64] ;  /* 0x000000121204c981 */ /* 0x000128000c1e1100 */
[----:B--2---:R-:W-:Y:S04]  /*5860*/  STL [R1+0x37c], R22 ;  /* 0x00037c1601007387 */ /* 0x004fe80000100800 */
[----:B------:R1:W-:Y:S01]  /*5870*/  STL [R1+0x650], R19 ;  /* 0x0006501301007387 */ /* 0x0003e20000100800 */
[----:B0-----:R-:W-:Y:S01]  /*5880*/  @!P5 IMAD.MOV.U32 R18, RZ, RZ, R113 ;  /* 0x000000ffff12d224 */ /* 0x001fe200078e0071 */
[----:B-1----:R-:W-:-:S05]  /*5890*/  LEA.HI.X.SX32 R19, R21, R3, 0x1, P6 ;  /* 0x0000000315137211 */ /* 0x002fca00030f0eff */
[----:B------:R0:W2:Y:S01]  /*58a0*/  @!P5 LDG.E.U8 R151, desc[UR18][R18.64] ;  /* 0x000000121297d981 */ /* 0x0000a2000c1e1100 */
[----:B------:R-:W-:Y:S02]  /*58b0*/  IMAD R20, R36, 0x5b, RZ ;  /* 0x0000005b24147824 */ /* 0x000fe400078e02ff */
[----:B------:R-:W-:Y:S02]  /*58c0*/  IMAD.MOV.U32 R152, RZ, RZ, R159 ;  /* 0x000000ffff987224 */ /* 0x000fe400078e009f */
[----:B------:R-:W-:Y:S01]  /*58d0*/  IMAD.MOV.U32 R159, RZ, RZ, R109 ;  /* 0x000000ffff9f7224 */ /* 0x000fe200078e006d */
[C---:B------:R-:W-:Y:S01]  /*58e0*/  IADD3 R109, P6, PT, R20.reuse, R2, RZ ;  /* 0x00000002146d7210 */ /* 0x040fe20007fde0ff */
[----:B------:R1:W-:Y:S03]  /*58f0*/  STL [R1+0x694], R113 ;  /* 0x0006947101007387 */ /* 0x0003e60000100800 */
[----:B------:R-:W-:Y:S01]  /*5900*/  LEA.HI.X.SX32 R20, R20, R3, 0x1, P6 ;  /* 0x0000000314147211 */ /* 0x000fe200030f0eff */
[----:B------:R-:W-:Y:S01]  /*5910*/  VIADD R22, R12, 0xffffff8c ;  /* 0xffffff8c0c167836 */ /* 0x000fe20000000000 */
[----:B------:R-:W-:Y:S01]  /*5920*/  PRMT R148, RZ, 0x7610, R148 ;  /* 0x00007610ff947816 */ /* 0x000fe20000000094 */
[----:B0-----:R-:W-:-:S02]  /*5930*/  @!P3 IMAD.MOV.U32 R18, RZ, RZ, R109 ;  /* 0x000000ffff12b224 */ /* 0x001fc400078e006d */
[----:B------:R-:W-:Y:S01]  /*5940*/  IMAD R21, R36, 0x63, RZ ;  /* 0x0000006324157824 */ /* 0x000fe200078e02ff */
[----:B------:R-:W-:Y:S01]  /*5950*/  ISETP.GE.U32.AND P4, PT, R22, 0x7fffff0d, PT ;  /* 0x7fffff0d1600780c */ /* 0x000fe20003f86070 */
[----:B------:R-:W-:-:S05]  /*5960*/  VIADD R22, R12, 0xffffff84 ;  /* 0xffffff840c167836 */ /* 0x000fca0000000000 */
[----:B------:R-:W-:Y:S02]  /*5970*/  ISETP.GE.U32.AND P5, PT, R22, 0x7fffff05, PT ;  /* 0x7fffff051600780c */ /* 0x000fe40003fa6070 */
[----:B------:R-:W-:Y:S01]  /*5980*/  PRMT R22, RZ, 0x7610, R22 ;  /* 0x00007610ff167816 */ /* 0x000fe20000000016 */
[----:B----4-:R-:W-:Y:S04]  /*5990*/  STL [R1+0xb8c], R4 ;  /* 0x000b8c0401007387 */ /* 0x010fe80000100800 */
[----:B------:R0:W-:Y:S04]  /*59a0*/  STL [R1+0x690], R19 ;  /* 0x0006901301007387 */ /* 0x0001e80000100800 */
[----:B------:R-:W-:Y:S04]  /*59b0*/  STL [R1+0x6cc], R109 ;  /* 0x0006cc6d01007387 */ /* 0x000fe80000100800 */
[----:B-1----:R-:W4:Y:S01]  /*59c0*/  LDL.LU R113, [R1+0xc00] ;  /* 0x000c000001717983 */ /* 0x002f220000300800 */
[----:B0-----:R-:W-:-:S03]  /*59d0*/  @!P3 IMAD.MOV.U32 R19, RZ, RZ, R20 ;  /* 0x000000ffff13b224 */ /* 0x001fc600078e0014 */
[----:B------:R0:W-:Y:S04]  /*59e0*/  STL [R1+0x6c8], R20 ;  /* 0x0006c81401007387 */ /* 0x0001e80000100800 */
[----:B------:R1:W3:Y:S04]  /*59f0*/  @!P3 LDG.E.U8 R148, desc[UR18][R18.64] ;  /* 0x000000121294b981 */ /* 0x0002e8000c1e1100 */
[----:B--2---:R2:W-:Y:S01]  /*5a00*/  STL [R1+0x370], R151 ;  /* 0x0003709701007387 */ /* 0x0045e20000100800 */
[----:B0-----:R-:W-:-:S03]  /*5a10*/  IMAD R20, R36, 0x6b, RZ ;  /* 0x0000006b24147824 */ /* 0x001fc600078e02ff */
[----:B------:R-:W4:Y:S01]  /*5a20*/  LDL.LU R109, [R1+0xbfc] ;  /* 0x000bfc00016d7983 */ /* 0x000f220000300800 */
[----:B-1----:R-:W-:Y:S01]  /*5a30*/  VIADD R18, R12, 0xfffffffb ;  /* 0xfffffffb0c127836 */ /* 0x002fe20000000000 */
[----:B--2---:R-:W-:-:S04]  /*5a40*/  IADD3 R151, P6, PT, R21, R2, RZ ;  /* 0x0000000215977210 */ /* 0x004fc80007fde0ff */
[----:B------:R-:W-:Y:S02]  /*5a50*/  ISETP.GE.U32.AND P3, PT, R18, 0x7fffff7c, PT ;  /* 0x7fffff7c1200780c */ /* 0x000fe40003f66070 */
[----:B------:R-:W-:Y:S01]  /*5a60*/  LEA.HI.X.SX32 R19, R21, R3, 0x1, P6 ;  /* 0x0000000315137211 */ /* 0x000fe200030f0eff */
[----:B------:R-:W-:-:S05]  /*5a70*/  @!P2 IMAD.MOV.U32 R18, RZ, RZ, R151 ;  /* 0x000000ffff12a224 */ /* 0x000fca00078e0097 */
[----:B------:R0:W2:Y:S04]  /*5a80*/  @!P2 LDG.E.U8 R22, desc[UR18][R18.64] ;  /* 0x000000121216a981 */ /* 0x0000a8000c1e1100 */
[----:B------:R-:W-:Y:S04]  /*5a90*/  STL [R1+0x704], R151 ;  /* 0x0007049701007387 */ /* 0x000fe80000100800 */
[----:B------:R-:W-:Y:S01]  /*5aa0*/  STL [R1+0x700], R19 ;  /* 0x0007001301007387 */ /* 0x000fe20000100800 */
[----:B------:R-:W-:-:S03]  /*5ab0*/  PRMT R147, RZ, 0x7610, R147 ;  /* 0x00007610ff937816 */ /* 0x000fc60000000093 */
[----:B---3--:R1:W-:Y:S02]  /*5ac0*/  STL [R1+0x3a4], R148 ;  /* 0x0003a49401007387 */ /* 0x0083e40000100800 */
[----:B-1----:R-:W-:-:S04]  /*5ad0*/  IADD3 R148, P6, PT, R20, R2, RZ ;  /* 0x0000000214947210 */ /* 0x002fc80007fde0ff */
[----:B0-----:R-:W-:Y:S01]  /*5ae0*/  LEA.HI.X.SX32 R18, R20, R3, 0x1, P6 ;  /* 0x0000000314127211 */ /* 0x001fe200030f0eff */
[----:B------:R-:W-:Y:S04]  /*5af0*/  STL [R1+0x73c], R148 ;  /* 0x00073c9401007387 */ /* 0x000fe80000100800 */
[----:B------:R-:W-:Y:S01]  /*5b00*/  @!P0 IMAD.MOV.U32 R19, RZ, RZ, R18 ;  /* 0x000000ffff138224 */ /* 0x000fe200078e0012 */
[----:B--2---:R-:W-:Y:S04]  /*5b10*/  STL [R1+0x33c], R22 ;  /* 0x00033c1601007387 */ /* 0x004fe80000100800 */
[----:B------:R0:W-:Y:S02]  /*5b20*/  STL [R1+0x738], R18 ;  /* 0x0007381201007387 */ /* 0x0001e40000100800 */
[----:B0-----:R-:W-:-:S05]  /*5b30*/  @!P0 IMAD.MOV.U32 R18, RZ, RZ, R148 ;  /* 0x000000ffff128224 */ /* 0x001fca00078e0094 */
[----:B------:R0:W2:Y:S01]  /*5b40*/  @!P0 LDG.E.U8 R147, desc[UR18][R18.64] ;  /* 0x0000001212938981 */ /* 0x0000a2000c1e1100 */
[----:B------:R-:W-:-:S05]  /*5b50*/  VIADD R21, R12, 0xfffffff3 ;  /* 0xfffffff30c157836 */ /* 0x000fca0000000000 */
[----:B------:R-:W-:Y:S01]  /*5b60*/  ISETP.GE.U32.AND P2, PT, R21, 0x7fffff74, PT ;  /* 0x7fffff741500780c */ /* 0x000fe20003f46070 */
[C---:B------:R-:W-:Y:S02]  /*5b70*/  IMAD R21, R36.reuse, 0x73, RZ ;  /* 0x0000007324157824 */ /* 0x040fe400078e02ff */
[----:B------:R-:W-:-:S03]  /*5b80*/  IMAD R20, R36, 0x7b, RZ ;  /* 0x0000007b24147824 */ /* 0x000fc600078e02ff */
[C---:B------:R-:W-:Y:S02]  /*5b90*/  IADD3 R151, P6, PT, R21.reuse, R2, RZ ;  /* 0x0000000215977210 */ /* 0x040fe40007fde0ff */
[----:B------:R-:W-:Y:S02]  /*5ba0*/  PRMT R149, RZ, 0x7610, R149 ;  /* 0x00007610ff957816 */ /* 0x000fe40000000095 */
[----:B0-----:R-:W-:Y:S01]  /*5bb0*/  LEA.HI.X.SX32 R19, R21, R3, 0x1, P6 ;  /* 0x0000000315137211 */ /* 0x001fe200030f0eff */
[----:B------:R-:W-:Y:S01]  /*5bc0*/  STL [R1+0x774], R151 ;  /* 0x0007749701007387 */ /* 0x000fe20000100800 */
[----:B------:R-:W-:Y:S02]  /*5bd0*/  @!P4 IMAD.MOV.U32 R18, RZ, RZ, R151 ;  /* 0x000000ffff12c224 */ /* 0x000fe400078e0097 */
[C---:B------:R-:W-:Y:S02]  /*5be0*/  VIADD R21, R12.reuse, 0xffffffe3 ;  /* 0xffffffe30c157836 */ /* 0x040fe40000000000 */
[----:B------:R-:W-:Y:S01]  /*5bf0*/  VIADD R22, R12, 0xffffffeb ;  /* 0xffffffeb0c167836 */ /* 0x000fe20000000000 */
[----:B------:R0:W3:Y:S01]  /*5c00*/  @!P4 LDG.E.U8 R149, desc[UR18][R18.64] ;  /* 0x000000121295c981 */ /* 0x0000e2000c1e1100 */
[----:B------:R-:W-:-:S02]  /*5c10*/  PRMT R145, RZ, 0x7610, R145 ;  /* 0x00007610ff917816 */ /* 0x000fc40000000091 */
[----:B------:R-:W-:Y:S02]  /*5c20*/  ISETP.GE.U32.AND P4, PT, R21, 0x7fffff64, PT ;  /* 0x7fffff641500780c */ /* 0x000fe40003f86070 */
[----:B------:R-:W-:Y:S01]  /*5c30*/  ISETP.GE.U32.AND P0, PT, R22, 0x7fffff6c, PT ;  /* 0x7fffff6c1600780c */ /* 0x000fe20003f06070 */
[----:B------:R-:W-:Y:S01]  /*5c40*/  IMAD.SHL.U32 R22, R36, 0x4, RZ ;  /* 0x0000000424167824 */ /* 0x000fe200078e00ff */
[----:B------:R-:W-:Y:S01]  /*5c50*/  PRMT R144, RZ, 0x7610, R144 ;  /* 0x00007610ff907816 */ /* 0x000fe20000000090 */
[----:B--2---:R1:W-:Y:S02]  /*5c60*/  STL [R1+0x32c], R147 ;  /* 0x00032c9301007387 */ /* 0x0043e40000100800 */
[----:B-1----:R-:W-:-:S04]  /*5c70*/  IADD3 R147, P6, PT, R20, R2, RZ ;  /* 0x0000000214937210 */ /* 0x002fc80007fde0ff */
[----:B------:R-:W-:Y:S01]  /*5c80*/  LEA.HI.X.SX32 R148, R20, R3, 0x1, P6 ;  /* 0x0000000314947211 */ /* 0x000fe200030f0eff */
[----:B------:R-:W-:-:S04]  /*5c90*/  @!P5 IMAD.MOV.U32 R20, RZ, RZ, R147 ;  /* 0x000000ffff14d224 */ /* 0x000fc800078e0093 */
[----:B------:R-:W-:Y:S01]  /*5ca0*/  @!P5 IMAD.MOV.U32 R21, RZ, RZ, R148 ;  /* 0x000000ffff15d224 */ /* 0x000fe200078e0094 */
[----:B0-----:R-:W-:-:S04]  /*5cb0*/  IADD3 R18, P6, PT, R22, R2, RZ ;  /* 0x0000000216127210 */ /* 0x001fc80007fde0ff */
[----:B------:R0:W2:Y:S04]  /*5cc0*/  @!P5 LDG.E.U8 R145, desc[UR18][R20.64] ;  /* 0x000000121491d981 */ /* 0x0000a8000c1e1100 */
[----:B------:R1:W-:Y:S01]  /*5cd0*/  STL [R1+0x770], R19 ;  /* 0x0007701301007387 */ /* 0x0003e20000100800 */
[----:B0-----:R-:W-:Y:S02]  /*5ce0*/  VIADD R20, R12, 0xffffffdb ;  /* 0xffffffdb0c147836 */ /* 0x001fe40000000000 */
[----:B------:R-:W-:Y:S01]  /*5cf0*/  IMAD R21, R36, 0xc, RZ ;  /* 0x0000000c24157824 */ /* 0x000fe200078e02ff */
[----:B-1----:R-:W-:Y:S02]  /*5d00*/  LEA.HI.X.SX32 R19, R22, R3, 0x1, P6 ;  /* 0x0000000316137211 */ /* 0x002fe400030f0eff */
[----:B------:R-:W-:-:S02]  /*5d10*/  ISETP.GE.U32.AND P5, PT, R20, 0x7fffff5c, PT ;  /* 0x7fffff5c1400780c */ /* 0x000fc40003fa6070 */
[C---:B------:R-:W-:Y:S01]  /*5d20*/  IADD3 R20, P6, PT, R21.reuse, R2, RZ ;  /* 0x0000000215147210 */ /* 0x040fe20007fde0ff */
[----:B------:R-:W2:Y:S03]  /*5d30*/  @!P3 LDG.E.U8 R23, desc[UR18][R18.64] ;  /* 0x000000121217b981 */ /* 0x000ea6000c1e1100 */
[----:B------:R-:W-:-:S05]  /*5d40*/  LEA.HI.X.SX32 R21, R21, R3, 0x1, P6 ;  /* 0x0000000315157211 */ /* 0x000fca00030f0eff */
[----:B------:R-:W4:Y:S01]  /*5d50*/  @!P2 LDG.E.U8 R144, desc[UR18][R20.64] ;  /* 0x000000121490a981 */ /* 0x000f22000c1e1100 */
[----:B------:R-:W-:-:S03]  /*5d60*/  VIADD R22, R12, 0xffffffd3 ;  /* 0xffffffd30c167836 */ /* 0x000fc60000000000 */
[----:B------:R-:W-:Y:S04]  /*5d70*/  STL [R1+0x7ac], R147 ;  /* 0x0007ac9301007387 */ /* 0x000fe80000100800 */
[----:B------:R-:W-:Y:S04]  /*5d80*/  STL [R1+0x7a8], R148 ;  /* 0x0007a89401007387 */ /* 0x000fe80000100800 */
[----:B---3--:R0:W-:Y:S01]  /*5d90*/  STL [R1+0x324], R149 ;  /* 0x0003249501007387 */ /* 0x0081e20000100800 */
[----:B------:R-:W-:Y:S01]  /*5da0*/  IMAD.MOV.U32 R151, RZ, RZ, R156 ;  /* 0x000000ffff977224 */ /* 0x000fe200078e009c */
[----:B------:R-:W-:-:S02]  /*5db0*/  ISETP.GE.U32.AND P3, PT, R22, 0x7fffff54, PT ;  /* 0x7fffff541600780c */ /* 0x000fc40003f66070 */
[----:B------:R-:W-:Y:S01]  /*5dc0*/  STL [R1+0xa34], R18 ;  /* 0x000a341201007387 */ /* 0x000fe20000100800 */
[----:B0-----:R-:W-:Y:S02]  /*5dd0*/  IMAD.MOV.U32 R149, RZ, RZ, R150 ;  /* 0x000000ffff957224 */ /* 0x001fe400078e0096 */
[C---:B------:R-:W-:Y:S01]  /*5de0*/  IMAD R150, R36.reuse, 0x14, RZ ;  /* 0x0000001424967824 */ /* 0x040fe200078e02ff */
[----:B------:R-:W-:Y:S01]  /*5df0*/  STL [R1+0xa30], R19 ;  /* 0x000a301301007387 */ /* 0x000fe20000100800 */
[----:B------:R-:W-:-:S03]  /*5e00*/  IMAD R22, R36, 0x1c, RZ ;  /* 0x0000001c24167824 */ /* 0x000fc600078e02ff */
[----:B------:R-:W-:-:S04]  /*5e10*/  IADD3 R156, P6, PT, R150, R2, RZ ;  /* 0x00000002969c7210 */ /* 0x000fc80007fde0ff */
[----:B------:R-:W-:Y:S01]  /*5e20*/  LEA.HI.X.SX32 R150, R150, R3, 0x1, P6 ;  /* 0x0000000396967211 */ /* 0x000fe200030f0eff */
[----:B------:R-:W-:Y:S01]  /*5e30*/  IMAD.MOV.U32 R148, RZ, RZ, R108 ;  /* 0x000000ffff947224 */ /* 0x000fe200078e006c */
[----:B------:R-:W-:Y:S02]  /*5e40*/  PRMT R29, RZ, 0x7610, R29 ;  /* 0x00007610ff1d7816 */ /* 0x000fe4000000001d */
[----:B------:R-:W-:Y:S01]  /*5e50*/  PRMT R143, RZ, 0x7610, R143 ;  /* 0x00007610ff8f7816 */ /* 0x000fe2000000008f */
[----:B--2---:R0:W-:Y:S04]  /*5e60*/  STL [R1+0x2f8], R23 ;  /* 0x0002f81701007387 */ /* 0x0041e80000100800 */
[----:B------:R-:W-:Y:S04]  /*5e70*/  STL [R1+0x300], R145 ;  /* 0x0003009101007387 */ /* 0x000fe80000100800 */
[----:B------:R-:W-:Y:S04]  /*5e80*/  STL [R1+0xa3c], R20 ;  /* 0x000a3c1401007387 */ /* 0x000fe80000100800 */
[----:B------:R-:W-:Y:S01]  /*5e90*/  STL [R1+0xa38], R21 ;  /* 0x000a381501007387 */ /* 0x000fe20000100800 */
[----:B0-----:R-:W-:-:S03]  /*5ea0*/  VIADD R23, R12, 0xffffffcb ;  /* 0xffffffcb0c177836 */ /* 0x001fc60000000000 */
[----:B----4-:R0:W-:Y:S02]  /*5eb0*/  STL [R1+0x2ec], R144 ;  /* 0x0002ec9001007387 */ /* 0x0101e40000100800 */
[----:B------:R-:W-:Y:S01]  /*5ec0*/  ISETP.GE.U32.AND P2, PT, R23, 0x7fffff4c, PT ;  /* 0x7fffff4c1700780c */ /* 0x000fe20003f46070 */
[----:B------:R-:W-:Y:S01]  /*5ed0*/  @!P0 IMAD.MOV.U32 R23, RZ, RZ, R150 ;  /* 0x000000ffff178224 */ /* 0x000fe200078e0096 */
[----:B0-----:R-:W-:-:S04]  /*5ee0*/  IADD3 R144, P6, PT, R22, R2, RZ ;  /* 0x0000000216907210 */ /* 0x001fc80007fde0ff */
[----:B------:R-:W-:Y:S01]  /*5ef0*/  LEA.HI.X.SX32 R108, R22, R3, 0x1, P6 ;  /* 0x00000003166c7211 */ /* 0x000fe200030f0eff */
[----:B------:R-:W-:Y:S01]  /*5f00*/  STL [R1+0xac], R144 ;  /* 0x0000ac9001007387 */ /* 0x000fe20000100800 */
[----:B------:R-:W-:-:S03]  /*5f10*/  @!P0 IMAD.MOV.U32 R22, RZ, RZ, R156 ;  /* 0x000000ffff168224 */ /* 0x000fc600078e009c */
[----:B------:R0:W-:Y:S04]  /*5f20*/  STL [R1+0xa44], R156 ;  /* 0x000a449c01007387 */ /* 0x0001e80000100800 */
[----:B------:R1:W2:Y:S01]  /*5f30*/  @!P0 LDG.E.U8 R29, desc[UR18][R22.64] ;  /* 0x00000012161d8981 */ /* 0x0002a2000c1e1100 */
[----:B0-----:R-:W-:Y:S02]  /*5f40*/  IMAD.MOV.U32 R156, RZ, RZ, R108 ;  /* 0x000000ffff9c7224 */ /* 0x001fe400078e006c */
[----:B-1----:R-:W-:Y:S02]  /*5f50*/  @!P4 IMAD.MOV.U32 R22, RZ, RZ, R144 ;  /* 0x000000ffff16c224 */ /* 0x002fe400078e0090 */
[----:B------:R-:W-:-:S05]  /*5f60*/  @!P4 IMAD.MOV.U32 R23, RZ, RZ, R156 ;  /* 0x000000ffff17c224 */ /* 0x000fca00078e009c */
[----:B------:R0:W3:Y:S01]  /*5f70*/  @!P4 LDG.E.U8 R143, desc[UR18][R22.64] ;  /* 0x00000012168fc981 */ /* 0x0000e2000c1e1100 */
[----:B------:R-:W-:Y:S02]  /*5f80*/  IMAD.MOV.U32 R147, RZ, RZ, R25 ;  /* 0x000000ffff937224 */ /* 0x000fe400078e0019 */
[----:B------:R-:W-:Y:S01]  /*5f90*/  IMAD R25, R36, 0x24, RZ ;  /* 0x0000002424197824 */ /* 0x000fe200078e02ff */
[----:B------:R1:W-:Y:S01]  /*5fa0*/  STL [R1+0xa8], R108 ;  /* 0x0000a86c01007387 */ /* 0x0003e20000100800 */
[----:B------:R-:W-:Y:S02]  /*5fb0*/  IMAD.MOV.U32 R145, RZ, RZ, R24 ;  /* 0x000000ffff917224 */ /* 0x000fe400078e0018 */
[C---:B------:R-:W-:Y:S01]  /*5fc0*/  VIADD R24, R12.reuse, 0xffffffc3 ;  /* 0xffffffc30c187836 */ /* 0x040fe20000000000 */
[----:B-1----:R-:W4:Y:S04]  /*5fd0*/  LDL.LU R108, [R1+0xbf8] ;  /* 0x000bf800016c7983 */ /* 0x002f280000300800 */
[----:B------:R1:W-:Y:S01]  /*5fe0*/  STL [R1+0xa40], R150 ;  /* 0x000a409601007387 */ /* 0x0003e20000100800 */
[----:B0-----:R-:W-:Y:S01]  /*5ff0*/  VIADD R22, R12, 0xffffffbb ;  /* 0xffffffbb0c167836 */ /* 0x001fe20000000000 */
[----:B------:R-:W-:Y:S01]  /*6000*/  ISETP.GE.U32.AND P0, PT, R24, 0x7fffff44, PT ;  /* 0x7fffff441800780c */ /* 0x000fe20003f06070 */
[----:B------:R-:W-:Y:S01]  /*6010*/  IMAD R24, R36, 0x2c, RZ ;  /* 0x0000002c24187824 */ /* 0x000fe200078e02ff */
[----:B-1----:R-:W-:-:S04]  /*6020*/  IADD3 R150, P6, PT, R25, R2, RZ ;  /* 0x0000000219967210 */ /* 0x002fc80007fde0ff */
[----:B------:R-:W-:Y:S02]  /*6030*/  LEA.HI.X.SX32 R23, R25, R3, 0x1, P6 ;  /* 0x0000000319177211 */ /* 0x000fe400030f0eff */
[----:B------:R-:W-:Y:S02]  /*6040*/  PRMT R146, RZ, 0x7610, R146 ;  /* 0x00007610ff927816 */ /* 0x000fe40000000092 */
[----:B------:R-:W-:Y:S01]  /*6050*/  ISETP.GE.U32.AND P4, PT, R22, 0x7fffff3c, PT ;  /* 0x7fffff3c1600780c */ /* 0x000fe20003f86070 */
[----:B------:R-:W-:-:S05]  /*6060*/  @!P5 IMAD.MOV.U32 R22, RZ, RZ, R150 ;  /* 0x000000ffff16d224 */ /* 0x000fca00078e0096 */
[----:B------:R0:W4:Y:S01]  /*6070*/  @!P5 LDG.E.U8 R146, desc[UR18][R22.64] ;  /* 0x000000121692d981 */ /* 0x000122000c1e1100 */
[----:B------:R-:W-:-:S03]  /*6080*/  PRMT R142, RZ, 0x7610, R142 ;  /* 0x00007610ff8e7816 */ /* 0x000fc6000000008e */
[----:B--2---:R1:W-:Y:S04]  /*6090*/  STL [R1+0x2c0], R29 ;  /* 0x0002c01d01007387 */ /* 0x0043e80000100800 */
[----:B-1----:R-:W2:Y:S04]  /*60a0*/  LDL.LU R29, [R1+0xbf4] ;  /* 0x000bf400011d7983 */ /* 0x002ea80000300800 */
[----:B------:R-:W-:Y:S04]  /*60b0*/  STL [R1+0xec], R150 ;  /* 0x0000ec9601007387 */ /* 0x000fe80000100800 */
[----:B------:R-:W-:Y:S04]  /*60c0*/  STL [R1+0xe8], R23 ;  /* 0x0000e81701007387 */ /* 0x000fe80000100800 */
[----:B---3--:R1:W-:Y:S02]  /*60d0*/  STL [R1+0x2bc], R143 ;  /* 0x0002bc8f01007387 */ /* 0x0083e40000100800 */
[----:B-1----:R-:W-:-:S04]  /*60e0*/  IADD3 R143, P6, PT, R24, R2, RZ ;  /* 0x00000002188f7210 */ /* 0x002fc80007fde0ff */
[----:B0-----:R-:W-:Y:S01]  /*60f0*/  LEA.HI.X.SX32 R22, R24, R3, 0x1, P6 ;  /* 0x0000000318167211 */ /* 0x001fe200030f0eff */
[----:B------:R-:W-:Y:S04]  /*6100*/  STL [R1+0x55c], R143 ;  /* 0x00055c8f01007387 */ /* 0x000fe80000100800 */
[----:B------:R0:W-:Y:S01]  /*6110*/  STL [R1+0x558], R22 ;  /* 0x0005581601007387 */ /* 0x0001e20000100800 */
[----:B------:R-:W-:Y:S02]  /*6120*/  @!P3 IMAD.MOV.U32 R23, RZ, RZ, R22 ;  /* 0x000000ffff17b224 */ /* 0x000fe400078e0016 */
[----:B0-----:R-:W-:-:S05]  /*6130*/  @!P3 IMAD.MOV.U32 R22, RZ, RZ, R143 ;  /* 0x000000ffff16b224 */ /* 0x001fca00078e008f */
[----:B------:R0:W3:Y:S01]  /*6140*/  @!P3 LDG.E.U8 R142, desc[UR18][R22.64] ;  /* 0x00000012168eb981 */ /* 0x0000e2000c1e1100 */
[----:B------:R-:W-:-:S05]  /*6150*/  VIADD R25, R12, 0xffffffb3 ;  /* 0xffffffb30c197836 */ /* 0x000fca0000000000 */
[----:B------:R-:W-:Y:S01]  /*6160*/  ISETP.GE.U32.AND P5, PT, R25, 0x7fffff34, PT ;  /* 0x7fffff341900780c */ /* 0x000fe20003fa6070 */
[----:B------:R-:W-:Y:S01]  /*6170*/  IMAD R25, R36, 0x34, RZ ;  /* 0x0000003424197824 */ /* 0x000fe200078e02ff */
[----:B----4-:R1:W-:Y:S01]  /*6180*/  STL [R1+0x2b8], R146 ;  /* 0x0002b89201007387 */ /* 0x0103e20000100800 */
[----:B------:R-:W-:-:S03]  /*6190*/  PRMT R141, RZ, 0x7610, R141 ;  /* 0x00007610ff8d7816 */ /* 0x000fc6000000008d */
[----:B-1----:R-:W-:-:S04]  /*61a0*/  IADD3 R146, P6, PT, R25, R2, RZ ;  /* 0x0000000219927210 */ /* 0x002fc80007fde0ff */
[----:B0-----:R-:W-:Y:S01]  /*61b0*/  LEA.HI.X.SX32 R22, R25, R3, 0x1, P6 ;  /* 0x0000000319167211 */ /* 0x001fe200030f0eff */
[----:B------:R-:W-:Y:S04]  /*61c0*/  STL [R1+0x59c], R146 ;  /* 0x00059c9201007387 */ /* 0x000fe80000100800 */
[----:B------:R-:W-:Y:S01]  /*61d0*/  @!P2 IMAD.MOV.U32 R23, RZ, RZ, R22 ;  /* 0x000000ffff17a224 */ /* 0x000fe200078e0016 */
[----:B---3--:R-:W-:Y:S04]  /*61e0*/  STL [R1+0x2b4], R142 ;  /* 0x0002b48e01007387 */ /* 0x008fe80000100800 */
[----:B------:R0:W-:Y:S02]  /*61f0*/  STL [R1+0x598], R22 ;  /* 0x0005981601007387 */ /* 0x0001e40000100800 */
[----:B0-----:R-:W-:-:S05]  /*6200*/  @!P2 IMAD.MOV.U32 R22, RZ, RZ, R146 ;  /* 0x000000ffff16a224 */ /* 0x001fca00078e0092 */
[----:B------:R0:W3:Y:S01]  /*6210*/  @!P2 LDG.E.U8 R141, desc[UR18][R22.64] ;  /* 0x00000012168da981 */ /* 0x0000e2000c1e1100 */
[----:B------:R-:W-:-:S05]  /*6220*/  IMAD R24, R36, 0x3c, RZ ;  /* 0x0000003c24187824 */ /* 0x000fca00078e02ff */
[----:B------:R-:W-:Y:S01]  /*6230*/  IADD3 R142, P6, PT, R24, R2, RZ ;  /* 0x00000002188e7210 */ /* 0x000fe20007fde0ff */
[----:B------:R-:W-:-:S03]  /*6240*/  IMAD.MOV.U32 R144, RZ, RZ, R161 ;  /* 0x000000ffff907224 */ /* 0x000fc600078e00a1 */
[----:B------:R-:W-:Y:S01]  /*6250*/  LEA.HI.X.SX32 R143, R24, R3, 0x1, P6 ;  /* 0x00000003188f7211 */ /* 0x000fe200030f0eff */
[----:B------:R-:W-:Y:S01]  /*6260*/  IMAD.MOV.U32 R161, RZ, RZ, R26 ;  /* 0x000000ffffa17224 */ /* 0x000fe200078e001a */
[----:B------:R-:W-:Y:S01]  /*6270*/  PRMT R140, RZ, 0x7610, R140 ;  /* 0x00007610ff8c7816 */ /* 0x000fe2000000008c */
[----:B------:R-:W-:Y:S02]  /*6280*/  VIADD R26, R12, 0xffffffab ;  /* 0xffffffab0c1a7836 */ /* 0x000fe40000000000 */
[----:B0-----:R-:W-:Y:S02]  /*6290*/  @!P0 IMAD.MOV.U32 R22, RZ, RZ, R142 ;  /* 0x000000ffff168224 */ /* 0x001fe400078e008e */
[----:B------:R-:W-:Y:S02]  /*62a0*/  @!P0 IMAD.MOV.U32 R23, RZ, RZ, R143 ;  /* 0x000000ffff178224 */ /* 0x000fe400078e008f */
[----:B------:R-:W-:Y:S01]  /*62b0*/  IMAD R25, R36, 0x44, RZ ;  /* 0x0000004424197824 */ /* 0x000fe200078e02ff */
[----:B------:R-:W-:Y:S01]  /*62c0*/  ISETP.GE.U32.AND P3, PT, R26, 0x7fffff2c, PT ;  /* 0x7fffff2c1a00780c */ /* 0x000fe20003f66070 */
[----:B------:R-:W-:Y:S01]  /*62d0*/  STL [R1+0x5dc], R142 ;  /* 0x0005dc8e01007387 */ /* 0x000fe20000100800 */
[----:B------:R-:W-:-:S03]  /*62e0*/  VIADD R26, R12, 0xffffffa3 ;  /* 0xffffffa30c1a7836 */ /* 0x000fc60000000000 */
[----:B------:R-:W-:Y:S04]  /*62f0*/  STL [R1+0x5d8], R143 ;  /* 0x0005d88f01007387 */ /* 0x000fe80000100800 */
[----:B------:R0:W4:Y:S01]  /*6300*/  @!P0 LDG.E.U8 R140, desc[UR18][R22.64] ;  /* 0x00000012168c8981 */ /* 0x000122000c1e1100 */
[----:B------:R-:W-:Y:S02]  /*6310*/  ISETP.GE.U32.AND P2, PT, R26, 0x7fffff24, PT ;  /* 0x7fffff241a00780c */ /* 0x000fe40003f46070 */
[----:B------:R-:W-:Y:S01]  /*6320*/  PRMT R26, RZ, 0x7610, R26 ;  /* 0x00007610ff1a7816 */ /* 0x000fe2000000001a */
[----:B0-----:R-:W-:-:S05]  /*6330*/  VIADD R22, R12, 0xffffff9b ;  /* 0xffffff9b0c167836 */ /* 0x001fca0000000000 */
[----:B------:R-:W-:Y:S01]  /*6340*/  ISETP.GE.U32.AND P0, PT, R22, 0x7fffff1c, PT ;  /* 0x7fffff1c1600780c */ /* 0x000fe20003f06070 */
[----:B---3--:R0:W-:Y:S02]  /*6350*/  STL [R1+0x2b0], R141 ;  /* 0x0002b08d01007387 */ /* 0x0081e40000100800 */
[----:B0-----:R-:W-:-:S04]  /*6360*/  IADD3 R141, P6, PT, R25, R2, RZ ;  /* 0x00000002198d7210 */ /* 0x001fc80007fde0ff */
[----:B------:R-:W-:Y:S01]  /*6370*/  LEA.HI.X.SX32 R23, R25, R3, 0x1, P6 ;  /* 0x0000000319177211 */ /* 0x000fe200030f0eff */
[----:B------:R-:W-:-:S05]  /*6380*/  @!P4 IMAD.MOV.U32 R22, RZ, RZ, R141 ;  /* 0x000000ffff16c224 */ /* 0x000fca00078e008d */
[----:B------:R0:W3:Y:S01]  /*6390*/  @!P4 LDG.E.U8 R26, desc[UR18][R22.64] ;  /* 0x00000012161ac981 */ /* 0x0000e2000c1e1100 */
[----:B------:R-:W-:-:S03]  /*63a0*/  IMAD R24, R36, 0x4c, RZ ;  /* 0x0000004c24187824 */ /* 0x000fc600078e02ff */
[----:B------:R-:W-:Y:S04]  /*63b0*/  STL [R1+0x61c], R141 ;  /* 0x00061c8d01007387 */ /* 0x000fe80000100800 */
[----:B------:R-:W-:Y:S04]  /*63c0*/  STL [R1+0x618], R23 ;  /* 0x0006181701007387 */ /* 0x000fe80000100800 */
[----:B----4-:R1:W-:Y:S01]  /*63d0*/  STL [R1+0x2ac], R140 ;  /* 0x0002ac8c01007387 */ /* 0x0103e20000100800 */
[----:B------:R-:W-:Y:S02]  /*63e0*/  PRMT R139, RZ, 0x7610, R139 ;  /* 0x00007610ff8b7816 */ /* 0x000fe4000000008b */
        /* <DEDUP_REMOVED lines=8> */
[----:B------:R-:W-:-:S05]  /*6470*/  VIADD R25, R12, 0xffffff93 ;  /* 0xffffff930c197836 */ /* 0x000fca0000000000 */
[----:B------:R-:W-:Y:S01]  /*6480*/  ISETP.GE.U32.AND P4, PT, R25, 0x7fffff14, PT ;  /* 0x7fffff141900780c */ /* 0x000fe20003f86070 */
[----:B------:R-:W-:-:S05]  /*6490*/  IMAD R25, R36, 0x54, RZ ;  /* 0x0000005424197824 */ /* 0x000fca00078e02ff */
[----:B------:R-:W-:Y:S01]  /*64a0*/  IADD3 R141, P6, PT, R25, R2, RZ ;  /* 0x00000002198d7210 */ /* 0x000fe20007fde0ff */
[----:B------:R-:W-:-:S03]  /*64b0*/  IMAD R24, R36, 0x5c, RZ ;  /* 0x0000005c24187824 */ /* 0x000fc600078e02ff */
[----:B------:R-:W-:Y:S01]  /*64c0*/  LEA.HI.X.SX32 R142, R25, R3, 0x1, P6 ;  /* 0x00000003198e7211 */ /* 0x000fe200030f0eff */
[----:B------:R-:W-:Y:S01]  /*64d0*/  STL [R1+0x69c], R141 ;  /* 0x00069c8d01007387 */ /* 0x000fe20000100800 */
[----:B------:R-:W-:Y:S01]  /*64e0*/  PRMT R137, RZ, 0x7610, R137 ;  /* 0x00007610ff897816 */ /* 0x000fe20000000089 */
[----:B0-----:R-:W-:Y:S02]  /*64f0*/  @!P3 IMAD.MOV.U32 R22, RZ, RZ, R141 ;  /* 0x000000ffff16b224 */ /* 0x001fe400078e008d */
[----:B------:R-:W-:-:S05]  /*6500*/  @!P3 IMAD.MOV.U32 R23, RZ, RZ, R142 ;  /* 0x000000ffff17b224 */ /* 0x000fca00078e008e */
[----:B------:R0:W4:Y:S01]  /*6510*/  @!P3 LDG.E.U8 R137, desc[UR18][R22.64] ;  /* 0x000000121689b981 */ /* 0x000122000c1e1100 */
[----:B------:R-:W-:-:S03]  /*6520*/  PRMT R138, RZ, 0x7610, R138 ;  /* 0x00007610ff8a7816 */ /* 0x000fc6000000008a */
[----:B---3--:R1:W-:Y:S02]  /*6530*/  STL [R1+0x27c], R139 ;  /* 0x00027c8b01007387 */ /* 0x0083e40000100800 */
[----:B-1----:R-:W-:-:S04]  /*6540*/  IADD3 R139, P6, PT, R24, R2, RZ ;  /* 0x00000002188b7210 */ /* 0x002fc80007fde0ff */
[----:B------:R-:W-:Y:S01]  /*6550*/  LEA.HI.X.SX32 R140, R24, R3, 0x1, P6 ;  /* 0x00000003188c7211 */ /* 0x000fe200030f0eff */
[----:B0-----:R-:W-:-:S04]  /*6560*/  @!P2 IMAD.MOV.U32 R22, RZ, RZ, R139 ;  /* 0x000000ffff16a224 */ /* 0x001fc800078e008b */
[----:B------:R-:W-:-:S05]  /*6570*/  @!P2 IMAD.MOV.U32 R23, RZ, RZ, R140 ;  /* 0x000000ffff17a224 */ /* 0x000fca00078e008c */
[----:B------:R0:W3:Y:S01]  /*6580*/  @!P2 LDG.E.U8 R138, desc[UR18][R22.64] ;  /* 0x00000012168aa981 */ /* 0x0000e2000c1e1100 */
[----:B------:R-:W-:-:S03]  /*6590*/  IMAD R25, R36, 0x64, RZ ;  /* 0x0000006424197824 */ /* 0x000fc600078e02ff */
[----:B------:R-:W-:Y:S04]  /*65a0*/  STL [R1+0x698], R142 ;  /* 0x0006988e01007387 */ /* 0x000fe80000100800 */
[----:B------:R-:W-:Y:S01]  /*65b0*/  STL [R1+0x6d4], R139 ;  /* 0x0006d48b01007387 */ /* 0x000fe20000100800 */
[----:B------:R-:W-:-:S03]  /*65c0*/  VIADD R26, R12, 0xffffff8b ;  /* 0xffffff8b0c1a7836 */ /* 0x000fc60000000000 */
[----:B------:R-:W-:Y:S04]  /*65d0*/  STL [R1+0x6d0], R140 ;  /* 0x0006d08c01007387 */ /* 0x000fe80000100800 */
[----:B----4-:R1:W-:Y:S01]  /*65e0*/  STL [R1+0x278], R137 ;  /* 0x0002788901007387 */ /* 0x0103e20000100800 */
[----:B------:R-:W-:Y:S01]  /*65f0*/  ISETP.GE.U32.AND P5, PT, R26, 0x7fffff0c, PT ;  /* 0x7fffff0c1a00780c */ /* 0x000fe20003fa6070 */
[----:B------:R-:W-:Y:S01]  /*6600*/  IMAD R24, R36, 0x6c, RZ ;  /* 0x0000006c24187824 */ /* 0x000fe200078e02ff */
[----:B-1----:R-:W-:Y:S01]  /*6610*/  IADD3 R137, P6, PT, R25, R2, RZ ;  /* 0x0000000219897210 */ /* 0x002fe20007fde0ff */
[----:B------:R-:W-:-:S03]  /*6620*/  VIADD R26, R12, 0xffffff83 ;  /* 0xffffff830c1a7836 */ /* 0x000fc60000000000 */
[----:B0-----:R-:W-:Y:S01]  /*6630*/  LEA.HI.X.SX32 R23, R25, R3, 0x1, P6 ;  /* 0x0000000319177211 */ /* 0x001fe200030f0eff */
[----:B------:R-:W-:Y:S01]  /*6640*/  STL [R1+0x70c], R137 ;  /* 0x00070c8901007387 */ /* 0x000fe20000100800 */
[----:B------:R-:W-:-:S03]  /*6650*/  VIADD R22, R12, 0xfffffffa ;  /* 0xfffffffa0c167836 */ /* 0x000fc60000000000 */
[----:B------:R-:W-:Y:S01]  /*6660*/  STL [R1+0x708], R23 ;  /* 0x0007081701007387 */ /* 0x000fe20000100800 */
[----:B------:R-:W-:Y:S02]  /*6670*/  ISETP.GE.U32.AND P3, PT, R26, 0x7fffff04, PT ;  /* 0x7fffff041a00780c */ /* 0x000fe40003f66070 */
[----:B------:R-:W-:Y:S02]  /*6680*/  PRMT R26, RZ, 0x7610, R26 ;  /* 0x00007610ff1a7816 */ /* 0x000fe4000000001a */
[----:B------:R-:W-:Y:S01]  /*6690*/  ISETP.GE.U32.AND P2, PT, R22, 0x7fffff7b, PT ;  /* 0x7fffff7b1600780c */ /* 0x000fe20003f46070 */
[----:B------:R-:W-:Y:S01]  /*66a0*/  @!P0 IMAD.MOV.U32 R22, RZ, RZ, R137 ;  /* 0x000000ffff168224 */ /* 0x000fe200078e0089 */
[----:B------:R-:W-:-:S04]  /*66b0*/  PRMT R135, RZ, 0x7610, R135 ;  /* 0x00007610ff877816 */ /* 0x000fc80000000087 */
[----:B------:R0:W4:Y:S04]  /*66c0*/  @!P0 LDG.E.U8 R26, desc[UR18][R22.64] ;  /* 0x00000012161a8981 */ /* 0x000128000c1e1100 */
        /* <DEDUP_REMOVED lines=8> */
[C---:B------:R-:W-:Y:S02]  /*6750*/  IMAD R25, R36.reuse, 0x74, RZ ;  /* 0x0000007424197824 */ /* 0x040fe400078e02ff */
[----:B------:R-:W-:-:S03]  /*6760*/  IMAD R24, R36, 0x7c, RZ ;  /* 0x0000007c24187824 */ /* 0x000fc600078e02ff */
[CC--:B------:R-:W-:Y:S01]  /*6770*/  IADD3 R137, P6, PT, R25.reuse, R2.reuse, RZ ;  /* 0x0000000219897210 */ /* 0x0c0fe20007fde0ff */
[----:B------:R-:W-:Y:S02]  /*6780*/  IMAD.MOV.U32 R143, RZ, RZ, R154 ;  /* 0x000000ffff8f7224 */ /* 0x000fe400078e009a */
[----:B------:R-:W-:Y:S01]  /*6790*/  IMAD.MOV.U32 R154, RZ, RZ, R159 ;  /* 0x000000ffff9a7224 */ /* 0x000fe200078e009f */
[----:B0-----:R-:W-:Y:S01]  /*67a0*/  LEA.HI.X.SX32 R22, R25, R3, 0x1, P6 ;  /* 0x0000000319167211 */ /* 0x001fe200030f0eff */
[----:B------:R-:W-:Y:S01]  /*67b0*/  IMAD.MOV.U32 R159, RZ, RZ, R111 ;  /* 0x000000ffff9f7224 */ /* 0x000fe200078e006f */
[----:B------:R-:W-:Y:S01]  /*67c0*/  STL [R1+0x744], R138 ;  /* 0x0007448a01007387 */ /* 0x000fe20000100800 */
[----:B------:R-:W-:-:S03]  /*67d0*/  IADD3 R111, P6, PT, R24, R2, RZ ;  /* 0x00000002186f7210 */ /* 0x000fc60007fde0ff */
[----:B----4-:R-:W-:Y:S01]  /*67e0*/  STL [R1+0x270], R26 ;  /* 0x0002701a01007387 */ /* 0x010fe20000100800 */
[----:B------:R-:W-:Y:S01]  /*67f0*/  PRMT R136, RZ, 0x7610, R136 ;  /* 0x00007610ff887816 */ /* 0x000fe20000000088 */
[----:B------:R-:W-:Y:S02]  /*6800*/  @!P5 IMAD.MOV.U32 R23, RZ, RZ, R22 ;  /* 0x000000ffff17d224 */ /* 0x000fe400078e0016 */
[----:B------:R-:W-:Y:S01]  /*6810*/  STL [R1+0x740], R139 ;  /* 0x0007408b01007387 */ /* 0x000fe20000100800 */
[----:B------:R-:W-:-:S03]  /*6820*/  VIADD R25, R12, 0xffffffe2 ;  /* 0xffffffe20c197836 */ /* 0x000fc60000000000 */
[----:B------:R-:W-:Y:S04]  /*6830*/  STL [R1+0x77c], R137 ;  /* 0x00077c8901007387 */ /* 0x000fe80000100800 */
[----:B------:R0:W-:Y:S04]  /*6840*/  STL [R1+0x778], R22 ;  /* 0x0007781601007387 */ /* 0x0001e80000100800 */
[----:B------:R-:W-:Y:S01]  /*6850*/  STL [R1+0x7b4], R111 ;  /* 0x0007b46f01007387 */ /* 0x000fe20000100800 */
[----:B0-----:R-:W-:-:S05]  /*6860*/  @!P5 IMAD.MOV.U32 R22, RZ, RZ, R137 ;  /* 0x000000ffff16d224 */ /* 0x001fca00078e0089 */
[----:B------:R-:W4:Y:S01]  /*6870*/  @!P5 LDG.E.U8 R136, desc[UR18][R22.64] ;  /* 0x000000121688d981 */ /* 0x000f22000c1e1100 */
[----:B------:R-:W-:-:S03]  /*6880*/  ISETP.GE.U32.AND P5, PT, R25, 0x7fffff63, PT ;  /* 0x7fffff631900780c */ /* 0x000fc60003fa6070 */
[----:B---3--:R0:W-:Y:S02]  /*6890*/  STL [R1+0x26c], R135 ;  /* 0x00026c8701007387 */ /* 0x0081e40000100800 */
[----:B0-----:R-:W-:Y:S01]  /*68a0*/  LEA.HI.X.SX32 R135, R24, R3, 0x1, P6 ;  /* 0x0000000318877211 */ /* 0x001fe200030f0eff */
[----:B------:R-:W-:-:S04]  /*68b0*/  @!P3 IMAD.MOV.U32 R24, RZ, RZ, R111 ;  /* 0x000000ffff18b224 */ /* 0x000fc800078e006f */
[----:B------:R-:W-:-:S05]  /*68c0*/  @!P3 IMAD.MOV.U32 R25, RZ, RZ, R135 ;  /* 0x000000ffff19b224 */ /* 0x000fca00078e0087 */
[----:B------:R0:W3:Y:S01]  /*68d0*/  @!P3 LDG.E.U8 R110, desc[UR18][R24.64] ;  /* 0x00000012186eb981 */ /* 0x0000e2000c1e1100 */
[----:B------:R-:W-:-:S05]  /*68e0*/  VIADD R26, R12, 0xffffffea ;  /* 0xffffffea0c1a7836 */ /* 0x000fca0000000000 */
[----:B------:R-:W-:Y:S01]  /*68f0*/  ISETP.GE.U32.AND P4, PT, R26, 0x7fffff6b, PT ;  /* 0x7fffff6b1a00780c */ /* 0x000fe20003f86070 */
[----:B------:R-:W-:Y:S01]  /*6900*/  IMAD R26, R36, 0x5, RZ ;  /* 0x00000005241a7824 */ /* 0x000fe200078e02ff */
[----:B------:R-:W-:Y:S01]  /*6910*/  STL [R1+0x7b0], R135 ;  /* 0x0007b08701007387 */ /* 0x000fe20000100800 */
[----:B0-----:R-:W-:-:S03]  /*6920*/  VIADD R24, R12, 0xffffffda ;  /* 0xffffffda0c187836 */ /* 0x001fc60000000000 */
[C---:B------:R-:W-:Y:S02]  /*6930*/  IADD3 R22, P6, PT, R26.reuse, R2, RZ ;  /* 0x000000021a167210 */ /* 0x040fe40007fde0ff */
[----:B------:R-:W-:Y:S02]  /*6940*/  PRMT R134, RZ, 0x7610, R134 ;  /* 0x00007610ff867816 */ /* 0x000fe40000000086 */
[----:B------:R-:W-:Y:S02]  /*6950*/  LEA.HI.X.SX32 R23, R26, R3, 0x1, P6 ;  /* 0x000000031a177211 */ /* 0x000fe400030f0eff */
[----:B------:R-:W-:Y:S01]  /*6960*/  ISETP.GE.U32.AND P3, PT, R24, 0x7fffff5b, PT ;  /* 0x7fffff5b1800780c */ /* 0x000fe20003f66070 */
[----:B------:R-:W-:Y:S01]  /*6970*/  VIADD R24, R12, 0xffffffd2 ;  /* 0xffffffd20c187836 */ /* 0x000fe20000000000 */
[----:B------:R-:W-:Y:S01]  /*6980*/  PRMT R133, RZ, 0x7610, R133 ;  /* 0x00007610ff857816 */ /* 0x000fe20000000085 */
[----:B------:R-:W2:Y:S03]  /*6990*/  @!P2 LDG.E.U8 R134, desc[UR18][R22.64] ;  /* 0x000000121686a981 */ /* 0x000ea6000c1e1100 */
[----:B------:R-:W-:Y:S01]  /*69a0*/  ISETP.GE.U32.AND P2, PT, R24, 0x7fffff53, PT ;  /* 0x7fffff531800780c */ /* 0x000fe20003f46070 */
[----:B---3--:R0:W-:Y:S02]  /*69b0*/  STL [R1+0x244], R110 ;  /* 0x0002446e01007387 */ /* 0x0081e40000100800 */
[----:B0-----:R-:W-:-:S05]  /*69c0*/  IMAD R110, R36, 0xd, RZ ;  /* 0x0000000d246e7824 */ /* 0x001fca00078e02ff */
[----:B------:R-:W-:-:S04]  /*69d0*/  IADD3 R111, P6, PT, R110, R2, RZ ;  /* 0x000000026e6f7210 */ /* 0x000fc80007fde0ff */
[----:B------:R-:W-:Y:S01]  /*69e0*/  LEA.HI.X.SX32 R110, R110, R3, 0x1, P6 ;  /* 0x000000036e6e7211 */ /* 0x000fe200030f0eff */
[----:B------:R-:W-:-:S04]  /*69f0*/  @!P0 IMAD.MOV.U32 R24, RZ, RZ, R111 ;  /* 0x000000ffff188224 */ /* 0x000fc800078e006f */
[----:B------:R-:W-:-:S05]  /*6a00*/  @!P0 IMAD.MOV.U32 R25, RZ, RZ, R110 ;  /* 0x000000ffff198224 */ /* 0x000fca00078e006e */
[----:B------:R0:W3:Y:S01]  /*6a10*/  @!P0 LDG.E.U8 R133, desc[UR18][R24.64] ;  /* 0x0000001218858981 */ /* 0x0000e2000c1e1100 */
[----:B------:R-:W-:Y:S02]  /*6a20*/  IMAD.MOV.U32 R142, RZ, RZ, R143 ;  /* 0x000000ffff8e7224 */ /* 0x000fe400078e008f */
[----:B------:R-:W-:Y:S02]  /*6a30*/  IMAD.MOV.U32 R143, RZ, RZ, R145 ;  /* 0x000000ffff8f7224 */ /* 0x000fe400078e0091 */
[----:B------:R-:W-:Y:S02]  /*6a40*/  IMAD.MOV.U32 R145, RZ, RZ, R147 ;  /* 0x000000ffff917224 */ /* 0x000fe400078e0093 */
[----:B------:R-:W-:Y:S02]  /*6a50*/  IMAD.MOV.U32 R147, RZ, RZ, R149 ;  /* 0x000000ffff937224 */ /* 0x000fe400078e0095 */
[----:B------:R-:W-:Y:S02]  /*6a60*/  IMAD.MOV.U32 R149, RZ, RZ, R151 ;  /* 0x000000ffff957224 */ /* 0x000fe400078e0097 */
[----:B------:R-:W-:-:S02]  /*6a70*/  IMAD.MOV.U32 R151, RZ, RZ, R157 ;  /* 0x000000ffff977224 */ /* 0x000fc400078e009d */
[C---:B------:R-:W-:Y:S02]  /*6a80*/  IMAD R157, R36.reuse, 0x15, RZ ;  /* 0x00000015249d7824 */ /* 0x040fe400078e02ff */
[----:B------:R-:W-:Y:S02]  /*6a90*/  IMAD.MOV.U32 R140, RZ, RZ, R148 ;  /* 0x000000ffff8c7224 */ /* 0x000fe400078e0094 */
[----:B------:R-:W-:Y:S02]  /*6aa0*/  IMAD.MOV.U32 R148, RZ, RZ, R162 ;  /* 0x000000ffff947224 */ /* 0x000fe400078e00a2 */
[----:B------:R-:W-:Y:S01]  /*6ab0*/  IMAD.MOV.U32 R162, RZ, RZ, R158 ;  /* 0x000000ffffa27224 */ /* 0x000fe200078e009e */
[C---:B------:R-:W-:Y:S01]  /*6ac0*/  IADD3 R158, P6, PT, R157.reuse, R2, RZ ;  /* 0x000000029d9e7210 */ /* 0x040fe20007fde0ff */
[----:B----4-:R-:W-:Y:S01]  /*6ad0*/  STL [R1+0x248], R136 ;  /* 0x0002488801007387 */ /* 0x010fe20000100800 */
[----:B------:R-:W-:Y:S02]  /*6ae0*/  IMAD R26, R36, 0x1d, RZ ;  /* 0x0000001d241a7824 */ /* 0x000fe400078e02ff */
[----:B------:R-:W-:Y:S01]  /*6af0*/  LEA.HI.X.SX32 R157, R157, R3, 0x1, P6 ;  /* 0x000000039d9d7211 */ /* 0x000fe200030f0eff */
[----:B------:R-:W-:Y:S01]  /*6b00*/  STL [R1+0xa4c], R22 ;  /* 0x000a4c1601007387 */ /* 0x000fe20000100800 */
[----:B------:R-:W-:-:S03]  /*6b10*/  PRMT R132, RZ, 0x7610, R132 ;  /* 0x00007610ff847816 */ /* 0x000fc60000000084 */
[----:B------:R-:W-:Y:S01]  /*6b20*/  STL [R1+0xa48], R23 ;  /* 0x000a481701007387 */ /* 0x000fe20000100800 */
[----:B0-----:R-:W-:-:S03]  /*6b30*/  @!P4 IMAD.MOV.U32 R24, RZ, RZ, R158 ;  /* 0x000000ffff18c224 */ /* 0x001fc600078e009e */
[----:B------:R-:W-:Y:S01]  /*6b40*/  STL [R1+0xa54], R111 ;  /* 0x000a546f01007387 */ /* 0x000fe20000100800 */
[----:B------:R-:W-:-:S03]  /*6b50*/  @!P4 IMAD.MOV.U32 R25, RZ, RZ, R157 ;  /* 0x000000ffff19c224 */ /* 0x000fc600078e009d */
[----:B------:R-:W-:Y:S04]  /*6b60*/  STL [R1+0xa50], R110 ;  /* 0x000a506e01007387 */ /* 0x000fe80000100800 */
[----:B--2---:R-:W-:Y:S04]  /*6b70*/  STL [R1+0x23c], R134 ;  /* 0x00023c8601007387 */ /* 0x004fe80000100800 */
[----:B------:R0:W2:Y:S01]  /*6b80*/  @!P4 LDG.E.U8 R132, desc[UR18][R24.64] ;  /* 0x000000121884c981 */ /* 0x0000a2000c1e1100 */
[----:B------:R-:W-:-:S03]  /*6b90*/  PRMT R131, RZ, 0x7610, R131 ;  /* 0x00007610ff837816 */ /* 0x000fc60000000083 */
[----:B---3--:R1:W-:Y:S02]  /*6ba0*/  STL [R1+0x238], R133 ;  /* 0x0002388501007387 */ /* 0x0083e40000100800 */
[----:B-1----:R-:W-:-:S04]  /*6bb0*/  IADD3 R133, P6, PT, R26, R2, RZ ;  /* 0x000000021a857210 */ /* 0x002fc80007fde0ff */
[----:B------:R-:W-:Y:S01]  /*6bc0*/  LEA.HI.X.SX32 R134, R26, R3, 0x1, P6 ;  /* 0x000000031a867211 */ /* 0x000fe200030f0eff */
[----:B0-----:R-:W-:-:S04]  /*6bd0*/  @!P5 IMAD.MOV.U32 R24, RZ, RZ, R133 ;  /* 0x000000ffff18d224 */ /* 0x001fc800078e0085 */
[----:B------:R-:W-:-:S05]  /*6be0*/  @!P5 IMAD.MOV.U32 R25, RZ, RZ, R134 ;  /* 0x000000ffff19d224 */ /* 0x000fca00078e0086 */
[----:B------:R0:W3:Y:S01]  /*6bf0*/  @!P5 LDG.E.U8 R131, desc[UR18][R24.64] ;  /* 0x000000121883d981 */ /* 0x0000e2000c1e1100 */
[----:B------:R-:W-:Y:S02]  /*6c00*/  IMAD.MOV.U32 R141, RZ, RZ, R144 ;  /* 0x000000ffff8d7224 */ /* 0x000fe400078e0090 */
[----:B------:R-:W-:Y:S02]  /*6c10*/  IMAD.MOV.U32 R144, RZ, RZ, R153 ;  /* 0x000000ffff907224 */ /* 0x000fe400078e0099 */
[----:B------:R-:W-:Y:S02]  /*6c20*/  IMAD.MOV.U32 R153, RZ, RZ, R27 ;  /* 0x000000ffff997224 */ /* 0x000fe400078e001b */
[----:B------:R-:W-:Y:S01]  /*6c30*/  VIADD R27, R12, 0xffffffca ;  /* 0xffffffca0c1b7836 */ /* 0x000fe20000000000 */
[----:B------:R-:W-:Y:S04]  /*6c40*/  STL [R1+0xb4], R133 ;  /* 0x0000b48501007387 */ /* 0x000fe80000100800 */
[----:B------:R-:W-:Y:S01]  /*6c50*/  ISETP.GE.U32.AND P0, PT, R27, 0x7fffff4b, PT ;  /* 0x7fffff4b1b00780c */ /* 0x000fe20003f06070 */
[----:B------:R-:W-:Y:S01]  /*6c60*/  IMAD R27, R36, 0x25, RZ ;  /* 0x00000025241b7824 */ /* 0x000fe200078e02ff */
[----:B------:R-:W-:Y:S04]  /*6c70*/  STL [R1+0xa5c], R158 ;  /* 0x000a5c9e01007387 */ /* 0x000fe80000100800 */
[----:B------:R-:W-:Y:S04]  /*6c80*/  STL [R1+0xa58], R157 ;  /* 0x000a589d01007387 */ /* 0x000fe80000100800 */
[----:B------:R-:W-:Y:S04]  /*6c90*/  STL [R1+0xb0], R134 ;  /* 0x0000b08601007387 */ /* 0x000fe80000100800 */
[----:B--2---:R1:W-:Y:S01]  /*6ca0*/  STL [R1+0x234], R132 ;  /* 0x0002348401007387 */ /* 0x0043e20000100800 */
[----:B------:R-:W-:-:S02]  /*6cb0*/  IMAD.MOV.U32 R137, RZ, RZ, R148 ;  /* 0x000000ffff897224 */ /* 0x000fc400078e0094 */
[----:B------:R-:W-:Y:S02]  /*6cc0*/  IMAD.MOV.U32 R148, RZ, RZ, R151 ;  /* 0x000000ffff947224 */ /* 0x000fe400078e0097 */
[----:B------:R-:W-:Y:S01]  /*6cd0*/  IMAD.MOV.U32 R151, RZ, RZ, R153 ;  /* 0x000000ffff977224 */ /* 0x000fe200078e0099 */
[----:B-1----:R-:W-:Y:S01]  /*6ce0*/  IADD3 R132, P6, PT, R27, R2, RZ ;  /* 0x000000021b847210 */ /* 0x002fe20007fde0ff */
[----:B------:R-:W-:-:S03]  /*6cf0*/  IMAD.MOV.U32 R153, RZ, RZ, R28 ;  /* 0x000000ffff997224 */ /* 0x000fc600078e001c */
[----:B0-----:R-:W-:Y:S01]  /*6d00*/  LEA.HI.X.SX32 R25, R27, R3, 0x1, P6 ;  /* 0x000000031b197211 */ /* 0x001fe200030f0eff */
[----:B------:R-:W-:Y:S01]  /*6d10*/  IMAD R26, R36, 0x2d, RZ ;  /* 0x0000002d241a7824 */ /* 0x000fe200078e02ff */
[----:B------:R-:W-:Y:S01]  /*6d20*/  STL [R1+0x524], R132 ;  /* 0x0005248401007387 */ /* 0x000fe20000100800 */
[C---:B------:R-:W-:Y:S02]  /*6d30*/  VIADD R28, R12.reuse, 0xffffffc2 ;  /* 0xffffffc20c1c7836 */ /* 0x040fe40000000000 */
[----:B------:R-:W-:Y:S01]  /*6d40*/  VIADD R24, R12, 0xffffffba ;  /* 0xffffffba0c187836 */ /* 0x000fe20000000000 */
[----:B------:R-:W-:Y:S02]  /*6d50*/  STL [R1+0xf0], R25 ;  /* 0x0000f01901007387 */ /* 0x000fe40000100800 */
[----:B------:R-:W-:Y:S02]  /*6d60*/  ISETP.GE.U32.AND P4, PT, R28, 0x7fffff43, PT ;  /* 0x7fffff431c00780c */ /* 0x000fe40003f86070 */
[----:B------:R-:W-:-:S02]  /*6d70*/  PRMT R28, RZ, 0x7610, R28 ;  /* 0x00007610ff1c7816 */ /* 0x000fc4000000001c */
        /* <DEDUP_REMOVED lines=13> */
[----:B------:R-:W-:Y:S04]  /*6e50*/  STL [R1+0x564], R131 ;  /* 0x0005648301007387 */ /* 0x000fe80000100800 */
[----:B------:R-:W-:Y:S01]  /*6e60*/  IADD3 R132, P6, PT, R27, R2, RZ ;  /* 0x000000021b847210 */ /* 0x000fe20007fde0ff */
[----:B------:R-:W-:-:S03]  /*6e70*/  IMAD R26, R36, 0x3d, RZ ;  /* 0x0000003d241a7824 */ /* 0x000fc600078e02ff */
[----:B0-----:R-:W-:Y:S02]  /*6e80*/  LEA.HI.X.SX32 R24, R27, R3, 0x1, P6 ;  /* 0x000000031b187211 */ /* 0x001fe400030f0eff */
[----:B------:R-:W-:-:S03]  /*6e90*/  PRMT R129, RZ, 0x7610, R129 ;  /* 0x00007610ff817816 */ /* 0x000fc60000000081 */
[----:B------:R-:W-:Y:S01]  /*6ea0*/  @!P0 IMAD.MOV.U32 R25, RZ, RZ, R24 ;  /* 0x000000ffff198224 */ /* 0x000fe200078e0018 */
[----:B--2---:R-:W-:Y:S04]  /*6eb0*/  STL [R1+0x22c], R28 ;  /* 0x00022c1c01007387 */ /* 0x004fe80000100800 */
[----:B------:R-:W-:Y:S04]  /*6ec0*/  STL [R1+0x560], R133 ;  /* 0x0005608501007387 */ /* 0x000fe80000100800 */
[----:B------:R-:W-:Y:S01]  /*6ed0*/  STL [R1+0x5a4], R132 ;  /* 0x0005a48401007387 */ /* 0x000fe20000100800 */
[----:B------:R-:W-:-:S03]  /*6ee0*/  PRMT R128, RZ, 0x7610, R128 ;  /* 0x00007610ff807816 */ /* 0x000fc60000000080 */
[----:B---3--:R0:W-:Y:S04]  /*6ef0*/  STL [R1+0x228], R130 ;  /* 0x0002288201007387 */ /* 0x0081e80000100800 */
[----:B------:R1:W-:Y:S01]  /*6f00*/  STL [R1+0x5a0], R24 ;  /* 0x0005a01801007387 */ /* 0x0003e20000100800 */
[----:B0-----:R-:W-:Y:S01]  /*6f10*/  IADD3 R130, P6, PT, R26, R2, RZ ;  /* 0x000000021a827210 */ /* 0x001fe20007fde0ff */
[----:B-1----:R-:W-:-:S03]  /*6f20*/  @!P0 IMAD.MOV.U32 R24, RZ, RZ, R132 ;  /* 0x000000ffff188224 */ /* 0x002fc600078e0084 */
[----:B------:R-:W-:Y:S02]  /*6f30*/  LEA.HI.X.SX32 R131, R26, R3, 0x1, P6 ;  /* 0x000000031a837211 */ /* 0x000fe400030f0eff */
[----:B------:R0:W2:Y:S02]  /*6f40*/  @!P0 LDG.E.U8 R129, desc[UR18][R24.64] ;  /* 0x0000001218818981 */ /* 0x0000a4000c1e1100 */
[----:B0-----:R-:W-:Y:S02]  /*6f50*/  @!P4 IMAD.MOV.U32 R24, RZ, RZ, R130 ;  /* 0x000000ffff18c224 */ /* 0x001fe400078e0082 */
[----:B------:R-:W-:-:S05]  /*6f60*/  @!P4 IMAD.MOV.U32 R25, RZ, RZ, R131 ;  /* 0x000000ffff19c224 */ /* 0x000fca00078e0083 */
[----:B------:R0:W3:Y:S01]  /*6f70*/  @!P4 LDG.E.U8 R128, desc[UR18][R24.64] ;  /* 0x000000121880c981 */ /* 0x0000e2000c1e1100 */
[----:B------:R-:W-:-:S03]  /*6f80*/  IMAD R27, R36, 0x45, RZ ;  /* 0x00000045241b7824 */ /* 0x000fc600078e02ff */
[----:B------:R-:W-:Y:S01]  /*6f90*/  STL [R1+0x5e4], R130 ;  /* 0x0005e48201007387 */ /* 0x000fe20000100800 */
[----:B------:R-:W-:-:S03]  /*6fa0*/  VIADD R28, R12, 0xffffffaa ;  /* 0xffffffaa0c1c7836 */ /* 0x000fc60000000000 */
[----:B------:R-:W-:Y:S01]  /*6fb0*/  STL [R1+0x5e0], R131 ;  /* 0x0005e08301007387 */ /* 0x000fe20000100800 */
[----:B------:R-:W-:Y:S01]  /*6fc0*/  IMAD R26, R36, 0x4d, RZ ;  /* 0x0000004d241a7824 */ /* 0x000fe200078e02ff */
[----:B------:R-:W-:Y:S01]  /*6fd0*/  ISETP.GE.U32.AND P2, PT, R28, 0x7fffff2b, PT ;  /* 0x7fffff2b1c00780c */ /* 0x000fe20003f46070 */
[C---:B------:R-:W-:Y:S02]  /*6fe0*/  VIADD R28, R12.reuse, 0xffffffa2 ;  /* 0xffffffa20c1c7836 */ /* 0x040fe40000000000 */
[----:B0-----:R-:W-:-:S03]  /*6ff0*/  VIADD R24, R12, 0xffffff9a ;  /* 0xffffff9a0c187836 */ /* 0x001fc60000000000 */
[----:B------:R-:W-:Y:S02]  /*7000*/  ISETP.GE.U32.AND P0, PT, R28, 0x7fffff23, PT ;  /* 0x7fffff231c00780c */ /* 0x000fe40003f06070 */
[----:B------:R-:W-:Y:S02]  /*7010*/  PRMT R28, RZ, 0x7610, R28 ;  /* 0x00007610ff1c7816 */ /* 0x000fe4000000001c */
[----:B------:R-:W-:Y:S02]  /*7020*/  ISETP.GE.U32.AND P4, PT, R24, 0x7fffff1b, PT ;  /* 0x7fffff1b1800780c */ /* 0x000fe40003f86070 */
[----:B------:R-:W-:Y:S01]  /*7030*/  PRMT R127, RZ, 0x7610, R127 ;  /* 0x00007610ff7f7816 */ /* 0x000fe2000000007f */
[----:B--2---:R0:W-:Y:S02]  /*7040*/  STL [R1+0x220], R129 ;  /* 0x0002208101007387 */ /* 0x0041e40000100800 */
[----:B0-----:R-:W-:-:S04]  /*7050*/  IADD3 R129, P6, PT, R27, R2, RZ ;  /* 0x000000021b817210 */ /* 0x001fc80007fde0ff */
[----:B------:R-:W-:Y:S01]  /*7060*/  LEA.HI.X.SX32 R25, R27, R3, 0x1, P6 ;  /* 0x000000031b197211 */ /* 0x000fe200030f0eff */
[----:B------:R-:W-:Y:S04]  /*7070*/  STL [R1+0x624], R129 ;  /* 0x0006248101007387 */ /* 0x000fe80000100800 */
[----:B------:R-:W-:Y:S04]  /*7080*/  STL [R1+0x620], R25 ;  /* 0x0006201901007387 */ /* 0x000fe80000100800 */
[----:B---3--:R0:W-:Y:S01]  /*7090*/  STL [R1+0x21c], R128 ;  /* 0x00021c8001007387 */ /* 0x0081e20000100800 */
[----:B------:R-:W-:-:S05]  /*70a0*/  @!P5 IMAD.MOV.U32 R24, RZ, RZ, R129 ;  /* 0x000000ffff18d224 */ /* 0x000fca00078e0081 */
[----:B------:R1:W2:Y:S01]  /*70b0*/  @!P5 LDG.E.U8 R28, desc[UR18][R24.64] ;  /* 0x00000012181cd981 */ /* 0x0002a2000c1e1100 */
[----:B0-----:R-:W-:-:S04]  /*70c0*/  IADD3 R128, P6, PT, R26, R2, RZ ;  /* 0x000000021a807210 */ /* 0x001fc80007fde0ff */
[----:B------:R-:W-:Y:S01]  /*70d0*/  LEA.HI.X.SX32 R130, R26, R3, 0x1, P6 ;  /* 0x000000031a827211 */ /* 0x000fe200030f0eff */
[----:B-1----:R-:W-:-:S04]  /*70e0*/  @!P3 IMAD.MOV.U32 R24, RZ, RZ, R128 ;  /* 0x000000ffff18b224 */ /* 0x002fc800078e0080 */
        /* <DEDUP_REMOVED lines=11> */
[----:B------:R-:W-:Y:S01]  /*71a0*/  PRMT R126, RZ, 0x7610, R126 ;  /* 0x00007610ff7e7816 */ /* 0x000fe2000000007e */
[----:B--2---:R-:W-:Y:S04]  /*71b0*/  STL [R1+0x218], R28 ;  /* 0x0002181c01007387 */ /* 0x004fe80000100800 */
[----:B------:R-:W-:Y:S04]  /*71c0*/  STL [R1+0x660], R130 ;  /* 0x0006608201007387 */ /* 0x000fe80000100800 */
[----:B------:R-:W-:Y:S04]  /*71d0*/  STL [R1+0x6a4], R129 ;  /* 0x0006a48101007387 */ /* 0x000fe80000100800 */
        /* <DEDUP_REMOVED lines=36> */
[C---:B------:R-:W-:Y:S02]  /*7420*/  IMAD R27, R36.reuse, 0x75, RZ ;  /* 0x00000075241b7824 */ /* 0x040fe400078e02ff */
[----:B------:R-:W-:Y:S02]  /*7430*/  IMAD.MOV.U32 R136, RZ, RZ, R137 ;  /* 0x000000ffff887224 */ /* 0x000fe400078e0089 */
[----:B------:R-:W-:Y:S01]  /*7440*/  IMAD R26, R36, 0x7d, RZ ;  /* 0x0000007d241a7824 */ /* 0x000fe200078e02ff */
[CC--:B------:R-:W-:Y:S01]  /*7450*/  IADD3 R125, P6, PT, R27.reuse, R2.reuse, RZ ;  /* 0x000000021b7d7210 */ /* 0x0c0fe20007fde0ff */
[----:B------:R-:W-:Y:S02]  /*7460*/  IMAD.MOV.U32 R137, RZ, RZ, R140 ;  /* 0x000000ffff897224 */ /* 0x000fe400078e008c */
[----:B------:R-:W-:Y:S02]  /*7470*/  IMAD.MOV.U32 R140, RZ, RZ, R141 ;  /* 0x000000ffff8c7224 */ /* 0x000fe400078e008d */
[----:B------:R-:W-:Y:S01]  /*7480*/  IMAD.MOV.U32 R141, RZ, RZ, R145 ;  /* 0x000000ffff8d7224 */ /* 0x000fe200078e0091 */
[----:B0-----:R-:W-:Y:S01]  /*7490*/  LEA.HI.X.SX32 R24, R27, R3, 0x1, P6 ;  /* 0x000000031b187211 */ /* 0x001fe200030f0eff */
[----:B------:R-:W-:Y:S01]  /*74a0*/  IMAD.MOV.U32 R145, RZ, RZ, R149 ;  /* 0x000000ffff917224 */ /* 0x000fe200078e0095 */
[----:B------:R-:W-:Y:S01]  /*74b0*/  STL [R1+0x74c], R126 ;  /* 0x00074c7e01007387 */ /* 0x000fe20000100800 */
[----:B------:R-:W-:Y:S01]  /*74c0*/  IMAD.MOV.U32 R149, RZ, RZ, R118 ;  /* 0x000000ffff957224 */ /* 0x000fe200078e0076 */
[----:B------:R-:W-:Y:S01]  /*74d0*/  IADD3 R118, P6, PT, R26, R2, RZ ;  /* 0x000000021a767210 */ /* 0x000fe20007fde0ff */
[----:B------:R-:W-:Y:S01]  /*74e0*/  @!P3 IMAD.MOV.U32 R25, RZ, RZ, R24 ;  /* 0x000000ffff19b224 */ /* 0x000fe200078e0018 */
[----:B------:R-:W-:Y:S01]  /*74f0*/  PRMT R124, RZ, 0x7610, R124 ;  /* 0x00007610ff7c7816 */ /* 0x000fe2000000007c */
[----:B------:R-:W-:Y:S01]  /*7500*/  VIADD R27, R12, 0xffffffe1 ;  /* 0xffffffe10c1b7836 */ /* 0x000fe20000000000 */
[----:B------:R-:W-:Y:S01]  /*7510*/  PRMT R121, RZ, 0x7610, R121 ;  /* 0x00007610ff797816 */ /* 0x000fe20000000079 */
[----:B--2---:R-:W-:Y:S04]  /*7520*/  STL [R1+0x1e0], R28 ;  /* 0x0001e01c01007387 */ /* 0x004fe80000100800 */
[----:B------:R-:W-:Y:S04]  /*7530*/  STL [R1+0x748], R127 ;  /* 0x0007487f01007387 */ /* 0x000fe80000100800 */
[----:B------:R-:W-:Y:S04]  /*7540*/  STL [R1+0x784], R125 ;  /* 0x0007847d01007387 */ /* 0x000fe80000100800 */
[----:B------:R0:W-:Y:S04]  /*7550*/  STL [R1+0x780], R24 ;  /* 0x0007801801007387 */ /* 0x0001e80000100800 */
[----:B------:R-:W-:Y:S04]  /*7560*/  STL [R1+0x7bc], R118 ;  /* 0x0007bc7601007387 */ /* 0x000fe80000100800 */
[----:B---3--:R1:W-:Y:S01]  /*7570*/  STL [R1+0x1dc], R122 ;  /* 0x0001dc7a01007387 */ /* 0x0083e20000100800 */
[----:B0-----:R-:W-:-:S05]  /*7580*/  @!P3 IMAD.MOV.U32 R24, RZ, RZ, R125 ;  /* 0x000000ffff18b224 */ /* 0x001fca00078e007d */
[----:B------:R0:W2:Y:S01]  /*7590*/  @!P3 LDG.E.U8 R124, desc[UR18][R24.64] ;  /* 0x00000012187cb981 */ /* 0x0000a2000c1e1100 */
[----:B-1----:R-:W-:Y:S01]  /*75a0*/  LEA.HI.X.SX32 R122, R26, R3, 0x1, P6 ;  /* 0x000000031a7a7211 */ /* 0x002fe200030f0eff */
[----:B------:R-:W-:Y:S01]  /*75b0*/  @!P2 IMAD.MOV.U32 R26, RZ, RZ, R118 ;  /* 0x000000ffff1aa224 */ /* 0x000fe200078e0076 */
[----:B------:R-:W-:-:S03]  /*75c0*/  ISETP.GE.U32.AND P3, PT, R27, 0x7fffff62, PT ;  /* 0x7fffff621b00780c */ /* 0x000fc60003f66070 */
[----:B------:R-:W-:-:S05]  /*75d0*/  @!P2 IMAD.MOV.U32 R27, RZ, RZ, R122 ;  /* 0x000000ffff1ba224 */ /* 0x000fca00078e007a */
[----:B------:R1:W3:Y:S01]  /*75e0*/  @!P2 LDG.E.U8 R112, desc[UR18][R26.64] ;  /* 0x000000121a70a981 */ /* 0x0002e2000c1e1100 */
[----:B------:R-:W-:-:S05]  /*75f0*/  VIADD R28, R12, 0xffffffe9 ;  /* 0xffffffe90c1c7836 */ /* 0x000fca0000000000 */
[----:B------:R-:W-:Y:S01]  /*7600*/  ISETP.GE.U32.AND P5, PT, R28, 0x7fffff6a, PT ;  /* 0x7fffff6a1c00780c */ /* 0x000fe20003fa6070 */
[----:B------:R-:W-:-:S05]  /*7610*/  IMAD R28, R36, 0x6, RZ ;  /* 0x00000006241c7824 */ /* 0x000fca00078e02ff */
[----:B0-----:R-:W-:-:S04]  /*7620*/  IADD3 R24, P6, PT, R28, R2, RZ ;  /* 0x000000021c187210 */ /* 0x001fc80007fde0ff */
[----:B------:R-:W-:-:S05]  /*7630*/  LEA.HI.X.SX32 R25, R28, R3, 0x1, P6 ;  /* 0x000000031c197211 */ /* 0x000fca00030f0eff */
[----:B------:R-:W4:Y:S04]  /*7640*/  @!P0 LDG.E.U8 R121, desc[UR18][R24.64] ;  /* 0x0000001218798981 */ /* 0x000f28000c1e1100 */
[----:B------:R-:W-:Y:S01]  /*7650*/  STL [R1+0x7b8], R122 ;  /* 0x0007b87a01007387 */ /* 0x000fe20000100800 */
[----:B-1----:R-:W-:-:S05]  /*7660*/  VIADD R26, R12, 0xffffffd9 ;  /* 0xffffffd90c1a7836 */ /* 0x002fca0000000000 */
[----:B------:R-:W-:Y:S01]  /*7670*/  ISETP.GE.U32.AND P2, PT, R26, 0x7fffff5a, PT ;  /* 0x7fffff5a1a00780c */ /* 0x000fe20003f46070 */
[----:B------:R-:W-:Y:S01]  /*7680*/  VIADD R26, R12, 0xffffffd1 ;  /* 0xffffffd10c1a7836 */ /* 0x000fe20000000000 */
[----:B------:R-:W-:Y:S01]  /*7690*/  PRMT R120, RZ, 0x7610, R120 ;  /* 0x00007610ff787816 */ /* 0x000fe20000000078 */
[----:B------:R-:W-:Y:S02]  /*76a0*/  IMAD.MOV.U32 R131, RZ, RZ, R136 ;  /* 0x000000ffff837224 */ /* 0x000fe400078e0088 */
[----:B------:R-:W-:Y:S01]  /*76b0*/  IMAD.MOV.U32 R136, RZ, RZ, R155 ;  /* 0x000000ffff887224 */ /* 0x000fe200078e009b */
[----:B------:R-:W-:Y:S01]  /*76c0*/  ISETP.GE.U32.AND P0, PT, R26, 0x7fffff52, PT ;  /* 0x7fffff521a00780c */ /* 0x000fe20003f06070 */
[----:B------:R-:W-:Y:S02]  /*76d0*/  IMAD.MOV.U32 R155, RZ, RZ, R163 ;  /* 0x000000ffff9b7224 */ /* 0x000fe400078e00a3 */
[----:B------:R-:W-:Y:S02]  /*76e0*/  IMAD R163, R36, 0x16, RZ ;  /* 0x0000001624a37824 */ /* 0x000fe400078e02ff */
[----:B------:R-:W-:-:S02]  /*76f0*/  IMAD.MOV.U32 R134, RZ, RZ, R140 ;  /* 0x000000ffff867224 */ /* 0x000fc400078e008c */
[----:B------:R-:W-:Y:S02]  /*7700*/  IMAD.MOV.U32 R140, RZ, RZ, R141 ;  /* 0x000000ffff8c7224 */ /* 0x000fe400078e008d */
[----:B------:R-:W-:Y:S02]  /*7710*/  IMAD.MOV.U32 R141, RZ, RZ, R147 ;  /* 0x000000ffff8d7224 */ /* 0x000fe400078e0093 */
[----:B------:R-:W-:Y:S01]  /*7720*/  IMAD.MOV.U32 R147, RZ, RZ, R164 ;  /* 0x000000ffff937224 */ /* 0x000fe200078e00a4 */
[----:B---3--:R0:W-:Y:S02]  /*7730*/  STL [R1+0x1d4], R112 ;  /* 0x0001d47001007387 */ /* 0x0081e40000100800 */
[----:B0-----:R-:W-:-:S05]  /*7740*/  IMAD R112, R36, 0xe, RZ ;  /* 0x0000000e24707824 */ /* 0x001fca00078e02ff */
[----:B------:R-:W-:-:S04]  /*7750*/  IADD3 R118, P6, PT, R112, R2, RZ ;  /* 0x0000000270767210 */ /* 0x000fc80007fde0ff */
[----:B------:R-:W-:Y:S01]  /*7760*/  LEA.HI.X.SX32 R112, R112, R3, 0x1, P6 ;  /* 0x0000000370707211 */ /* 0x000fe200030f0eff */
[----:B------:R-:W-:-:S04]  /*7770*/  @!P4 IMAD.MOV.U32 R26, RZ, RZ, R118 ;  /* 0x000000ffff1ac224 */ /* 0x000fc800078e0076 */
[----:B------:R-:W-:Y:S01]  /*7780*/  @!P4 IMAD.MOV.U32 R27, RZ, RZ, R112 ;  /* 0x000000ffff1bc224 */ /* 0x000fe200078e0070 */
[----:B------:R-:W-:-:S04]  /*7790*/  IADD3 R164, P6, PT, R163, R2, RZ ;  /* 0x00000002a3a47210 */ /* 0x000fc80007fde0ff */
[----:B------:R0:W3:Y:S01]  /*77a0*/  @!P4 LDG.E.U8 R120, desc[UR18][R26.64] ;  /* 0x000000121a78c981 */ /* 0x0000e2000c1e1100 */
[----:B------:R-:W-:-:S03]  /*77b0*/  LEA.HI.X.SX32 R163, R163, R3, 0x1, P6 ;  /* 0x00000003a3a37211 */ /* 0x000fc600030f0eff */
[----:B--2---:R-:W-:Y:S04]  /*77c0*/  STL [R1+0x1d8], R124 ;  /* 0x0001d87c01007387 */ /* 0x004fe80000100800 */
[----:B------:R-:W-:Y:S04]  /*77d0*/  STL [R1+0xa64], R24 ;  /* 0x000a641801007387 */ /* 0x000fe80000100800 */
[----:B------:R-:W-:Y:S01]  /*77e0*/  STL [R1+0xa60], R25 ;  /* 0x000a601901007387 */ /* 0x000fe20000100800 */
[----:B0-----:R-:W-:-:S03]  /*77f0*/  @!P5 IMAD.MOV.U32 R26, RZ, RZ, R164 ;  /* 0x000000ffff1ad224 */ /* 0x001fc600078e00a4 */
[----:B----4-:R-:W-:Y:S01]  /*7800*/  STL [R1+0x1d0], R121 ;  /* 0x0001d07901007387 */ /* 0x010fe20000100800 */
[----:B------:R-:W-:-:S03]  /*7810*/  @!P5 IMAD.MOV.U32 R27, RZ, RZ, R163 ;  /* 0x000000ffff1bd224 */ /* 0x000fc600078e00a3 */
[----:B------:R0:W-:Y:S02]  /*7820*/  STL [R1+0xa6c], R118 ;  /* 0x000a6c7601007387 */ /* 0x0001e40000100800 */
[----:B0-----:R-:W-:-:S06]  /*7830*/  PRMT R118, RZ, 0x7610, R118 ;  /* 0x00007610ff767816 */ /* 0x001fcc0000000076 */
[----:B------:R0:W2:Y:S01]  /*7840*/  @!P5 LDG.E.U8 R118, desc[UR18][R26.64] ;  /* 0x000000121a76d981 */ /* 0x0000a2000c1e1100 */
[----:B------:R-:W-:-:S03]  /*7850*/  IMAD R28, R36, 0x1e, RZ ;  /* 0x0000001e241c7824 */ /* 0x000fc600078e02ff */
[----:B------:R1:W-:Y:S01]  /*7860*/  STL [R1+0xa68], R112 ;  /* 0x000a687001007387 */ /* 0x0003e20000100800 */
[----:B------:R-:W-:Y:S02]  /*7870*/  IMAD.MOV.U32 R133, RZ, RZ, R137 ;  /* 0x000000ffff857224 */ /* 0x000fe400078e0089 */
[----:B------:R-:W-:Y:S02]  /*7880*/  IMAD.MOV.U32 R137, RZ, RZ, R145 ;  /* 0x000000ffff897224 */ /* 0x000fe400078e0091 */
[----:B------:R-:W-:Y:S02]  /*7890*/  IMAD.MOV.U32 R145, RZ, RZ, R162 ;  /* 0x000000ffff917224 */ /* 0x000fe400078e00a2 */
[----:B------:R-:W-:Y:S02]  /*78a0*/  IMAD.MOV.U32 R162, RZ, RZ, R30 ;  /* 0x000000ffffa27224 */ /* 0x000fe400078e001e */
[----:B------:R-:W-:Y:S01]  /*78b0*/  VIADD R30, R12, 0xffffffc9 ;  /* 0xffffffc90c1e7836 */ /* 0x000fe20000000000 */
[----:B-1----:R-:W-:Y:S01]  /*78c0*/  PRMT R112, RZ, 0x7610, R112 ;  /* 0x00007610ff707816 */ /* 0x002fe20000000070 */
[----:B------:R-:W-:-:S02]  /*78d0*/  IMAD.MOV.U32 R129, RZ, RZ, R134 ;  /* 0x000000ffff817224 */ /* 0x000fc400078e0086 */
[----:B------:R-:W-:Y:S01]  /*78e0*/  IMAD.MOV.U32 R134, RZ, RZ, R136 ;  /* 0x000000ffff867224 */ /* 0x000fe200078e0088 */
[----:B------:R-:W-:Y:S01]  /*78f0*/  ISETP.GE.U32.AND P4, PT, R30, 0x7fffff4a, PT ;  /* 0x7fffff4a1e00780c */ /* 0x000fe20003f86070 */
[----:B------:R-:W-:Y:S02]  /*7900*/  IMAD R30, R36, 0x26, RZ ;  /* 0x00000026241e7824 */ /* 0x000fe400078e02ff */
[----:B------:R-:W-:Y:S02]  /*7910*/  IMAD.MOV.U32 R136, RZ, RZ, R145 ;  /* 0x000000ffff887224 */ /* 0x000fe400078e0091 */
[----:B------:R-:W-:Y:S02]  /*7920*/  IMAD.MOV.U32 R145, RZ, RZ, R31 ;  /* 0x000000ffff917224 */ /* 0x000fe400078e001f */
[----:B------:R-:W-:-:S05]  /*7930*/  VIADD R31, R12, 0xffffffc1 ;  /* 0xffffffc10c1f7836 */ /* 0x000fca0000000000 */
[----:B------:R-:W-:Y:S02]  /*7940*/  ISETP.GE.U32.AND P5, PT, R31, 0x7fffff42, PT ;  /* 0x7fffff421f00780c */ /* 0x000fe40003fa6070 */
[----:B------:R-:W-:Y:S01]  /*7950*/  PRMT R31, RZ, 0x7610, R31 ;  /* 0x00007610ff1f7816 */ /* 0x000fe2000000001f */
[----:B---3--:R1:W-:Y:S02]  /*7960*/  STL [R1+0x1cc], R120 ;  /* 0x0001cc7801007387 */ /* 0x0083e40000100800 */
[----:B-1----:R-:W-:-:S04]  /*7970*/  IADD3 R120, P6, PT, R28, R2, RZ ;  /* 0x000000021c787210 */ /* 0x002fc80007fde0ff */
[----:B------:R-:W-:Y:S01]  /*7980*/  LEA.HI.X.SX32 R121, R28, R3, 0x1, P6 ;  /* 0x000000031c797211 */ /* 0x000fe200030f0eff */
[----:B0-----:R-:W-:Y:S01]  /*7990*/  @!P3 IMAD.MOV.U32 R26, RZ, RZ, R120 ;  /* 0x000000ffff1ab224 */ /* 0x001fe200078e0078 */
[----:B------:R-:W-:Y:S03]  /*79a0*/  STL [R1+0xbc], R120 ;  /* 0x0000bc7801007387 */ /* 0x000fe60000100800 */
[----:B------:R-:W-:Y:S01]  /*79b0*/  @!P3 IMAD.MOV.U32 R27, RZ, RZ, R121 ;  /* 0x000000ffff1bb224 */ /* 0x000fe200078e0079 */
[----:B------:R-:W-:Y:S04]  /*79c0*/  STL [R1+0xa74], R164 ;  /* 0x000a74a401007387 */ /* 0x000fe80000100800 */
[----:B------:R-:W-:Y:S04]  /*79d0*/  STL [R1+0xa70], R163 ;  /* 0x000a70a301007387 */ /* 0x000fe80000100800 */
[----:B------:R-:W-:Y:S04]  /*79e0*/  STL [R1+0xb8], R121 ;  /* 0x0000b87901007387 */ /* 0x000fe80000100800 */
[----:B------:R0:W3:Y:S04]  /*79f0*/  @!P3 LDG.E.U8 R112, desc[UR18][R26.64] ;  /* 0x000000121a70b981 */ /* 0x0000e8000c1e1100 */
[----:B--2---:R1:W-:Y:S01]  /*7a00*/  STL [R1+0x1a0], R118 ;  /* 0x0001a07601007387 */ /* 0x0043e20000100800 */
[----:B0-----:R-:W-:Y:S01]  /*7a10*/  VIADD R26, R12, 0xffffffb9 ;  /* 0xffffffb90c1a7836 */ /* 0x001fe20000000000 */
[----:B-1----:R-:W-:-:S04]  /*7a20*/  IADD3 R118, P6, PT, R30, R2, RZ ;  /* 0x000000021e767210 */ /* 0x002fc80007fde0ff */
[----:B------:R-:W-:Y:S02]  /*7a30*/  ISETP.GE.U32.AND P3, PT, R26, 0x7fffff3a, PT ;  /* 0x7fffff3a1a00780c */ /* 0x000fe40003f66070 */
[----:B------:R-:W-:Y:S01]  /*7a40*/  LEA.HI.X.SX32 R27, R30, R3, 0x1, P6 ;  /* 0x000000031e1b7211 */ /* 0x000fe200030f0eff */
[----:B------:R-:W-:-:S05]  /*7a50*/  @!P2 IMAD.MOV.U32 R26, RZ, RZ, R118 ;  /* 0x000000ffff1aa224 */ /* 0x000fca00078e0076 */
[----:B------:R0:W2:Y:S01]  /*7a60*/  @!P2 LDG.E.U8 R31, desc[UR18][R26.64] ;  /* 0x000000121a1fa981 */ /* 0x0000a2000c1e1100 */
[----:B------:R-:W-:-:S03]  /*7a70*/  IMAD R28, R36, 0x2e, RZ ;  /* 0x0000002e241c7824 */ /* 0x000fc600078e02ff */
[----:B------:R-:W-:Y:S01]  /*7a80*/  STL [R1+0x52c], R118 ;  /* 0x00052c7601007387 */ /* 0x000fe20000100800 */
[----:B------:R-:W-:-:S03]  /*7a90*/  PRMT R111, RZ, 0x7610, R111 ;  /* 0x00007610ff6f7816 */ /* 0x000fc6000000006f */
[----:B---3--:R1:W-:Y:S04]  /*7aa0*/  STL [R1+0x19c], R112 ;  /* 0x00019c7001007387 */ /* 0x0083e80000100800 */
[----:B------:R3:W-:Y:S01]  /*7ab0*/  STL [R1+0x528], R27 ;  /* 0x0005281b01007387 */ /* 0x0007e20000100800 */
[----:B-1----:R-:W-:-:S04]  /*7ac0*/  IADD3 R112, P6, PT, R28, R2, RZ ;  /* 0x000000021c707210 */ /* 0x002fc80007fde0ff */
[----:B0-----:R-:W-:Y:S01]  /*7ad0*/  LEA.HI.X.SX32 R26, R28, R3, 0x1, P6 ;  /* 0x000000031c1a7211 */ /* 0x001fe200030f0eff */
[----:B------:R-:W-:Y:S04]  /*7ae0*/  STL [R1+0x56c], R112 ;  /* 0x00056c7001007387 */ /* 0x000fe80000100800 */
[----:B---3--:R-:W-:Y:S01]  /*7af0*/  @!P0 IMAD.MOV.U32 R27, RZ, RZ, R26 ;  /* 0x000000ffff1b8224 */ /* 0x008fe200078e001a */
[----:B--2---:R-:W-:Y:S04]  /*7b00*/  STL [R1+0x198], R31 ;  /* 0x0001981f01007387 */ /* 0x004fe80000100800 */
[----:B------:R0:W-:Y:S02]  /*7b10*/  STL [R1+0x568], R26 ;  /* 0x0005681a01007387 */ /* 0x0001e40000100800 */
[----:B0-----:R-:W-:-:S05]  /*7b20*/  @!P0 IMAD.MOV.U32 R26, RZ, RZ, R112 ;  /* 0x000000ffff1a8224 */ /* 0x001fca00078e0070 */
[----:B------:R0:W2:Y:S01]  /*7b30*/  @!P0 LDG.E.U8 R111, desc[UR18][R26.64] ;  /* 0x000000121a6f8981 */ /* 0x0000a2000c1e1100 */
[----:B------:R-:W-:-:S05]  /*7b40*/  VIADD R30, R12, 0xffffffb1 ;  /* 0xffffffb10c1e7836 */ /* 0x000fca0000000000 */
[----:B------:R-:W-:Y:S01]  /*7b50*/  ISETP.GE.U32.AND P2, PT, R30, 0x7fffff32, PT ;  /* 0x7fffff321e00780c */ /* 0x000fe20003f46070 */
[----:B------:R-:W-:-:S05]  /*7b60*/  IMAD R30, R36, 0x36, RZ ;  /* 0x00000036241e7824 */ /* 0x000fca00078e02ff */
[----:B------:R-:W-:-:S04]  /*7b70*/  IADD3 R118, P6, PT, R30, R2, RZ ;  /* 0x000000021e767210 */ /* 0x000fc80007fde0ff */
[----:B0-----:R-:W-:Y:S01]  /*7b80*/  LEA.HI.X.SX32 R26, R30, R3, 0x1, P6 ;  /* 0x000000031e1a7211 */ /* 0x001fe200030f0eff */
[----:B------:R-:W-:Y:S01]  /*7b90*/  STL [R1+0x5ac], R118 ;  /* 0x0005ac7601007387 */ /* 0x000fe20000100800 */
[----:B------:R-:W-:-:S03]  /*7ba0*/  PRMT R110, RZ, 0x7610, R110 ;  /* 0x00007610ff6e7816 */ /* 0x000fc6000000006e */
[----:B------:R-:W-:Y:S01]  /*7bb0*/  @!P4 IMAD.MOV.U32 R27, RZ, RZ, R26 ;  /* 0x000000ffff1bc224 */ /* 0x000fe200078e001a */
[----:B--2---:R-:W-:Y:S04]  /*7bc0*/  STL [R1+0x194], R111 ;  /* 0x0001946f01007387 */ /* 0x004fe80000100800 */
[----:B------:R0:W-:Y:S02]  /*7bd0*/  STL [R1+0x5a8], R26 ;  /* 0x0005a81a01007387 */ /* 0x0001e40000100800 */
[----:B0-----:R-:W-:-:S05]  /*7be0*/  @!P4 IMAD.MOV.U32 R26, RZ, RZ, R118 ;  /* 0x000000ffff1ac224 */ /* 0x001fca00078e0076 */
[----:B------:R0:W2:Y:S01]  /*7bf0*/  @!P4 LDG.E.U8 R110, desc[UR18][R26.64] ;  /* 0x000000121a6ec981 */ /* 0x0000a2000c1e1100 */
[----:B------:R-:W-:-:S05]  /*7c00*/  IMAD R28, R36, 0x3e, RZ ;  /* 0x0000003e241c7824 */ /* 0x000fca00078e02ff */
[----:B------:R-:W-:-:S04]  /*7c10*/  IADD3 R111, P6, PT, R28, R2, RZ ;  /* 0x000000021c6f7210 */ /* 0x000fc80007fde0ff */
[----:B------:R-:W-:Y:S01]  /*7c20*/  LEA.HI.X.SX32 R112, R28, R3, 0x1, P6 ;  /* 0x000000031c707211 */ /* 0x000fe200030f0eff */
[----:B0-----:R-:W-:Y:S01]  /*7c30*/  @!P5 IMAD.MOV.U32 R26, RZ, RZ, R111 ;  /* 0x000000ffff1ad224 */ /* 0x001fe200078e006f */
[----:B------:R-:W-:Y:S01]  /*7c40*/  PRMT R22, RZ, 0x7610, R22 ;  /* 0x00007610ff167816 */ /* 0x000fe20000000016 */
[----:B------:R-:W-:Y:S02]  /*7c50*/  IMAD R30, R36, 0x46, RZ ;  /* 0x00000046241e7824 */ /* 0x000fe400078e02ff */
[----:B------:R-:W-:Y:S01]  /*7c60*/  @!P5 IMAD.MOV.U32 R27, RZ, RZ, R112 ;  /* 0x000000ffff1bd224 */ /* 0x000fe200078e0070 */
[----:B------:R-:W-:Y:S04]  /*7c70*/  STL [R1+0x5ec], R111 ;  /* 0x0005ec6f01007387 */ /* 0x000fe80000100800 */
[----:B------:R-:W-:Y:S04]  /*7c80*/  STL [R1+0x5e8], R112 ;  /* 0x0005e87001007387 */ /* 0x000fe80000100800 */
[----:B------:R0:W3:Y:S01]  /*7c90*/  @!P5 LDG.E.U8 R22, desc[UR18][R26.64] ;  /* 0x000000121a16d981 */ /* 0x0000e2000c1e1100 */
[----:B------:R-:W-:Y:S01]  /*7ca0*/  PRMT R25, RZ, 0x7610, R25 ;  /* 0x00007610ff197816 */ /* 0x000fe20000000019 */
[----:B0-----:R-:W-:-:S05]  /*7cb0*/  VIADD R26, R12, 0xffffff99 ;  /* 0xffffff990c1a7836 */ /* 0x001fca0000000000 */
[----:B------:R-:W-:Y:S01]  /*7cc0*/  ISETP.GE.U32.AND P5, PT, R26, 0x7fffff1a, PT ;  /* 0x7fffff1a1a00780c */ /* 0x000fe20003fa6070 */
[----:B--2---:R0:W-:Y:S02]  /*7cd0*/  STL [R1+0x190], R110 ;  /* 0x0001906e01007387 */ /* 0x0041e40000100800 */
[----:B0-----:R-:W-:-:S04]  /*7ce0*/  IADD3 R110, P6, PT, R30, R2, RZ ;  /* 0x000000021e6e7210 */ /* 0x001fc80007fde0ff */
[----:B------:R-:W-:Y:S01]  /*7cf0*/  LEA.HI.X.SX32 R27, R30, R3, 0x1, P6 ;  /* 0x000000031e1b7211 */ /* 0x000fe200030f0eff */
[----:B------:R-:W-:-:S05]  /*7d00*/  @!P3 IMAD.MOV.U32 R26, RZ, RZ, R110 ;  /* 0x000000ffff1ab224 */ /* 0x000fca00078e006e */
[----:B------:R0:W2:Y:S01]  /*7d10*/  @!P3 LDG.E.U8 R25, desc[UR18][R26.64] ;  /* 0x000000121a19b981 */ /* 0x0000a2000c1e1100 */
[----:B------:R-:W-:-:S03]  /*7d20*/  IMAD R28, R36, 0x4e, RZ ;  /* 0x0000004e241c7824 */ /* 0x000fc600078e02ff */
[----:B------:R-:W-:Y:S04]  /*7d30*/  STL [R1+0x62c], R110 ;  /* 0x00062c6e01007387 */ /* 0x000fe80000100800 */
[----:B---3--:R1:W-:Y:S01]  /*7d40*/  STL [R1+0x18c], R22 ;  /* 0x00018c1601007387 */ /* 0x0083e20000100800 */
[----:B------:R-:W-:-:S03]  /*7d50*/  VIADD R31, R12, 0xffffffa9 ;  /* 0xffffffa90c1f7836 */ /* 0x000fc60000000000 */
[----:B------:R-:W-:Y:S01]  /*7d60*/  STL [R1+0x628], R27 ;  /* 0x0006281b01007387 */ /* 0x000fe20000100800 */
[----:B-1----:R-:W-:-:S05]  /*7d70*/  IADD3 R22, P6, PT, R28, R2, RZ ;  /* 0x000000021c167210 */ /* 0x002fca0007fde0ff */
[----:B------:R-:W-:Y:S01]  /*7d80*/  STL [R1+0x66c], R22 ;  /* 0x00066c1601007387 */ /* 0x000fe20000100800 */
[----:B------:R-:W-:Y:S01]  /*7d90*/  ISETP.GE.U32.AND P0, PT, R31, 0x7fffff2a, PT ;  /* 0x7fffff2a1f00780c */ /* 0x000fe20003f06070 */
[----:B0-----:R-:W-:Y:S01]  /*7da0*/  @!P2 IMAD.MOV.U32 R26, RZ, RZ, R22 ;  /* 0x000000ffff1aa224 */ /* 0x001fe200078e0016 */
[----:B------:R-:W-:Y:S02]  /*7db0*/  PRMT R20, RZ, 0x7610, R20 ;  /* 0x00007610ff147816 */ /* 0x000fe40000000014 */
[----:B------:R-:W-:Y:S01]  /*7dc0*/  PRMT R21, RZ, 0x7610, R21 ;  /* 0x00007610ff157816 */ /* 0x000fe20000000015 */
[----:B--2---:R0:W-:Y:S02]  /*7dd0*/  STL [R1+0x160], R25 ;  /* 0x0001601901007387 */ /* 0x0041e40000100800 */
[----:B0-----:R-:W-:Y:S01]  /*7de0*/  LEA.HI.X.SX32 R25, R28, R3, 0x1, P6 ;  /* 0x000000031c197211 */ /* 0x001fe200030f0eff */
[----:B------:R-:W-:-:S05]  /*7df0*/  IMAD R28, R36, 0x56, RZ ;  /* 0x00000056241c7824 */ /* 0x000fca00078e02ff */
[C---:B------:R-:W-:Y:S01]  /*7e00*/  IADD3 R22, P6, PT, R28.reuse, R2, RZ ;  /* 0x000000021c167210 */ /* 0x040fe20007fde0ff */
[----:B------:R-:W-:Y:S01]  /*7e10*/  @!P2 IMAD.MOV.U32 R27, RZ, RZ, R25 ;  /* 0x000000ffff1ba224 */ /* 0x000fe200078e0019 */
[----:B------:R0:W-:Y:S04]  /*7e20*/  STL [R1+0x668], R25 ;  /* 0x0006681901007387 */ /* 0x0001e80000100800 */
[----:B------:R1:W2:Y:S01]  /*7e30*/  @!P2 LDG.E.U8 R20, desc[UR18][R26.64] ;  /* 0x000000121a14a981 */ /* 0x0002a2000c1e1100 */
[----:B0-----:R-:W-:Y:S01]  /*7e40*/  LEA.HI.X.SX32 R25, R28, R3, 0x1, P6 ;  /* 0x000000031c197211 */ /* 0x001fe200030f0eff */
[----:B-1----:R-:W-:-:S04]  /*7e50*/  @!P0 IMAD.MOV.U32 R26, RZ, RZ, R22 ;  /* 0x000000ffff1a8224 */ /* 0x002fc800078e0016 */
[----:B------:R-:W-:-:S05]  /*7e60*/  @!P0 IMAD.MOV.U32 R27, RZ, RZ, R25 ;  /* 0x000000ffff1b8224 */ /* 0x000fca00078e0019 */
[----:B------:R0:W3:Y:S01]  /*7e70*/  @!P0 LDG.E.U8 R21, desc[UR18][R26.64] ;  /* 0x000000121a158981 */ /* 0x0000e2000c1e1100 */
[C---:B------:R-:W-:Y:S02]  /*7e80*/  VIADD R30, R12.reuse, 0xffffff91 ;  /* 0xffffff910c1e7836 */ /* 0x040fe40000000000 */
[----:B------:R-:W-:-:S03]  /*7e90*/  VIADD R31, R12, 0xffffffa1 ;  /* 0xffffffa10c1f7836 */ /* 0x000fc60000000000 */
[----:B------:R-:W-:Y:S01]  /*7ea0*/  ISETP.GE.U32.AND P3, PT, R30, 0x7fffff12, PT ;  /* 0x7fffff121e00780c */ /* 0x000fe20003f66070 */
[----:B------:R-:W-:Y:S01]  /*7eb0*/  VIADD R30, R12, 0xffffff89 ;  /* 0xffffff890c1e7836 */ /* 0x000fe20000000000 */
[----:B------:R-:W-:-:S04]  /*7ec0*/  ISETP.GE.U32.AND P4, PT, R31, 0x7fffff22, PT ;  /* 0x7fffff221f00780c */ /* 0x000fc80003f86070 */
[----:B------:R-:W-:Y:S01]  /*7ed0*/  ISETP.GE.U32.AND P2, PT, R30, 0x7fffff0a, PT ;  /* 0x7fffff0a1e00780c */ /* 0x000fe20003f46070 */
[----:B------:R-:W-:Y:S01]  /*7ee0*/  IMAD R30, R36, 0x5e, RZ ;  /* 0x0000005e241e7824 */ /* 0x000fe200078e02ff */
[----:B------:R-:W-:Y:S01]  /*7ef0*/  STL [R1+0x6ac], R22 ;  /* 0x0006ac1601007387 */ /* 0x000fe20000100800 */
[----:B------:R-:W-:-:S05]  /*7f00*/  VIADD R28, R12, 0xffffff81 ;  /* 0xffffff810c1c7836 */ /* 0x000fca0000000000 */
[----:B------:R-:W-:Y:S01]  /*7f10*/  ISETP.GE.U32.AND P0, PT, R28, 0x7fffff02, PT ;  /* 0x7fffff021c00780c */ /* 0x000fe20003f06070 */
[----:B------:R-:W-:Y:S01]  /*7f20*/  IMAD R28, R36, 0x66, RZ ;  /* 0x00000066241c7824 */ /* 0x000fe200078e02ff */
[----:B------:R-:W-:Y:S02]  /*7f30*/  PRMT R18, RZ, 0x7610, R18 ;  /* 0x00007610ff127816 */ /* 0x000fe40000000012 */
[----:B------:R-:W-:Y:S01]  /*7f40*/  PRMT R19, RZ, 0x7610, R19 ;  /* 0x00007610ff137816 */ /* 0x000fe20000000013 */
[----:B--2---:R1:W-:Y:S04]  /*7f50*/  STL [R1+0x15c], R20 ;  /* 0x00015c1401007387 */ /* 0x0043e80000100800 */
[----:B------:R-:W-:Y:S01]  /*7f60*/  STL [R1+0x6a8], R25 ;  /* 0x0006a81901007387 */ /* 0x000fe20000100800 */
[----:B-1----:R-:W-:-:S05]  /*7f70*/  IADD3 R20, P6, PT, R30, R2, RZ ;  /* 0x000000021e147210 */ /* 0x002fca0007fde0ff */
[----:B------:R-:W-:Y:S01]  /*7f80*/  STL [R1+0x6e4], R20 ;  /* 0x0006e41401007387 */ /* 0x000fe20000100800 */
[----:B0-----:R-:W-:-:S03]  /*7f90*/  @!P4 IMAD.MOV.U32 R26, RZ, RZ, R20 ;  /* 0x000000ffff1ac224 */ /* 0x001fc600078e0014 */
[----:B---3--:R0:W-:Y:S02]  /*7fa0*/  STL [R1+0x158], R21 ;  /* 0x0001581501007387 */ /* 0x0081e40000100800 */
[----:B0-----:R-:W-:Y:S02]  /*7fb0*/  LEA.HI.X.SX32 R21, R30, R3, 0x1, P6 ;  /* 0x000000031e157211 */ /* 0x001fe400030f0eff */
[----:B------:R-:W-:-:S03]  /*7fc0*/  IADD3 R20, P6, PT, R28, R2, RZ ;  /* 0x000000021c147210 */ /* 0x000fc60007fde0ff */
[----:B------:R-:W-:Y:S01]  /*7fd0*/  @!P4 IMAD.MOV.U32 R27, RZ, RZ, R21 ;  /* 0x000000ffff1bc224 */ /* 0x000fe200078e0015 */
[----:B------:R0:W-:Y:S04]  /*7fe0*/  STL [R1+0x6e0], R21 ;  /* 0x0006e01501007387 */ /* 0x0001e80000100800 */
[----:B------:R1:W2:Y:S01]  /*7ff0*/  @!P4 LDG.E.U8 R18, desc[UR18][R26.64] ;  /* 0x000000121a12c981 */ /* 0x0002a2000c1e1100 */
[----:B0-----:R-:W-:Y:S01]  /*8000*/  LEA.HI.X.SX32 R21, R28, R3, 0x1, P6 ;  /* 0x000000031c157211 */ /* 0x001fe200030f0eff */
[----:B-1----:R-:W-:-:S04]  /*8010*/  @!P5 IMAD.MOV.U32 R26, RZ, RZ, R20 ;  /* 0x000000ffff1ad224 */ /* 0x002fc800078e0014 */
[----:B------:R-:W-:-:S05]  /*8020*/  @!P5 IMAD.MOV.U32 R27, RZ, RZ, R21 ;  /* 0x000000ffff1bd224 */ /* 0x000fca00078e0015 */
[----:B------:R0:W3:Y:S01]  /*8030*/  @!P5 LDG.E.U8 R19, desc[UR18][R26.64] ;  /* 0x000000121a13d981 */ /* 0x0000e2000c1e1100 */
[----:B------:R-:W-:-:S05]  /*8040*/  VIADD R30, R12, 0xfffffff8 ;  /* 0xfffffff80c1e7836 */ /* 0x000fca0000000000 */
        /* <DEDUP_REMOVED lines=22> */
[----:B------:R-:W3:Y:S01]  /*81b0*/  @!P2 LDG.E.U8 R17, desc[UR18][R26.64] ;  /* 0x000000121a11a981 */ /* 0x000ee2000c1e1100 */
[----:B------:R-:W-:-:S05]  /*81c0*/  VIADD R30, R12, 0xffffffe8 ;  /* 0xffffffe80c1e7836 */ /* 0x000fca0000000000 */
[----:B------:R-:W-:Y:S01]  /*81d0*/  ISETP.GE.U32.AND P3, PT, R30, 0x7fffff69, PT ;  /* 0x7fffff691e00780c */ /* 0x000fe20003f66070 */
[----:B------:R-:W-:Y:S01]  /*81e0*/  IMAD R30, R36, 0x7e, RZ ;  /* 0x0000007e241e7824 */ /* 0x000fe200078e02ff */
[----:B------:R-:W-:Y:S01]  /*81f0*/  STL [R1+0x78c], R18 ;  /* 0x00078c1201007387 */ /* 0x000fe20000100800 */
[----:B------:R-:W-:Y:S01]  /*8200*/  VIADD R28, R12, 0xffffffe0 ;  /* 0xffffffe00c1c7836 */ /* 0x000fe20000000000 */
[----:B------:R-:W-:-:S04]  /*8210*/  PRMT R15, RZ, 0x7610, R15 ;  /* 0x00007610ff0f7816 */ /* 0x000fc8000000000f */
[----:B------:R-:W-:Y:S01]  /*8220*/  ISETP.GE.U32.AND P2, PT, R28, 0x7fffff61, PT ;  /* 0x7fffff611c00780c */ /* 0x000fe20003f46070 */
[----:B------:R-:W-:Y:S01]  /*8230*/  IMAD R28, R36, 0x7, RZ ;  /* 0x00000007241c7824 */ /* 0x000fe200078e02ff */
[----:B------:R-:W-:Y:S01]  /*8240*/  PRMT R14, RZ, 0x7610, R14 ;  /* 0x00007610ff0e7816 */ /* 0x000fe2000000000e */
[----:B--2---:R0:W-:Y:S04]  /*8250*/  STL [R1+0x14c], R16 ;  /* 0x00014c1001007387 */ /* 0x0041e80000100800 */
[----:B------:R-:W-:Y:S01]  /*8260*/  STL [R1+0x788], R19 ;  /* 0x0007881301007387 */ /* 0x000fe20000100800 */
[----:B0-----:R-:W-:-:S05]  /*8270*/  IADD3 R16, P6, PT, R30, R2, RZ ;  /* 0x000000021e107210 */ /* 0x001fca0007fde0ff */
[----:B------:R-:W-:Y:S04]  /*8280*/  STL [R1+0x7c4], R16 ;  /* 0x0007c41001007387 */ /* 0x000fe80000100800 */
[----:B---3--:R0:W-:Y:S01]  /*8290*/  STL [R1+0x90], R17 ;  /* 0x0000901101007387 */ /* 0x0081e20000100800 */
[----:B------:R-:W-:Y:S01]  /*82a0*/  @!P0 IMAD.MOV.U32 R26, RZ, RZ, R16 ;  /* 0x000000ffff1a8224 */ /* 0x000fe200078e0010 */
[----:B0-----:R-:W-:-:S05]  /*82b0*/  LEA.HI.X.SX32 R17, R30, R3, 0x1, P6 ;  /* 0x000000031e117211 */ /* 0x001fca00030f0eff */
[----:B------:R-:W-:-:S05]  /*82c0*/  @!P0 IMAD.MOV.U32 R27, RZ, RZ, R17 ;  /* 0x000000ffff1b8224 */ /* 0x000fca00078e0011 */
[----:B------:R0:W2:Y:S02]  /*82d0*/  @!P0 LDG.E.U8 R15, desc[UR18][R26.64] ;  /* 0x000000121a0f8981 */ /* 0x0000a4000c1e1100 */
[----:B0-----:R-:W-:-:S04]  /*82e0*/  IADD3 R26, P6, PT, R28, R2, RZ ;  /* 0x000000021c1a7210 */ /* 0x001fc80007fde0ff */
[----:B------:R-:W-:-:S05]  /*82f0*/  LEA.HI.X.SX32 R27, R28, R3, 0x1, P6 ;  /* 0x000000031c1b7211 */ /* 0x000fca00030f0eff */
[----:B------:R-:W3:Y:S01]  /*8300*/  @!P4 LDG.E.U8 R14, desc[UR18][R26.64] ;  /* 0x000000121a0ec981 */ /* 0x000ee2000c1e1100 */
[----:B------:R-:W-:Y:S02]  /*8310*/  IMAD.MOV.U32 R127, RZ, RZ, R140 ;  /* 0x000000ffff7f7224 */ /* 0x000fe400078e008c */
[----:B------:R-:W-:Y:S02]  /*8320*/  IMAD.MOV.U32 R140, RZ, RZ, R147 ;  /* 0x000000ffff8c7224 */ /* 0x000fe400078e0093 */
[----:B------:R-:W-:Y:S02]  /*8330*/  IMAD.MOV.U32 R147, RZ, RZ, R151 ;  /* 0x000000ffff937224 */ /* 0x000fe400078e0097 */
[----:B------:R-:W-:Y:S02]  /*8340*/  IMAD.MOV.U32 R151, RZ, RZ, R154 ;  /* 0x000000ffff977224 */ /* 0x000fe400078e009a */
[----:B------:R-:W-:Y:S02]  /*8350*/  IMAD.MOV.U32 R128, RZ, RZ, R133 ;  /* 0x000000ffff807224 */ /* 0x000fe400078e0085 */
[----:B------:R-:W-:-:S02]  /*8360*/  IMAD.MOV.U32 R154, RZ, RZ, R162 ;  /* 0x000000ffff9a7224 */ /* 0x000fc400078e00a2 */
[----:B------:R-:W-:Y:S02]  /*8370*/  IMAD.MOV.U32 R133, RZ, RZ, R136 ;  /* 0x000000ffff857224 */ /* 0x000fe400078e0088 */
[----:B------:R-:W-:Y:S02]  /*8380*/  IMAD.MOV.U32 R162, RZ, RZ, R119 ;  /* 0x000000ffffa27224 */ /* 0x000fe400078e0077 */
[----:B------:R-:W-:Y:S02]  /*8390*/  IMAD.MOV.U32 R136, RZ, RZ, R141 ;  /* 0x000000ffff887224 */ /* 0x000fe400078e008d */
[----:B------:R-:W-:Y:S02]  /*83a0*/  IMAD R119, R36, 0xf, RZ ;  /* 0x0000000f24777824 */ /* 0x000fe400078e02ff */
[----:B------:R-:W-:Y:S02]  /*83b0*/  IMAD.MOV.U32 R141, RZ, RZ, R148 ;  /* 0x000000ffff8d7224 */ /* 0x000fe400078e0094 */
[----:B------:R-:W-:-:S02]  /*83c0*/  IMAD.MOV.U32 R148, RZ, RZ, R153 ;  /* 0x000000ffff947224 */ /* 0x000fc400078e0099 */
[----:B------:R-:W-:Y:S02]  /*83d0*/  IMAD.MOV.U32 R153, RZ, RZ, R159 ;  /* 0x000000ffff997224 */ /* 0x000fe400078e009f */
[----:B------:R-:W-:Y:S01]  /*83e0*/  IMAD.MOV.U32 R159, RZ, RZ, R123 ;  /* 0x000000ffff9f7224 */ /* 0x000fe200078e007b */
[C---:B------:R-:W-:Y:S01]  /*83f0*/  IADD3 R123, P6, PT, R119.reuse, R2, RZ ;  /* 0x00000002777b7210 */ /* 0x040fe20007fde0ff */
[----:B------:R-:W-:Y:S01]  /*8400*/  IMAD.MOV.U32 R124, RZ, RZ, R129 ;  /* 0x000000ffff7c7224 */ /* 0x000fe200078e0081 */
[----:B------:R-:W-:Y:S01]  /*8410*/  STL [R1+0x7c0], R17 ;  /* 0x0007c01101007387 */ /* 0x000fe20000100800 */
[----:B------:R-:W-:Y:S02]  /*8420*/  IMAD.MOV.U32 R129, RZ, RZ, R165 ;  /* 0x000000ffff817224 */ /* 0x000fe400078e00a5 */
[----:B------:R-:W-:Y:S01]  /*8430*/  IMAD R165, R36, 0x17, RZ ;  /* 0x0000001724a57824 */ /* 0x000fe200078e02ff */
[----:B------:R-:W-:Y:S01]  /*8440*/  LEA.HI.X.SX32 R119, R119, R3, 0x1, P6 ;  /* 0x0000000377777211 */ /* 0x000fe200030f0eff */
[----:B------:R-:W-:Y:S01]  /*8450*/  VIADD R30, R12, 0xffffffd8 ;  /* 0xffffffd80c1e7836 */ /* 0x000fe20000000000 */
[----:B------:R-:W-:-:S03]  /*8460*/  PRMT R11, RZ, 0x7610, R11 ;  /* 0x00007610ff0b7816 */ /* 0x000fc6000000000b */
[----:B------:R-:W-:Y:S01]  /*8470*/  @!P5 IMAD.MOV.U32 R31, RZ, RZ, R119 ;  /* 0x000000ffff1fd224 */ /* 0x000fe200078e0077 */
[----:B------:R-:W-:Y:S01]  /*8480*/  ISETP.GE.U32.AND P0, PT, R30, 0x7fffff59, PT ;  /* 0x7fffff591e00780c */ /* 0x000fe20003f06070 */
[----:B------:R-:W-:Y:S01]  /*8490*/  @!P5 IMAD.MOV.U32 R30, RZ, RZ, R123 ;  /* 0x000000ffff1ed224 */ /* 0x000fe200078e007b */
[----:B------:R-:W-:-:S04]  /*84a0*/  PRMT R13, RZ, 0x7610, R13 ;  /* 0x00007610ff0d7816 */ /* 0x000fc8000000000d */
[----:B------:R0:W4:Y:S04]  /*84b0*/  @!P5 LDG.E.U8 R11, desc[UR18][R30.64] ;  /* 0x000000121e0bd981 */ /* 0x000128000c1e1100 */
[----:B--2---:R-:W-:Y:S04]  /*84c0*/  STL [R1+0x8c], R15 ;  /* 0x00008c0f01007387 */ /* 0x004fe80000100800 */
[----:B------:R-:W-:Y:S04]  /*84d0*/  STL [R1+0xa7c], R26 ;  /* 0x000a7c1a01007387 */ /* 0x000fe80000100800 */
[----:B------:R-:W-:Y:S04]  /*84e0*/  STL [R1+0xa78], R27 ;  /* 0x000a781b01007387 */ /* 0x000fe80000100800 */
[----:B---3--:R1:W-:Y:S02]  /*84f0*/  STL [R1+0x88], R14 ;  /* 0x0000880e01007387 */ /* 0x0083e40000100800 */
[----:B-1----:R-:W-:-:S04]  /*8500*/  IADD3 R14, P6, PT, R165, R2, RZ ;  /* 0x00000002a50e7210 */ /* 0x002fc80007fde0ff */
[----:B------:R-:W-:Y:S01]  /*8510*/  LEA.HI.X.SX32 R165, R165, R3, 0x1, P6 ;  /* 0x00000003a5a57211 */ /* 0x000fe200030f0eff */
[----:B0-----:R-:W-:-:S04]  /*8520*/  @!P3 IMAD.MOV.U32 R30, RZ, RZ, R14 ;  /* 0x000000ffff1eb224 */ /* 0x001fc800078e000e */
[----:B------:R-:W-:-:S05]  /*8530*/  @!P3 IMAD.MOV.U32 R31, RZ, RZ, R165 ;  /* 0x000000ffff1fb224 */ /* 0x000fca00078e00a5 */
[----:B------:R0:W2:Y:S01]  /*8540*/  @!P3 LDG.E.U8 R13, desc[UR18][R30.64] ;  /* 0x000000121e0db981 */ /* 0x0000a2000c1e1100 */
[----:B------:R-:W-:-:S05]  /*8550*/  VIADD R28, R12, 0xffffffd0 ;  /* 0xffffffd00c1c7836 */ /* 0x000fca0000000000 */
[----:B------:R-:W-:Y:S01]  /*8560*/  ISETP.GE.U32.AND P4, PT, R28, 0x7fffff51, PT ;  /* 0x7fffff511c00780c */ /* 0x000fe20003f86070 */
[----:B------:R-:W-:Y:S01]  /*8570*/  VIADD R28, R12, 0xffffffc8 ;  /* 0xffffffc80c1c7836 */ /* 0x000fe20000000000 */
[----:B------:R-:W-:Y:S04]  /*8580*/  STL [R1+0xa84], R123 ;  /* 0x000a847b01007387 */ /* 0x000fe80000100800 */
[----:B------:R-:W-:Y:S01]  /*8590*/  ISETP.GE.U32.AND P5, PT, R28, 0x7fffff49, PT ;  /* 0x7fffff491c00780c */ /* 0x000fe20003fa6070 */
[----:B------:R-:W-:Y:S01]  /*85a0*/  IMAD R28, R36, 0x1f, RZ ;  /* 0x0000001f241c7824 */ /* 0x000fe200078e02ff */
[----:B------:R-:W-:Y:S04]  /*85b0*/  STL [R1+0xa80], R119 ;  /* 0x000a807701007387 */ /* 0x000fe80000100800 */
[----:B----4-:R1:W-:Y:S04]  /*85c0*/  STL [R1+0x84], R11 ;  /* 0x0000840b01007387 */ /* 0x0103e80000100800 */
[----:B------:R-:W-:Y:S01]  /*85d0*/  STL [R1+0x10], R14 ;  /* 0x0000100e01007387 */ /* 0x000fe20000100800 */
[----:B-1----:R-:W-:-:S03]  /*85e0*/  IADD3 R11, P6, PT, R28, R2, RZ ;  /* 0x000000021c0b7210 */ /* 0x002fc60007fde0ff */
[----:B------:R-:W-:Y:S04]  /*85f0*/  STL [R1+0xa88], R165 ;  /* 0x000a88a501007387 */ /* 0x000fe80000100800 */
[----:B------:R-:W-:Y:S01]  /*8600*/  STL [R1+0xc4], R11 ;  /* 0x0000c40b01007387 */ /* 0x000fe20000100800 */
[----:B------:R-:W-:Y:S01]  /*8610*/  PRMT R10, RZ, 0x7610, R10 ;  /* 0x00007610ff0a7816 */ /* 0x000fe2000000000a */
[----:B0-----:R-:W-:Y:S02]  /*8620*/  @!P2 IMAD.MOV.U32 R30, RZ, RZ, R11 ;  /* 0x000000ffff1ea224 */ /* 0x001fe400078e000b */
[----:B--2---:R0:W-:Y:S02]  /*8630*/  STL [R1+0x80], R13 ;  /* 0x0000800d01007387 */ /* 0x0041e40000100800 */
[----:B0-----:R-:W-:-:S05]  /*8640*/  LEA.HI.X.SX32 R13, R28, R3, 0x1, P6 ;  /* 0x000000031c0d7211 */ /* 0x001fca00030f0eff */
[----:B------:R-:W-:-:S05]  /*8650*/  @!P2 IMAD.MOV.U32 R31, RZ, RZ, R13 ;  /* 0x000000ffff1fa224 */ /* 0x000fca00078e000d */
[----:B------:R-:W2:Y:S01]  /*8660*/  @!P2 LDG.E.U8 R10, desc[UR18][R30.64] ;  /* 0x000000121e0aa981 */ /* 0x000ea2000c1e1100 */
[----:B------:R-:W-:Y:S02]  /*8670*/  IMAD.MOV.U32 R122, RZ, RZ, R127 ;  /* 0x000000ffff7a7224 */ /* 0x000fe400078e007f */
[----:B------:R-:W-:Y:S02]  /*8680*/  IMAD.MOV.U32 R127, RZ, RZ, R144 ;  /* 0x000000ffff7f7224 */ /* 0x000fe400078e0090 */
[----:B------:R-:W-:Y:S02]  /*8690*/  IMAD.MOV.U32 R144, RZ, RZ, R35 ;  /* 0x000000ffff907224 */ /* 0x000fe400078e0023 */
[----:B------:R-:W-:Y:S02]  /*86a0*/  VIADD R35, R12, 0xffffffc0 ;  /* 0xffffffc00c237836 */ /* 0x000fe40000000000 */
[----:B------:R-:W-:Y:S01]  /*86b0*/  IMAD R28, R36, 0x27, RZ ;  /* 0x00000027241c7824 */ /* 0x000fe200078e02ff */
[----:B------:R-:W-:Y:S02]  /*86c0*/  STL [R1+0xc0], R13 ;  /* 0x0000c00d01007387 */ /* 0x000fe40000100800 */
[----:B------:R-:W-:Y:S01]  /*86d0*/  ISETP.GE.U32.AND P3, PT, R35, 0x7fffff41, PT ;  /* 0x7fffff412300780c */ /* 0x000fe20003f66070 */
[----:B------:R-:W-:Y:S01]  /*86e0*/  VIADD R35, R12, 0xffffffb8 ;  /* 0xffffffb80c237836 */ /* 0x000fe20000000000 */
[----:B------:R-:W-:-:S04]  /*86f0*/  PRMT R9, RZ, 0x7610, R9 ;  /* 0x00007610ff097816 */ /* 0x000fc80000000009 */
[----:B------:R-:W-:Y:S01]  /*8700*/  ISETP.GE.U32.AND P2, PT, R35, 0x7fffff39, PT ;  /* 0x7fffff392300780c */ /* 0x000fe20003f46070 */
[----:B------:R-:W-:Y:S01]  /*8710*/  IMAD R35, R36, 0x2f, RZ ;  /* 0x0000002f24237824 */ /* 0x000fe200078e02ff */
[----:B------:R-:W-:Y:S01]  /*8720*/  PRMT R7, RZ, 0x7610, R7 ;  /* 0x00007610ff077816 */ /* 0x000fe20000000007 */
[----:B--2---:R0:W-:Y:S02]  /*8730*/  STL [R1+0x7c], R10 ;  /* 0x00007c0a01007387 */ /* 0x0041e40000100800 */
[----:B0-----:R-:W-:-:S04]  /*8740*/  IADD3 R10, P6, PT, R28, R2, RZ ;  /* 0x000000021c0a7210 */ /* 0x001fc80007fde0ff */
[----:B------:R-:W-:Y:S01]  /*8750*/  LEA.HI.X.SX32 R13, R28, R3, 0x1, P6 ;  /* 0x000000031c0d7211 */ /* 0x000fe200030f0eff */
[----:B------:R-:W-:Y:S01]  /*8760*/  @!P0 IMAD.MOV.U32 R30, RZ, RZ, R10 ;  /* 0x000000ffff1e8224 */ /* 0x000fe200078e000a */
[----:B------:R-:W-:-:S03]  /*8770*/  IADD3 R11, P6, PT, R35, R2, RZ ;  /* 0x00000002230b7210 */ /* 0x000fc60007fde0ff */
[----:B------:R-:W-:Y:S01]  /*8780*/  @!P0 IMAD.MOV.U32 R31, RZ, RZ, R13 ;  /* 0x000000ffff1f8224 */ /* 0x000fe200078e000d */
[----:B------:R-:W-:Y:S04]  /*8790*/  STL [R1+0x534], R10 ;  /* 0x0005340a01007387 */ /* 0x000fe80000100800 */
[----:B------:R0:W-:Y:S04]  /*87a0*/  STL [R1+0x530], R13 ;  /* 0x0005300d01007387 */ /* 0x0001e80000100800 */
[----:B------:R1:W2:Y:S01]  /*87b0*/  @!P0 LDG.E.U8 R9, desc[UR18][R30.64] ;  /* 0x000000121e098981 */ /* 0x0002a2000c1e1100 */
[----:B0-----:R-:W-:Y:S01]  /*87c0*/  LEA.HI.X.SX32 R13, R35, R3, 0x1, P6 ;  /* 0x00000003230d7211 */ /* 0x001fe200030f0eff */
[----:B-1----:R-:W-:-:S04]  /*87d0*/  @!P4 IMAD.MOV.U32 R30, RZ, RZ, R11 ;  /* 0x000000ffff1ec224 */ /* 0x002fc800078e000b */
[----:B------:R-:W-:-:S05]  /*87e0*/  @!P4 IMAD.MOV.U32 R31, RZ, RZ, R13 ;  /* 0x000000ffff1fc224 */ /* 0x000fca00078e000d */
[----:B------:R0:W3:Y:S01]  /*87f0*/  @!P4 LDG.E.U8 R7, desc[UR18][R30.64] ;  /* 0x000000121e07c981 */ /* 0x0000e2000c1e1100 */
[----:B------:R-:W-:-:S03]  /*8800*/  IMAD R28, R36, 0x37, RZ ;  /* 0x00000037241c7824 */ /* 0x000fc600078e02ff */
[----:B------:R-:W-:Y:S01]  /*8810*/  STL [R1+0x574], R11 ;  /* 0x0005740b01007387 */ /* 0x000fe20000100800 */
[----:B------:R-:W-:Y:S01]  /*8820*/  IMAD R35, R36, 0x3f, RZ ;  /* 0x0000003f24237824 */ /* 0x000fe200078e02ff */
[----:B------:R-:W-:Y:S02]  /*8830*/  PRMT R8, RZ, 0x7610, R8 ;  /* 0x00007610ff087816 */ /* 0x000fe40000000008 */
[----:B------:R-:W-:Y:S01]  /*8840*/  PRMT R6, RZ, 0x7610, R6 ;  /* 0x00007610ff067816 */ /* 0x000fe20000000006 */
[----:B--2---:R1:W-:Y:S02]  /*8850*/  STL [R1+0x78], R9 ;  /* 0x0000780901007387 */ /* 0x0043e40000100800 */
[C---:B-1----:R-:W-:Y:S02]  /*8860*/  IADD3 R9, P6, PT, R28.reuse, R2, RZ ;  /* 0x000000021c097210 */ /* 0x042fe40007fde0ff */
[----:B------:R-:W-:Y:S02]  /*8870*/  STL [R1+0x570], R13 ;  /* 0x0005700d01007387 */ /* 0x000fe40000100800 */
[----:B------:R-:W-:-:S02]  /*8880*/  LEA.HI.X.SX32 R10, R28, R3, 0x1, P6 ;  /* 0x000000031c0a7211 */ /* 0x000fc400030f0eff */
[----:B------:R-:W-:Y:S04]  /*8890*/  STL [R1+0x5b4], R9 ;  /* 0x0005b40901007387 */ /* 0x000fe80000100800 */
[----:B------:R-:W-:Y:S01]  /*88a0*/  STL [R1+0x5b0], R10 ;  /* 0x0005b00a01007387 */ /* 0x000fe20000100800 */
[----:B0-----:R-:W-:-:S03]  /*88b0*/  @!P5 IMAD.MOV.U32 R30, RZ, RZ, R9 ;  /* 0x000000ffff1ed224 */ /* 0x001fc600078e0009 */
[----:B---3--:R0:W-:Y:S01]  /*88c0*/  STL [R1+0x74], R7 ;  /* 0x0000740701007387 */ /* 0x0081e20000100800 */
[----:B------:R-:W-:-:S05]  /*88d0*/  @!P5 IMAD.MOV.U32 R31, RZ, RZ, R10 ;  /* 0x000000ffff1fd224 */ /* 0x000fca00078e000a */
[----:B------:R1:W2:Y:S01]  /*88e0*/  @!P5 LDG.E.U8 R8, desc[UR18][R30.64] ;  /* 0x000000121e08d981 */ /* 0x0002a2000c1e1100 */
[----:B0-----:R-:W-:-:S04]  /*88f0*/  IADD3 R7, P4, PT, R35, R2, RZ ;  /* 0x0000000223077210 */ /* 0x001fc80007f9e0ff */
[----:B------:R-:W-:Y:S01]  /*8900*/  LEA.HI.X.SX32 R9, R35, R3, 0x1, P4 ;  /* 0x0000000323097211 */ /* 0x000fe200020f0eff */
[----:B-1----:R-:W-:-:S04]  /*8910*/  @!P3 IMAD.MOV.U32 R30, RZ, RZ, R7 ;  /* 0x000000ffff1eb224 */ /* 0x002fc800078e0007 */
[----:B------:R-:W-:-:S05]  /*8920*/  @!P3 IMAD.MOV.U32 R31, RZ, RZ, R9 ;  /* 0x000000ffff1fb224 */ /* 0x000fca00078e0009 */
[----:B------:R-:W3:Y:S01]  /*8930*/  @!P3 LDG.E.U8 R6, desc[UR18][R30.64] ;  /* 0x000000121e06b981 */ /* 0x000ee2000c1e1100 */
[----:B------:R-:W-:Y:S02]  /*8940*/  IMAD.MOV.U32 R121, RZ, RZ, R122 ;  /* 0x000000ffff797224 */ /* 0x000fe400078e007a */
[----:B------:R-:W-:Y:S02]  /*8950*/  IMAD.MOV.U32 R122, RZ, RZ, R152 ;  /* 0x000000ffff7a7224 */ /* 0x000fe400078e0098 */
[----:B------:R-:W-:Y:S02]  /*8960*/  IMAD.MOV.U32 R152, RZ, RZ, R38 ;  /* 0x000000ffff987224 */ /* 0x000fe400078e0026 */
[----:B------:R-:W-:Y:S01]  /*8970*/  VIADD R38, R12, 0xffffffb0 ;  /* 0xffffffb00c267836 */ /* 0x000fe20000000000 */
[----:B------:R-:W-:Y:S04]  /*8980*/  STL [R1+0x5f4], R7 ;  /* 0x0005f40701007387 */ /* 0x000fe80000100800 */
[----:B------:R-:W-:Y:S01]  /*8990*/  ISETP.GE.U32.AND P0, PT, R38, 0x7fffff31, PT ;  /* 0x7fffff312600780c */ /* 0x000fe20003f06070 */
[----:B------:R-:W-:-:S02]  /*89a0*/  IMAD R38, R36, 0x47, RZ ;  /* 0x0000004724267824 */ /* 0x000fc400078e02ff */
[----:B------:R-:W-:Y:S01]  /*89b0*/  IMAD R28, R36, 0x4f, RZ ;  /* 0x0000004f241c7824 */ /* 0x000fe200078e02ff */
[----:B------:R-:W-:Y:S02]  /*89c0*/  PRMT R4, RZ, 0x7610, R4 ;  /* 0x00007610ff047816 */ /* 0x000fe40000000004 */
[----:B------:R-:W-:Y:S01]  /*89d0*/  PRMT R5, RZ, 0x7610, R5 ;  /* 0x00007610ff057816 */ /* 0x000fe20000000005 */
[----:B------:R-:W-:Y:S01]  /*89e0*/  IMAD.MOV.U32 R120, RZ, RZ, R121 ;  /* 0x000000ffff787224 */ /* 0x000fe200078e0079 */
[----:B--2---:R0:W-:Y:S04]  /*89f0*/  STL [R1+0x70], R8 ;  /* 0x0000700801007387 */ /* 0x0041e80000100800 */
[----:B------:R1:W-:Y:S01]  /*8a00*/  STL [R1+0x5f0], R9 ;  /* 0x0005f00901007387 */ /* 0x0003e20000100800 */
[----:B0-----:R-:W-:-:S03]  /*8a10*/  IADD3 R8, P4, PT, R38, R2, RZ ;  /* 0x0000000226087210 */ /* 0x001fc60007f9e0ff */
[----:B------:R-:W-:Y:S01]  /*8a20*/  STL [R1+0xb90], R36 ;  /* 0x000b902401007387 */ /* 0x000fe20000100800 */
[----:B-1----:R-:W-:-:S03]  /*8a30*/  LEA.HI.X.SX32 R9, R38, R3, 0x1, P4 ;  /* 0x0000000326097211 */ /* 0x002fc600020f0eff */
[----:B------:R-:W-:Y:S04]  /*8a40*/  STL [R1+0x634], R8 ;  /* 0x0006340801007387 */ /* 0x000fe80000100800 */
[----:B---3--:R0:W-:Y:S01]  /*8a50*/  STL [R1+0x6c], R6 ;  /* 0x00006c0601007387 */ /* 0x0081e20000100800 */
[----:B------:R-:W-:Y:S02]  /*8a60*/  @!P2 IMAD.MOV.U32 R30, RZ, RZ, R8 ;  /* 0x000000ffff1ea224 */ /* 0x000fe400078e0008 */
[----:B------:R-:W-:-:S05]  /*8a70*/  @!P2 IMAD.MOV.U32 R31, RZ, RZ, R9 ;  /* 0x000000ffff1fa224 */ /* 0x000fca00078e0009 */
[----:B------:R1:W2:Y:S01]  /*8a80*/  @!P2 LDG.E.U8 R4, desc[UR18][R30.64] ;  /* 0x000000121e04a981 */ /* 0x0002a2000c1e1100 */
[----:B0-----:R-:W-:-:S04]  /*8a90*/  IADD3 R6, P3, PT, R28, R2, RZ ;  /* 0x000000021c067210 */ /* 0x001fc80007f7e0ff */
[----:B------:R-:W-:Y:S01]  /*8aa0*/  LEA.HI.X.SX32 R7, R28, R3, 0x1, P3 ;  /* 0x000000031c077211 */ /* 0x000fe200018f0eff */
[----:B-1----:R-:W-:-:S04]  /*8ab0*/  @!P0 IMAD.MOV.U32 R30, RZ, RZ, R6 ;  /* 0x000000ffff1e8224 */ /* 0x002fc800078e0006 */
[----:B------:R-:W-:Y:S01]  /*8ac0*/  @!P0 IMAD.MOV.U32 R31, RZ, RZ, R7 ;  /* 0x000000ffff1f8224 */ /* 0x000fe200078e0007 */
[----:B------:R-:W-:Y:S04]  /*8ad0*/  STL [R1+0xb94], R2 ;  /* 0x000b940201007387 */ /* 0x000fe80000100800 */
[----:B------:R0:W3:Y:S04]  /*8ae0*/  @!P0 LDG.E.U8 R5, desc[UR18][R30.64] ;  /* 0x000000121e058981 */ /* 0x0000e8000c1e1100 */
[----:B------:R-:W-:Y:S04]  /*8af0*/  STL [R1+0x674], R6 ;  /* 0x0006740601007387 */ /* 0x000fe80000100800 */
[----:B------:R-:W-:Y:S04]  /*8b00*/  STL [R1+0x630], R9 ;  /* 0x0006300901007387 */ /* 0x000fe80000100800 */
[----:B------:R1:W-:Y:S04]  /*8b10*/  STL [R1+0xb98], R3 ;  /* 0x000b980301007387 */ /* 0x0003e80000100800 */
[----:B------:R-:W-:Y:S04]  /*8b20*/  STL [R1+0x670], R7 ;  /* 0x0006700701007387 */ /* 0x000fe80000100800 */
[----:B------:R-:W4:Y:S01]  /*8b30*/  LDL R121, [R1+0x8e0] ;  /* 0x0008e00001797983 */ /* 0x000f220000100800 */
[----:B------:R-:W-:-:S05]  /*8b40*/  IMAD R35, R107, R37, RZ ;  /* 0x000000256b237224 */ /* 0x000fca00078e02ff */
[----:B------:R-:W-:Y:S01]  /*8b50*/  IADD3 R38, P3, PT, R35, UR14, RZ ;  /* 0x0000000e23267c10 */ /* 0x000fe2000ff7e0ff */
[C---:B-1----:R-:W-:Y:S01]  /*8b60*/  VIADD R3, R0.reuse, 0x73 ;  /* 0x0000007300037836 */ /* 0x042fe20000000000 */
[C---:B------:R-:W-:Y:S02]  /*8b70*/  ISETP.GT.U32.AND P6, PT, R39.reuse, R46, PT ;  /* 0x0000002e2700720c */ /* 0x040fe40003fc4070 */
[C---:B------:R-:W-:Y:S02]  /*8b80*/  ISETP.GT.U32.AND P2, PT, R39.reuse, R45, PT ;  /* 0x0000002d2700720c */ /* 0x040fe40003f44070 */
[C---:B------:R-:W-:Y:S02]  /*8b90*/  ISETP.GT.U32.AND P4, PT, R39.reuse, R47, PT ;  /* 0x0000002f2700720c */ /* 0x040fe40003f84070 */
[----:B------:R-:W-:Y:S01]  /*8ba0*/  ISETP.GT.U32.AND P5, PT, R39, R44, PT ;  /* 0x0000002c2700720c */ /* 0x000fe20003fa4070 */
[C---:B------:R-:W-:Y:S01]  /*8bb0*/  VIADD R2, R0.reuse, 0x7b ;  /* 0x0000007b00027836 */ /* 0x040fe20000000000 */
[----:B------:R-:W-:Y:S01]  /*8bc0*/  LEA.HI.X.SX32 R35, R35, UR15, 0x1, P3 ;  /* 0x0000000f23237c11 */ /* 0x000fe200098f0eff */
[C---:B------:R-:W-:Y:S01]  /*8bd0*/  VIADD R13, R0.reuse, 0x2c ;  /* 0x0000002c000d7836 */ /* 0x040fe20000000000 */
[C---:B------:R-:W-:Y:S01]  /*8be0*/  ISETP.GT.U32.AND P3, PT, R39.reuse, R42, PT ;  /* 0x0000002a2700720c */ /* 0x040fe20003f64070 */
[----:B------:R-:W-:Y:S01]  /*8bf0*/  VIADD R22, R0, 0x34 ;  /* 0x0000003400167836 */ /* 0x000fe20000000000 */
[----:B--2---:R1:W-:Y:S11]  /*8c00*/  STL [R1+0x68], R4 ;  /* 0x0000680401007387 */ /* 0x0043f60000100800 */
[--C-:B------:R-:W-:Y:S01]  /*8c10*/  @!P3 IMAD.IADD R42, R42, 0x1, -R39.reuse ;  /* 0x000000012a2ab824 */ /* 0x100fe200078e0a27 */
[----:B------:R-:W-:Y:S01]  /*8c20*/  ISETP.GT.U32.AND P0, PT, R39, R43, PT ;  /* 0x0000002b2700720c */ /* 0x000fe20003f04070 */
[--C-:B------:R-:W-:Y:S01]  /*8c30*/  @!P6 IMAD.IADD R46, R46, 0x1, -R39.reuse ;  /* 0x000000012e2ee824 */ /* 0x100fe200078e0a27 */
[----:B0-----:R-:W-:Y:S01]  /*8c40*/  IABS R30, R3 ;  /* 0x00000003001e7213 */ /* 0x001fe20000000000 */
[----:B------:R-:W-:Y:S01]  /*8c50*/  @!P2 IMAD.IADD R45, R45, 0x1, -R39 ;  /* 0x000000012d2da824 */ /* 0x000fe200078e0a27 */
[----:B------:R-:W0:Y:S01]  /*8c60*/  LDCU UR14, c[0x0][0x3b0] ;  /* 0x00007600ff0e77ac */ /* 0x000e220008000800 */
[----:B-1----:R-:W-:Y:S01]  /*8c70*/  VIADD R4, R0, 0x6b ;  /* 0x0000006b00047836 */ /* 0x002fe20000000000 */
[----:B------:R-:W1:Y:S01]  /*8c80*/  LDCU UR15, c[0x0][0x3b0] ;  /* 0x00007600ff0f77ac */ /* 0x000e620008000800 */
[----:B---3--:R2:W-:Y:S02]  /*8c90*/  STL [R1+0x64], R5 ;  /* 0x0000640501007387 */ /* 0x0085e40000100800 */
[----:B--2---:R-:W-:-:S02]  /*8ca0*/  IMAD.MOV.U32 R5, RZ, RZ, R101 ;  /* 0x000000ffff057224 */ /* 0x004fc400078e0065 */
[----:B------:R-:W-:Y:S03]  /*8cb0*/  STL [R1+0x8dc], R4 ;  /* 0x0008dc0401007387 */ /* 0x000fe60000100800 */
[----:B------:R-:W-:Y:S01]  /*8cc0*/  ISETP.GE.AND P3, PT, R5, RZ, PT ;  /* 0x000000ff0500720c */ /* 0x000fe20003f66270 */
[----:B------:R-:W-:Y:S01]  /*8cd0*/  IMAD.MOV.U32 R5, RZ, RZ, R120 ;  /* 0x000000ffff057224 */ /* 0x000fe200078e0078 */
[----:B------:R-:W-:Y:S01]  /*8ce0*/  STL [R1+0x8d8], R3 ;  /* 0x0008d80301007387 */ /* 0x000fe20000100800 */
[----:B----4-:R-:W-:Y:S02]  /*8cf0*/  IMAD.MOV.U32 R120, RZ, RZ, R121 ;  /* 0x000000ffff787224 */ /* 0x010fe400078e0079 */
[----:B------:R-:W-:Y:S01]  /*8d00*/  IMAD.MOV.U32 R121, RZ, RZ, R122 ;  /* 0x000000ffff797224 */ /* 0x000fe200078e007a */
[----:B------:R-:W-:Y:S01]  /*8d10*/  STL [R1+0xa8c], R37 ;  /* 0x000a8c2501007387 */ /* 0x000fe20000100800 */
[----:B------:R-:W-:-:S02]  /*8d20*/  IMAD.MOV.U32 R122, RZ, RZ, R124 ;  /* 0x000000ffff7a7224 */ /* 0x000fc400078e007c */
[----:B------:R-:W-:Y:S02]  /*8d30*/  IMAD.MOV.U32 R124, RZ, RZ, R129 ;  /* 0x000000ffff7c7224 */ /* 0x000fe400078e0081 */
[----:B------:R-:W2:Y:S01]  /*8d40*/  LDL R129, [R1+0x8f4] ;  /* 0x0008f40001817983 */ /* 0x000ea20000100800 */
[----:B------:R-:W-:Y:S01]  /*8d50*/  ISETP.GT.U32.AND P2, PT, R39, R46, PT ;  /* 0x0000002e2700720c */ /* 0x000fe20003f44070 */
[--C-:B------:R-:W-:Y:S01]  /*8d60*/  @!P0 IMAD.IADD R43, R43, 0x1, -R39.reuse ;  /* 0x000000012b2b8824 */ /* 0x100fe200078e0a27 */
[----:B------:R-:W-:Y:S01]  /*8d70*/  ISETP.GT.U32.AND P0, PT, R39, R45, PT ;  /* 0x0000002d2700720c */ /* 0x000fe20003f04070 */
[--C-:B------:R-:W-:Y:S02]  /*8d80*/  @!P4 IMAD.IADD R47, R47, 0x1, -R39.reuse ;  /* 0x000000012f2fc824 */ /* 0x100fe400078e0a27 */
[----:B------:R-:W-:-:S03]  /*8d90*/  @!P5 IMAD.IADD R44, R44, 0x1, -R39 ;  /* 0x000000012c2cd824 */ /* 0x000fc600078e0a27 */
[C---:B------:R-:W-:Y:S02]  /*8da0*/  ISETP.GT.U32.AND P4, PT, R39.reuse, R47, PT ;  /* 0x0000002f2700720c */ /* 0x040fe40003f84070 */
[----:B------:R-:W-:-:S03]  /*8db0*/  ISETP.GT.U32.AND P5, PT, R39, R44, PT ;  /* 0x0000002c2700720c */ /* 0x000fc60003fa4070 */
[--C-:B------:R-:W-:Y:S01]  /*8dc0*/  @!P2 IMAD.IADD R46, R46, 0x1, -R39.reuse ;  /* 0x000000012e2ea824 */ /* 0x100fe200078e0a27 */
[----:B------:R-:W-:Y:S01]  /*8dd0*/  ISETP.GT.U32.AND P2, PT, R39, R34, PT ;  /* 0x000000222700720c */ /* 0x000fe20003f44070 */
[----:B------:R-:W-:Y:S01]  /*8de0*/  @!P0 IMAD.IADD R45, R45, 0x1, -R39 ;  /* 0x000000012d2d8824 */ /* 0x000fe200078e0a27 */
[C---:B------:R-:W-:Y:S02]  /*8df0*/  ISETP.GT.U32.AND P0, PT, R39.reuse, R33, PT ;  /* 0x000000212700720c */ /* 0x040fe40003f04070 */
[----:B------:R-:W-:-:S03]  /*8e00*/  ISETP.GT.U32.AND P6, PT, R39, R43, PT ;  /* 0x0000002b2700720c */ /* 0x000fc60003fc4070 */
[--C-:B------:R-:W-:Y:S01]  /*8e10*/  @!P4 IMAD.IADD R47, R47, 0x1, -R39.reuse ;  /* 0x000000012f2fc824 */ /* 0x100fe200078e0a27 */
[C---:B------:R-:W-:Y:S01]  /*8e20*/  ISETP.GT.U32.AND P4, PT, R39.reuse, R41, PT ;  /* 0x000000292700720c */ /* 0x040fe20003f84070 */
[----:B------:R-:W-:Y:S01]  /*8e30*/  @!P5 IMAD.IADD R44, R44, 0x1, -R39 ;  /* 0x000000012c2cd824 */ /* 0x000fe200078e0a27 */
[----:B------:R-:W-:-:S03]  /*8e40*/  ISETP.GT.U32.AND P5, PT, R39, R32, PT ;  /* 0x000000202700720c */ /* 0x000fc60003fa4070 */
[----:B------:R-:W-:Y:S01]  /*8e50*/  @!P2 IMAD.IADD R34, R34, 0x1, -R39 ;  /* 0x000000012222a824 */ /* 0x000fe200078e0a27 */
[----:B------:R-:W-:Y:S01]  /*8e60*/  ISETP.GE.AND P2, PT, R120, RZ, PT ;  /* 0x000000ff7800720c */ /* 0x000fe20003f46270 */
[----:B------:R-:W-:Y:S02]  /*8e70*/  IMAD.MOV.U32 R120, RZ, RZ, R121 ;  /* 0x000000ffff787224 */ /* 0x000fe400078e0079 */
[----:B------:R-:W-:Y:S02]  /*8e80*/  IMAD.MOV.U32 R121, RZ, RZ, R124 ;  /* 0x000000ffff797224 */ /* 0x000fe400078e007c */
[--C-:B------:R-:W-:Y:S01]  /*8e90*/  @!P0 IMAD.IADD R33, R33, 0x1, -R39.reuse ;  /* 0x0000000121218824 */ /* 0x100fe200078e0a27 */
[----:B------:R-:W-:Y:S01]  /*8ea0*/  ISETP.GE.AND P0, PT, R120, RZ, PT ;  /* 0x000000ff7800720c */ /* 0x000fe20003f06270 */
[--C-:B------:R-:W-:Y:S02]  /*8eb0*/  @!P6 IMAD.IADD R43, R43, 0x1, -R39.reuse ;  /* 0x000000012b2be824 */ /* 0x100fe400078e0a27 */
[--C-:B------:R-:W-:Y:S01]  /*8ec0*/  @!P4 IMAD.IADD R41, R41, 0x1, -R39.reuse ;  /* 0x000000012929c824 */ /* 0x100fe200078e0a27 */
[----:B------:R-:W-:Y:S01]  /*8ed0*/  ISETP.GE.AND P4, PT, R5, RZ, PT ;  /* 0x000000ff0500720c */ /* 0x000fe20003f86270 */
[----:B------:R-:W-:Y:S01]  /*8ee0*/  @!P5 IMAD.IADD R32, R32, 0x1, -R39 ;  /* 0x000000012020d824 */ /* 0x000fe200078e0a27 */
[----:B------:R-:W-:Y:S01]  /*8ef0*/  ISETP.GT.U32.AND P5, PT, R39, R42, PT ;  /* 0x0000002a2700720c */ /* 0x000fe20003fa4070 */
[----:B------:R-:W-:-:S02]  /*8f00*/  IMAD.MOV.U32 R5, RZ, RZ, R131 ;  /* 0x000000ffff057224 */ /* 0x000fc400078e0083 */
[----:B------:R-:W-:Y:S02]  /*8f10*/  IMAD.MOV.U32 R131, RZ, RZ, R105 ;  /* 0x000000ffff837224 */ /* 0x000fe400078e0069 */
[----:B------:R-:W-:-:S04]  /*8f20*/  IMAD.MOV.U32 R105, RZ, RZ, R43 ;  /* 0x000000ffff697224 */ /* 0x000fc800078e002b */
[----:B------:R-:W-:Y:S01]  /*8f30*/  @!P0 IMAD.MOV R105, RZ, RZ, -R105 ;  /* 0x000000ffff698224 */ /* 0x000fe200078e0a69 */
[----:B------:R-:W-:-:S03]  /*8f40*/  ISETP.GT.U32.AND P0, PT, R39, R100, PT ;  /* 0x000000642700720c */ /* 0x000fc60003f04070 */
[--C-:B------:R-:W-:Y:S01]  /*8f50*/  @!P5 IMAD.IADD R42, R42, 0x1, -R39.reuse ;  /* 0x000000012a2ad824 */ /* 0x100fe200078e0a27 */
[----:B------:R-:W-:Y:S01]  /*8f60*/  ISETP.GT.U32.AND P5, PT, R39, R96, PT ;  /* 0x000000602700720c */ /* 0x000fe20003fa4070 */
[----:B------:R-:W-:Y:S08]  /*8f70*/  STL [R1+0xb9c], R105 ;  /* 0x000b9c6901007387 */ /* 0x000ff00000100800 */
[--C-:B------:R-:W-:Y:S01]  /*8f80*/  @!P0 IMAD.IADD R100, R100, 0x1, -R39.reuse ;  /* 0x0000000164648824 */ /* 0x100fe200078e0a27 */
[----:B------:R-:W-:Y:S03]  /*8f90*/  STL [R1+0x8d4], R2 ;  /* 0x0008d40201007387 */ /* 0x000fe60000100800 */
[----:B------:R-:W-:-:S02]  /*8fa0*/  @!P5 IMAD.IADD R96, R96, 0x1, -R39 ;  /* 0x000000016060d824 */ /* 0x000fc400078e0a27 */
[----:B--2---:R-:W-:Y:S02]  /*8fb0*/  IMAD.MOV.U32 R124, RZ, RZ, R129 ;  /* 0x000000ffff7c7224 */ /* 0x004fe400078e0081 */
[----:B------:R-:W-:Y:S02]  /*8fc0*/  IMAD.MOV.U32 R129, RZ, RZ, R103 ;  /* 0x000000ffff817224 */ /* 0x000fe400078e0067 */
[----:B------:R-:W-:Y:S02]  /*8fd0*/  IMAD.MOV.U32 R103, RZ, RZ, R47 ;  /* 0x000000ffff677224 */ /* 0x000fe400078e002f */
[----:B------:R-:W-:-:S04]  /*8fe0*/  IMAD.MOV.U32 R47, RZ, RZ, R44 ;  /* 0x000000ffff2f7224 */ /* 0x000fc800078e002c */
[----:B------:R-:W-:Y:S01]  /*8ff0*/  @!P2 IMAD.MOV R47, RZ, RZ, -R47 ;  /* 0x000000ffff2fa224 */ /* 0x000fe200078e0a2f */
[----:B------:R-:W-:Y:S01]  /*9000*/  ISETP.GT.U32.AND P2, PT, R39, R33, PT ;  /* 0x000000212700720c */ /* 0x000fe20003f44070 */
[----:B------:R-:W-:-:S12]  /*9010*/  IMAD.MOV.U32 R120, RZ, RZ, R124 ;  /* 0x000000ffff787224 */ /* 0x000fd800078e007c */
[----:B------:R-:W-:Y:S01]  /*9020*/  @!P2 IMAD.IADD R33, R33, 0x1, -R39 ;  /* 0x000000012121a824 */ /* 0x000fe200078e0a27 */
[----:B------:R-:W-:Y:S01]  /*9030*/  ISETP.GE.AND P2, PT, R5, RZ, PT ;  /* 0x000000ff0500720c */ /* 0x000fe20003f46270 */
[----:B------:R-:W-:Y:S02]  /*9040*/  IMAD.MOV.U32 R5, RZ, RZ, R120 ;  /* 0x000000ffff057224 */ /* 0x000fe400078e0078 */
[----:B------:R-:W-:Y:S02]  /*9050*/  IMAD.MOV.U32 R120, RZ, RZ, R121 ;  /* 0x000000ffff787224 */ /* 0x000fe400078e0079 */
[----:B------:R-:W-:Y:S01]  /*9060*/  IMAD.MOV.U32 R121, RZ, RZ, R122 ;  /* 0x000000ffff797224 */ /* 0x000fe200078e007a */
[----:B------:R-:W-:Y:S01]  /*9070*/  ISETP.GE.AND P0, PT, R5, RZ, PT ;  /* 0x000000ff0500720c */ /* 0x000fe20003f06270 */
[----:B------:R-:W-:Y:S02]  /*9080*/  IMAD.MOV.U32 R122, RZ, RZ, R127 ;  /* 0x000000ffff7a7224 */ /* 0x000fe400078e007f */
[----:B------:R-:W-:-:S02]  /*9090*/  IMAD.MOV.U32 R5, RZ, RZ, R120 ;  /* 0x000000ffff057224 */ /* 0x000fc400078e0078 */
[----:B------:R-:W-:Y:S02]  /*90a0*/  IMAD.MOV.U32 R120, RZ, RZ, R121 ;  /* 0x000000ffff787224 */ /* 0x000fe400078e0079 */
[----:B------:R-:W-:Y:S01]  /*90b0*/  IMAD.MOV.U32 R121, RZ, RZ, R122 ;  /* 0x000000ffff797224 */ /* 0x000fe200078e007a */
[----:B------:R-:W-:Y:S01]  /*90c0*/  ISETP.GE.AND P5, PT, R5, RZ, PT ;  /* 0x000000ff0500720c */ /* 0x000fe20003fa6270 */
[----:B------:R-:W-:Y:S01]  /*90d0*/  IMAD.MOV.U32 R5, RZ, RZ, R120 ;  /* 0x000000ffff057224 */ /* 0x000fe200078e0078 */
[----:B------:R-:W2:Y:S01]  /*90e0*/  LDL R122, [R1+0x934] ;  /* 0x00093400017a7983 */ /* 0x000ea20000100800 */
[----:B------:R-:W-:-:S03]  /*90f0*/  IMAD.MOV.U32 R120, RZ, RZ, R121 ;  /* 0x000000ffff787224 */ /* 0x000fc600078e0079 */
[----:B------:R-:W3:Y:S01]  /*9100*/  LDL R121, [R1+0x930] ;  /* 0x0009300001797983 */ /* 0x000ee20000100800 */
[----:B------:R-:W-:Y:S01]  /*9110*/  IABS R31, R4 ;  /* 0x00000004001f7213 */ /* 0x000fe20000000000 */
[----:B------:R-:W-:-:S04]  /*9120*/  IMAD.MOV.U32 R124, RZ, RZ, R129 ;  /* 0x000000ffff7c7224 */ /* 0x000fc800078e0081 */
[----:B------:R-:W-:Y:S01]  /*9130*/  IMAD.HI.U32 R28, R40, R31, RZ ;  /* 0x0000001f281c7227 */ /* 0x000fe200078e00ff */
[----:B------:R-:W-:-:S03]  /*9140*/  ISETP.GE.AND P6, PT, R0, RZ, PT ;  /* 0x000000ff0000720c */ /* 0x000fc60003fc6270 */
[----:B------:R-:W-:Y:S02]  /*9150*/  IMAD.MOV.U32 R129, RZ, RZ, R102 ;  /* 0x000000ffff817224 */ /* 0x000fe400078e0066 */
[----:B------:R-:W-:Y:S02]  /*9160*/  IMAD.MOV R28, RZ, RZ, -R28 ;  /* 0x000000ffff1c7224 */ /* 0x000fe400078e0a1c */
[----:B------:R-:W-:Y:S02]  /*9170*/  IMAD.MOV.U32 R102, RZ, RZ, R46 ;  /* 0x000000ffff667224 */ /* 0x000fe400078e002e */
[----:B------:R-:W-:-:S04]  /*9180*/  IMAD.HI.U32 R101, R40, R30, RZ ;  /* 0x0000001e28657227 */ /* 0x000fc800078e00ff */
[C---:B------:R-:W-:Y:S02]  /*9190*/  IMAD R31, R39.reuse, R28, R31 ;  /* 0x0000001c271f7224 */ /* 0x040fe400078e021f */
[----:B------:R-:W-:Y:S01]  /*91a0*/  @!P3 IMAD.MOV R102, RZ, RZ, -R102 ;  /* 0x000000ffff66b224 */ /* 0x000fe200078e0a66 */
[----:B------:R-:W-:Y:S01]  /*91b0*/  ISETP.GT.U32.AND P3, PT, R39, R41, PT ;  /* 0x000000292700720c */ /* 0x000fe20003f64070 */
[----:B------:R-:W-:Y:S02]  /*91c0*/  IMAD.MOV R28, RZ, RZ, -R101 ;  /* 0x000000ffff1c7224 */ /* 0x000fe400078e0a65 */
[----:B------:R-:W-:-:S04]  /*91d0*/  IMAD.MOV.U32 R101, RZ, RZ, R45 ;  /* 0x000000ffff657224 */ /* 0x000fc800078e002d */
[----:B------:R-:W-:Y:S01]  /*91e0*/  @!P4 IMAD.MOV R101, RZ, RZ, -R101 ;  /* 0x000000ffff65c224 */ /* 0x000fe200078e0a65 */
[C---:B------:R-:W-:Y:S01]  /*91f0*/  ISETP.GT.U32.AND P4, PT, R39.reuse, R34, PT ;  /* 0x000000222700720c */ /* 0x040fe20003f84070 */
[----:B------:R-:W-:Y:S01]  /*9200*/  @!P6 IMAD.MOV R103, RZ, RZ, -R103 ;  /* 0x000000ffff67e224 */ /* 0x000fe200078e0a67 */
[----:B------:R-:W-:-:S03]  /*9210*/  ISETP.GT.U32.AND P6, PT, R39, R32, PT ;  /* 0x000000202700720c */ /* 0x000fc60003fc4070 */
[----:B------:R-:W-:Y:S01]  /*9220*/  @!P3 IMAD.IADD R41, R41, 0x1, -R39 ;  /* 0x000000012929b824 */ /* 0x000fe200078e0a27 */
[----:B------:R-:W-:-:S07]  /*9230*/  ISETP.GT.U32.AND P3, PT, R39, R92, PT ;  /* 0x0000005c2700720c */ /* 0x000fce0003f64070 */
[--C-:B------:R-:W-:Y:S01]  /*9240*/  @!P4 IMAD.IADD R34, R34, 0x1, -R39.reuse ;  /* 0x000000012222c824 */ /* 0x100fe200078e0a27 */
[C---:B------:R-:W-:Y:S01]  /*9250*/  ISETP.GT.U32.AND P4, PT, R39.reuse, R88, PT ;  /* 0x000000582700720c */ /* 0x040fe20003f84070 */
[----:B------:R-:W-:Y:S01]  /*9260*/  @!P6 IMAD.IADD R32, R32, 0x1, -R39 ;  /* 0x000000012020e824 */ /* 0x000fe200078e0a27 */
[----:B------:R-:W-:-:S03]  /*9270*/  ISETP.GT.U32.AND P6, PT, R39, R84, PT ;  /* 0x000000542700720c */ /* 0x000fc60003fc4070 */
[----:B------:R-:W-:Y:S01]  /*9280*/  @!P3 IMAD.IADD R92, R92, 0x1, -R39 ;  /* 0x000000015c5cb824 */ /* 0x000fe200078e0a27 */
[----:B------:R-:W-:Y:S01]  /*9290*/  ISETP.GE.AND P3, PT, R5, RZ, PT ;  /* 0x000000ff0500720c */ /* 0x000fe20003f66270 */
[----:B------:R-:W-:Y:S02]  /*92a0*/  IMAD.MOV.U32 R5, RZ, RZ, R120 ;  /* 0x000000ffff057224 */ /* 0x000fe400078e0078 */
[----:B------:R-:W-:-:S04]  /*92b0*/  IMAD.MOV.U32 R46, RZ, RZ, R42 ;  /* 0x000000ffff2e7224 */ /* 0x000fc800078e002a */
[--C-:B------:R-:W-:Y:S01]  /*92c0*/  @!P4 IMAD.IADD R88, R88, 0x1, -R39.reuse ;  /* 0x000000015858c824 */ /* 0x100fe200078e0a27 */
[----:B------:R-:W-:Y:S01]  /*92d0*/  ISETP.GE.AND P4, PT, R5, RZ, PT ;  /* 0x000000ff0500720c */ /* 0x000fe20003f86270 */
[----:B------:R-:W-:Y:S02]  /*92e0*/  @!P6 IMAD.IADD R84, R84, 0x1, -R39 ;  /* 0x000000015454e824 */ /* 0x000fe400078e0a27 */
[----:B------:R-:W-:Y:S01]  /*92f0*/  @!P2 IMAD.MOV R46, RZ, RZ, -R46 ;  /* 0x000000ffff2ea224 */ /* 0x000fe200078e0a2e */
[C---:B------:R-:W-:Y:S01]  /*9300*/  ISETP.GT.U32.AND P2, PT, R39.reuse, R100, PT ;  /* 0x000000642700720c */ /* 0x040fe20003f44070 */
[----:B------:R-:W-:Y:S01]  /*9310*/  IMAD.MOV.U32 R5, RZ, RZ, R104 ;  /* 0x000000ffff057224 */ /* 0x000fe200078e0068 */
[----:B------:R-:W-:Y:S01]  /*9320*/  ISETP.GT.U32.AND P6, PT, R39, R84, PT ;  /* 0x000000542700720c */ /* 0x000fe20003fc4070 */
[----:B------:R-:W-:-:S06]  /*9330*/  IMAD.MOV.U32 R104, RZ, RZ, R32 ;  /* 0x000000ffff687224 */ /* 0x000fcc00078e0020 */
[----:B------:R-:W-:Y:S01]  /*9340*/  @!P4 IMAD.MOV R104, RZ, RZ, -R104 ;  /* 0x000000ffff68c224 */ /* 0x000fe200078e0a68 */
[C---:B------:R-:W-:Y:S01]  /*9350*/  ISETP.GT.U32.AND P4, PT, R39.reuse, R80, PT ;  /* 0x000000502700720c */ /* 0x040fe20003f84070 */
[----:B------:R-:W-:Y:S02]  /*9360*/  IMAD.MOV.U32 R120, RZ, RZ, R143 ;  /* 0x000000ffff787224 */ /* 0x000fe400078e008f */
[--C-:B------:R-:W-:Y:S01]  /*9370*/  @!P2 IMAD.IADD R100, R100, 0x1, -R39.reuse ;  /* 0x000000016464a824 */ /* 0x100fe200078e0a27 */
[----:B------:R-:W-:Y:S01]  /*9380*/  ISETP.GT.U32.AND P2, PT, R39, R76, PT ;  /* 0x0000004c2700720c */ /* 0x000fe20003f44070 */
[----:B------:R-:W-:Y:S01]  /*9390*/  @!P6 IMAD.IADD R84, R84, 0x1, -R39 ;  /* 0x000000015454e824 */ /* 0x000fe200078e0a27 */
[----:B------:R-:W-:Y:S01]  /*93a0*/  ISETP.GE.AND P6, PT, R5, RZ, PT ;  /* 0x000000ff0500720c */ /* 0x000fe20003fc6270 */
[----:B------:R-:W-:Y:S01]  /*93b0*/  IMAD.MOV.U32 R5, RZ, RZ, R120 ;  /* 0x000000ffff057224 */ /* 0x000fe200078e0078 */
[----:B------:R-:W4:Y:S01]  /*93c0*/  LDL R143, [R1+0x928] ;  /* 0x00092800018f7983 */ /* 0x000f220000100800 */
[----:B------:R-:W-:-:S02]  /*93d0*/  IMAD.MOV.U32 R127, RZ, RZ, R133 ;  /* 0x000000ffff7f7224 */ /* 0x000fc400078e0085 */
[----:B------:R-:W-:Y:S02]  /*93e0*/  IMAD.MOV.U32 R133, RZ, RZ, R136 ;  /* 0x000000ffff857224 */ /* 0x000fe400078e0088 */
[----:B------:R-:W-:Y:S01]  /*93f0*/  @!P4 IMAD.IADD R80, R80, 0x1, -R39 ;  /* 0x000000015050c824 */ /* 0x000fe200078e0a27 */
[----:B------:R-:W-:Y:S01]  /*9400*/  ISETP.GE.AND P4, PT, R5, RZ, PT ;  /* 0x000000ff0500720c */ /* 0x000fe20003f86270 */
[----:B------:R-:W-:Y:S02]  /*9410*/  IMAD.MOV.U32 R136, RZ, RZ, R140 ;  /* 0x000000ffff887224 */ /* 0x000fe400078e008c */
[----:B------:R-:W-:Y:S02]  /*9420*/  IMAD.MOV.U32 R140, RZ, RZ, R141 ;  /* 0x000000ffff8c7224 */ /* 0x000fe400078e008d */
[----:B------:R-:W-:Y:S02]  /*9430*/  IMAD.MOV.U32 R141, RZ, RZ, R147 ;  /* 0x000000ffff8d7224 */ /* 0x000fe400078e0093 */
[----:B------:R-:W-:-:S02]  /*9440*/  IMAD.MOV.U32 R147, RZ, RZ, R148 ;  /* 0x000000ffff937224 */ /* 0x000fc400078e0094 */
[----:B------:R-:W-:Y:S02]  /*9450*/  IMAD.MOV.U32 R148, RZ, RZ, R153 ;  /* 0x000000ffff947224 */ /* 0x000fe400078e0099 */
[----:B------:R-:W-:Y:S02]  /*9460*/  IMAD.MOV.U32 R153, RZ, RZ, R154 ;  /* 0x000000ffff997224 */ /* 0x000fe400078e009a */
[----:B------:R-:W-:Y:S02]  /*9470*/  @!P2 IMAD.IADD R76, R76, 0x1, -R39 ;  /* 0x000000014c4ca824 */ /* 0x000fe400078e0a27 */
[----:B------:R-:W-:Y:S02]  /*9480*/  IMAD.MOV.U32 R154, RZ, RZ, R159 ;  /* 0x000000ffff9a7224 */ /* 0x000fe400078e009f */
[----:B------:R-:W4:Y:S04]  /*9490*/  LDL R159, [R1+0x954] ;  /* 0x00095400019f7983 */ /* 0x000f280000100800 */
[----:B------:R-:W-:Y:S01]  /*94a0*/  STL [R1+0xba0], R104 ;  /* 0x000ba06801007387 */ /* 0x000fe20000100800 */
[----:B---3--:R-:W-:-:S02]  /*94b0*/  IMAD.MOV.U32 R120, RZ, RZ, R121 ;  /* 0x000000ffff787224 */ /* 0x008fc400078e0079 */
[----:B--2---:R-:W-:Y:S02]  /*94c0*/  IMAD.MOV.U32 R121, RZ, RZ, R122 ;  /* 0x000000ffff797224 */ /* 0x004fe400078e007a */
[----:B------:R-:W-:Y:S02]  /*94d0*/  IMAD.MOV.U32 R122, RZ, RZ, R124 ;  /* 0x000000ffff7a7224 */ /* 0x000fe400078e007c */
[----:B------:R-:W-:Y:S02]  /*94e0*/  IMAD.MOV.U32 R124, RZ, RZ, R128 ;  /* 0x000000ffff7c7224 */ /* 0x000fe400078e0080 */
[----:B------:R-:W-:Y:S02]  /*94f0*/  IMAD.MOV.U32 R128, RZ, RZ, R134 ;  /* 0x000000ffff807224 */ /* 0x000fe400078e0086 */
[----:B------:R-:W-:Y:S02]  /*9500*/  IMAD.MOV.U32 R134, RZ, RZ, R142 ;  /* 0x000000ffff867224 */ /* 0x000fe400078e008e */
[----:B------:R-:W-:Y:S01]  /*9510*/  IMAD.MOV.U32 R5, RZ, RZ, R120 ;  /* 0x000000ffff057224 */ /* 0x000fe200078e0078 */
[----:B------:R-:W2:Y:S01]  /*9520*/  LDL R142, [R1+0x990] ;  /* 0x00099000018e7983 */ /* 0x000ea20000100800 */
[----:B------:R-:W-:-:S02]  /*9530*/  IMAD.MOV.U32 R120, RZ, RZ, R121 ;  /* 0x000000ffff787224 */ /* 0x000fc400078e0079 */
[----:B------:R-:W-:Y:S02]  /*9540*/  IMAD.MOV.U32 R121, RZ, RZ, R122 ;  /* 0x000000ffff797224 */ /* 0x000fe400078e007a */
[----:B------:R-:W-:Y:S02]  /*9550*/  IMAD.MOV.U32 R122, RZ, RZ, R128 ;  /* 0x000000ffff7a7224 */ /* 0x000fe400078e0080 */
[----:B------:R-:W-:Y:S01]  /*9560*/  IMAD.MOV.U32 R128, RZ, RZ, R134 ;  /* 0x000000ffff807224 */ /* 0x000fe200078e0086 */
[----:B------:R-:W-:Y:S01]  /*9570*/  ISETP.GE.AND P2, PT, R5, RZ, PT ;  /* 0x000000ff0500720c */ /* 0x000fe20003f46270 */
[----:B------:R-:W-:Y:S02]  /*9580*/  IMAD.MOV.U32 R5, RZ, RZ, R120 ;  /* 0x000000ffff057224 */ /* 0x000fe400078e0078 */
[----:B------:R-:W-:Y:S02]  /*9590*/  IMAD.MOV.U32 R120, RZ, RZ, R121 ;  /* 0x000000ffff787224 */ /* 0x000fe400078e0079 */
[----:B------:R-:W-:-:S02]  /*95a0*/  IMAD.MOV.U32 R121, RZ, RZ, R128 ;  /* 0x000000ffff797224 */ /* 0x000fc400078e0080 */
[----:B------:R-:W3:Y:S01]  /*95b0*/  LDL R128, [R1+0x964] ;  /* 0x0009640001807983 */ /* 0x000ee20000100800 */
[----:B------:R-:W-:Y:S02]  /*95c0*/  IMAD.MOV.U32 R45, RZ, RZ, R41 ;  /* 0x000000ffff2d7224 */ /* 0x000fe400078e0029 */
[C---:B------:R-:W-:Y:S01]  /*95d0*/  IMAD R30, R39.reuse, R28, R30 ;  /* 0x0000001c271e7224 */ /* 0x040fe200078e021e */
[----:B------:R-:W-:Y:S01]  /*95e0*/  IABS R28, R2 ;  /* 0x00000002001c7213 */ /* 0x000fe20000000000 */
[----:B------:R-:W-:Y:S01]  /*95f0*/  @!P0 IMAD.MOV R45, RZ, RZ, -R45 ;  /* 0x000000ffff2d8224 */ /* 0x000fe200078e0a2d */
[----:B------:R-:W-:Y:S01]  /*9600*/  ISETP.GT.U32.AND P0, PT, R39, R96, PT ;  /* 0x000000602700720c */ /* 0x000fe20003f04070 */
[----:B------:R-:W-:Y:S02]  /*9610*/  IMAD.MOV.U32 R44, RZ, RZ, R34 ;  /* 0x000000ffff2c7224 */ /* 0x000fe400078e0022 */
[----:B------:R-:W-:-:S04]  /*9620*/  IMAD.HI.U32 R43, R40, R28, RZ ;  /* 0x0000001c282b7227 */ /* 0x000fc800078e00ff */
[----:B------:R-:W-:Y:S01]  /*9630*/  @!P5 IMAD.MOV R44, RZ, RZ, -R44 ;  /* 0x000000ffff2cd224 */ /* 0x000fe200078e0a2c */
[C---:B------:R-:W-:Y:S01]  /*9640*/  ISETP.GT.U32.AND P5, PT, R39.reuse, R92, PT ;  /* 0x0000005c2700720c */ /* 0x040fe20003fa4070 */
[----:B------:R-:W-:Y:S02]  /*9650*/  IMAD.MOV R42, RZ, RZ, -R43 ;  /* 0x000000ffff2a7224 */ /* 0x000fe400078e0a2b */
[----:B------:R-:W-:Y:S02]  /*9660*/  IMAD.MOV.U32 R43, RZ, RZ, R33 ;  /* 0x000000ffff2b7224 */ /* 0x000fe400078e0021 */
[----:B------:R-:W-:Y:S02]  /*9670*/  @!P0 IMAD.IADD R96, R96, 0x1, -R39 ;  /* 0x0000000160608824 */ /* 0x000fe400078e0a27 */
[----:B------:R-:W-:Y:S01]  /*9680*/  @!P3 IMAD.MOV R43, RZ, RZ, -R43 ;  /* 0x000000ffff2bb224 */ /* 0x000fe200078e0a2b */
[C---:B------:R-:W-:Y:S02]  /*9690*/  ISETP.GT.U32.AND P3, PT, R39.reuse, R88, PT ;  /* 0x000000582700720c */ /* 0x040fe40003f64070 */
[----:B------:R-:W-:-:S03]  /*96a0*/  ISETP.GT.U32.AND P0, PT, R39, R72, PT ;  /* 0x000000482700720c */ /* 0x000fc60003f04070 */
[----:B------:R-:W-:Y:S01]  /*96b0*/  @!P5 IMAD.IADD R92, R92, 0x1, -R39 ;  /* 0x000000015c5cd824 */ /* 0x000fe200078e0a27 */
[----:B------:R-:W-:-:S07]  /*96c0*/  ISETP.GT.U32.AND P5, PT, R39, R68, PT ;  /* 0x000000442700720c */ /* 0x000fce0003fa4070 */
[--C-:B------:R-:W-:Y:S01]  /*96d0*/  @!P3 IMAD.IADD R88, R88, 0x1, -R39.reuse ;  /* 0x000000015858b824 */ /* 0x100fe200078e0a27 */
[----:B------:R-:W-:Y:S01]  /*96e0*/  ISETP.GT.U32.AND P3, PT, R39, R64, PT ;  /* 0x000000402700720c */ /* 0x000fe20003f64070 */
[--C-:B------:R-:W-:Y:S01]  /*96f0*/  @!P0 IMAD.IADD R72, R72, 0x1, -R39.reuse ;  /* 0x0000000148488824 */ /* 0x100fe200078e0a27 */
[----:B------:R-:W-:Y:S01]  /*9700*/  ISETP.GE.AND P0, PT, R5, RZ, PT ;  /* 0x000000ff0500720c */ /* 0x000fe20003f06270 */
[----:B------:R-:W-:Y:S02]  /*9710*/  IMAD.MOV.U32 R5, RZ, RZ, R120 ;  /* 0x000000ffff057224 */ /* 0x000fe400078e0078 */
[----:B------:R-:W-:-:S03]  /*9720*/  @!P5 IMAD.IADD R68, R68, 0x1, -R39 ;  /* 0x000000014444d824 */ /* 0x000fc600078e0a27 */
[----:B------:R-:W-:-:S05]  /*9730*/  ISETP.GE.AND P5, PT, R5, RZ, PT ;  /* 0x000000ff0500720c */ /* 0x000fca0003fa6270 */
[--C-:B------:R-:W-:Y:S01]  /*9740*/  @!P3 IMAD.IADD R64, R64, 0x1, -R39.reuse ;  /* 0x000000014040b824 */ /* 0x100fe200078e0a27 */
[C---:B------:R-:W-:Y:S01]  /*9750*/  ISETP.GT.U32.AND P3, PT, R39.reuse, R80, PT ;  /* 0x000000502700720c */ /* 0x040fe20003f64070 */
[----:B------:R-:W-:Y:S01]  /*9760*/  @!P0 IMAD.MOV R88, RZ, RZ, -R88 ;  /* 0x000000ffff588224 */ /* 0x000fe200078e0a58 */
[C---:B------:R-:W-:Y:S01]  /*9770*/  ISETP.GT.U32.AND P0, PT, R39.reuse, R68, PT ;  /* 0x000000442700720c */ /* 0x040fe20003f04070 */
[----:B------:R-:W-:Y:S01]  /*9780*/  @!P4 IMAD.MOV R96, RZ, RZ, -R96 ;  /* 0x000000ffff60c224 */ /* 0x000fe200078e0a60 */
[C---:B------:R-:W-:Y:S01]  /*9790*/  ISETP.GT.U32.AND P4, PT, R39.reuse, R76, PT ;  /* 0x0000004c2700720c */ /* 0x040fe20003f84070 */
[----:B------:R-:W-:Y:S02]  /*97a0*/  VIADD R5, R0, 0x14 ;  /* 0x0000001400057836 */ /* 0x000fe40000000000 */
[----:B------:R-:W-:Y:S01]  /*97b0*/  @!P5 IMAD.MOV R84, RZ, RZ, -R84 ;  /* 0x000000ffff54d224 */ /* 0x000fe200078e0a54 */
[C---:B------:R-:W-:Y:S01]  /*97c0*/  ISETP.GT.U32.AND P5, PT, R39.reuse, R60, PT ;  /* 0x0000003c2700720c */ /* 0x040fe20003fa4070 */
[C---:B------:R-:W-:Y:S01]  /*97d0*/  IMAD R28, R39.reuse, R42, R28 ;  /* 0x0000002a271c7224 */ /* 0x040fe200078e021c */
[----:B------:R-:W-:Y:S01]  /*97e0*/  IABS R42, R5 ;  /* 0x00000005002a7213 */ /* 0x000fe20000000000 */
[----:B------:R-:W-:Y:S01]  /*97f0*/  @!P2 IMAD.MOV R92, RZ, RZ, -R92 ;  /* 0x000000ffff5ca224 */ /* 0x000fe200078e0a5c */
[C---:B------:R-:W-:Y:S01]  /*9800*/  ISETP.GT.U32.AND P2, PT, R39.reuse, R72, PT ;  /* 0x000000482700720c */ /* 0x040fe20003f44070 */
[--C-:B------:R-:W-:Y:S01]  /*9810*/  @!P3 IMAD.IADD R80, R80, 0x1, -R39.reuse ;  /* 0x000000015050b824 */ /* 0x100fe200078e0a27 */
[----:B------:R-:W-:Y:S01]  /*9820*/  ISETP.GT.U32.AND P3, PT, R39, R56, PT ;  /* 0x000000382700720c */ /* 0x000fe20003f64070 */
[----:B------:R-:W-:-:S02]  /*9830*/  @!P0 IMAD.IADD R68, R68, 0x1, -R39 ;  /* 0x0000000144448824 */ /* 0x000fc400078e0a27 */
[----:B------:R-:W-:Y:S01]  /*9840*/  @!P4 IMAD.IADD R76, R76, 0x1, -R39 ;  /* 0x000000014c4cc824 */ /* 0x000fe200078e0a27 */
[----:B------:R-:W-:-:S03]  /*9850*/  ISETP.GT.U32.AND P4, PT, R39, R53, PT ;  /* 0x000000352700720c */ /* 0x000fc60003f84070 */
[----:B------:R-:W-:-:S04]  /*9860*/  @!P5 IMAD.IADD R60, R60, 0x1, -R39 ;  /* 0x000000013c3cd824 */ /* 0x000fc800078e0a27 */
[--C-:B------:R-:W-:Y:S01]  /*9870*/  @!P2 IMAD.IADD R72, R72, 0x1, -R39.reuse ;  /* 0x000000014848a824 */ /* 0x100fe200078e0a27 */
[----:B------:R-:W-:Y:S01]  /*9880*/  ISETP.GT.U32.AND P2, PT, R39, R50, PT ;  /* 0x000000322700720c */ /* 0x000fe20003f44070 */
[----:B------:R-:W-:-:S04]  /*9890*/  @!P3 IMAD.IADD R56, R56, 0x1, -R39 ;  /* 0x000000013838b824 */ /* 0x000fc800078e0a27 */
[----:B------:R-:W-:-:S08]  /*98a0*/  @!P4 IMAD.IADD R53, R53, 0x1, -R39 ;  /* 0x000000013535c824 */ /* 0x000fd000078e0a27 */
[----:B------:R-:W-:Y:S02]  /*98b0*/  @!P2 IMAD.IADD R50, R50, 0x1, -R39 ;  /* 0x000000013232a824 */ /* 0x000fe400078e0a27 */
[----:B--2---:R-:W-:Y:S02]  /*98c0*/  IMAD.MOV.U32 R134, RZ, RZ, R142 ;  /* 0x000000ffff867224 */ /* 0x004fe400078e008e */
[----:B----4-:R-:W-:Y:S02]  /*98d0*/  IMAD.MOV.U32 R142, RZ, RZ, R143 ;  /* 0x000000ffff8e7224 */ /* 0x010fe400078e008f */
[----:B------:R-:W-:Y:S02]  /*98e0*/  IMAD.MOV.U32 R143, RZ, RZ, R144 ;  /* 0x000000ffff8f7224 */ /* 0x000fe400078e0090 */
[----:B------:R-:W2:Y:S01]  /*98f0*/  LDL R144, [R1+0x950] ;  /* 0x0009500001907983 */ /* 0x000ea20000100800 */
[----:B---3--:R-:W-:-:S03]  /*9900*/  IMAD.MOV.U32 R120, RZ, RZ, R128 ;  /* 0x000000ffff787224 */ /* 0x008fc600078e0080 */
[----:B------:R-:W3:Y:S04]  /*9910*/  LDL R128, [R1+0x938] ;  /* 0x0009380001807983 */ /* 0x000ee80000100800 */
[----:B------:R4:W-:Y:S02]  /*9920*/  STL [R1+0x8c4], R5 ;  /* 0x0008c40501007387 */ /* 0x0009e40000100800 */
[----:B----4-:R-:W-:Y:S02]  /*9930*/  IMAD.MOV.U32 R5, RZ, RZ, R120 ;  /* 0x000000ffff057224 */ /* 0x010fe400078e0078 */
[----:B------:R-:W-:Y:S02]  /*9940*/  IMAD.MOV.U32 R120, RZ, RZ, R121 ;  /* 0x000000ffff787224 */ /* 0x000fe400078e0079 */
[----:B------:R-:W-:Y:S01]  /*9950*/  IMAD.MOV.U32 R121, RZ, RZ, R124 ;  /* 0x000000ffff797224 */ /* 0x000fe200078e007c */
[----:B------:R-:W-:Y:S01]  /*9960*/  ISETP.GE.AND P0, PT, R5, RZ, PT ;  /* 0x000000ff0500720c */ /* 0x000fe20003f06270 */
[----:B------:R-:W-:-:S02]  /*9970*/  IMAD.MOV.U32 R124, RZ, RZ, R133 ;  /* 0x000000ffff7c7224 */ /* 0x000fc400078e0085 */
[----:B------:R-:W-:Y:S02]  /*9980*/  IMAD.MOV.U32 R5, RZ, RZ, R120 ;  /* 0x000000ffff057224 */ /* 0x000fe400078e0078 */
[----:B------:R-:W-:Y:S02]  /*9990*/  IMAD.MOV.U32 R133, RZ, RZ, R140 ;  /* 0x000000ffff857224 */ /* 0x000fe400078e008c */
[----:B------:R-:W-:Y:S01]  /*99a0*/  IMAD.MOV.U32 R120, RZ, RZ, R121 ;  /* 0x000000ffff787224 */ /* 0x000fe200078e0079 */
[----:B------:R-:W-:Y:S01]  /*99b0*/  ISETP.GE.AND P5, PT, R5, RZ, PT ;  /* 0x000000ff0500720c */ /* 0x000fe20003fa6270 */
[----:B------:R-:W-:Y:S02]  /*99c0*/  IMAD.MOV.U32 R121, RZ, RZ, R124 ;  /* 0x000000ffff797224 */ /* 0x000fe400078e007c */
[----:B------:R-:W-:Y:S02]  /*99d0*/  IMAD.MOV.U32 R124, RZ, RZ, R133 ;  /* 0x000000ffff7c7224 */ /* 0x000fe400078e0085 */
[----:B------:R-:W-:Y:S01]  /*99e0*/  IMAD.MOV.U32 R5, RZ, RZ, R120 ;  /* 0x000000ffff057224 */ /* 0x000fe200078e0078 */
[----:B------:R-:W4:Y:S01]  /*99f0*/  LDL R133, [R1+0x9b0] ;  /* 0x0009b00001857983 */ /* 0x000f220000100800 */
[----:B------:R-:W-:-:S02]  /*9a00*/  IMAD.MOV.U32 R120, RZ, RZ, R121 ;  /* 0x000000ffff787224 */ /* 0x000fc400078e0079 */
[----:B------:R-:W-:Y:S01]  /*9a10*/  IMAD.MOV.U32 R121, RZ, RZ, R124 ;  /* 0x000000ffff797224 */ /* 0x000fe200078e007c */
[----:B------:R-:W-:Y:S01]  /*9a20*/  ISETP.GE.AND P3, PT, R5, RZ, PT ;  /* 0x000000ff0500720c */ /* 0x000fe20003f66270 */
[----:B------:R-:W-:Y:S01]  /*9a30*/  IMAD.MOV.U32 R5, RZ, RZ, R120 ;  /* 0x000000ffff057224 */ /* 0x000fe200078e0078 */
[----:B------:R-:W2:Y:S01]  /*9a40*/  LDL R124, [R1+0x95c] ;  /* 0x00095c00017c7983 */ /* 0x000ea20000100800 */
[----:B------:R-:W-:-:S03]  /*9a50*/  IMAD.MOV.U32 R120, RZ, RZ, R121 ;  /* 0x000000ffff787224 */ /* 0x000fc600078e0079 */
[----:B------:R-:W-:Y:S01]  /*9a60*/  ISETP.GE.AND P4, PT, R5, RZ, PT ;  /* 0x000000ff0500720c */ /* 0x000fe20003f86270 */
[----:B------:R-:W-:Y:S01]  /*9a70*/  IMAD.MOV.U32 R5, RZ, RZ, R120 ;  /* 0x000000ffff057224 */ /* 0x000fe200078e0078 */
[----:B------:R-:W2:Y:S04]  /*9a80*/  LDL R121, [R1+0x978] ;  /* 0x0009780001797983 */ /* 0x000ea80000100800 */
[----:B------:R-:W-:Y:S02]  /*9a90*/  ISETP.GE.AND P2, PT, R5, RZ, PT ;  /* 0x000000ff0500720c */ /* 0x000fe40003f46270 */
[----:B------:R-:W2:Y:S01]  /*9aa0*/  LDL R5, [R1+0x99c] ;  /* 0x00099c0001057983 */ /* 0x000ea20000100800 */
[----:B------:R-:W-:Y:S01]  /*9ab0*/  @!P6 IMAD.MOV R100, RZ, RZ, -R100 ;  /* 0x000000ffff64e224 */ /* 0x000fe200078e0a64 */
[----:B------:R-:W-:-:S13]  /*9ac0*/  ISETP.GT.U32.AND P6, PT, R39, R64, PT ;  /* 0x000000402700720c */ /* 0x000fda0003fc4070 */
[----:B------:R-:W-:Y:S01]  /*9ad0*/  @!P6 IMAD.IADD R64, R64, 0x1, -R39 ;  /* 0x000000014040e824 */ /* 0x000fe200078e0a27 */
[C---:B------:R-:W-:Y:S01]  /*9ae0*/  ISETP.GT.U32.AND P6, PT, R39.reuse, R99, PT ;  /* 0x000000632700720c */ /* 0x040fe20003fc4070 */
[----:B------:R-:W-:Y:S01]  /*9af0*/  @!P0 IMAD.MOV R80, RZ, RZ, -R80 ;  /* 0x000000ffff508224 */ /* 0x000fe200078e0a50 */
[C---:B------:R-:W-:Y:S01]  /*9b00*/  ISETP.GT.U32.AND P0, PT, R39.reuse, R60, PT ;  /* 0x0000003c2700720c */ /* 0x040fe20003f04070 */
[----:B------:R-:W-:Y:S01]  /*9b10*/  @!P5 IMAD.MOV R76, RZ, RZ, -R76 ;  /* 0x000000ffff4cd224 */ /* 0x000fe200078e0a4c */
[----:B------:R-:W-:-:S09]  /*9b20*/  ISETP.GT.U32.AND P5, PT, R39, R56, PT ;  /* 0x000000382700720c */ /* 0x000fd20003fa4070 */
[----:B------:R-:W-:-:S05]  /*9b30*/  @!P6 IMAD.IADD R99, R99, 0x1, -R39 ;  /* 0x000000016363e824 */ /* 0x000fca00078e0a27 */
[C---:B------:R-:W-:Y:S01]  /*9b40*/  ISETP.GT.U32.AND P6, PT, R39.reuse, R99, PT ;  /* 0x000000632700720c */ /* 0x040fe20003fc4070 */
[----:B------:R-:W-:Y:S01]  /*9b50*/  @!P2 IMAD.MOV R64, RZ, RZ, -R64 ;  /* 0x000000ffff40a224 */ /* 0x000fe200078e0a40 */
[C---:B------:R-:W-:Y:S01]  /*9b60*/  ISETP.GT.U32.AND P2, PT, R39.reuse, R95, PT ;  /* 0x0000005f2700720c */ /* 0x040fe20003f44070 */
[----:B------:R-:W-:Y:S02]  /*9b70*/  IMAD.MOV.U32 R120, RZ, RZ, R137 ;  /* 0x000000ffff787224 */ /* 0x000fe400078e0089 */
[--C-:B------:R-:W-:Y:S01]  /*9b80*/  @!P0 IMAD.IADD R60, R60, 0x1, -R39.reuse ;  /* 0x000000013c3c8824 */ /* 0x100fe200078e0a27 */
[C---:B------:R-:W-:Y:S01]  /*9b90*/  ISETP.GT.U32.AND P0, PT, R39.reuse, R91, PT ;  /* 0x0000005b2700720c */ /* 0x040fe20003f04070 */
[--C-:B------:R-:W-:Y:S01]  /*9ba0*/  @!P5 IMAD.IADD R56, R56, 0x1, -R39.reuse ;  /* 0x000000013838d824 */ /* 0x100fe200078e0a27 */
[----:B------:R-:W-:Y:S01]  /*9bb0*/  ISETP.GT.U32.AND P5, PT, R39, R87, PT ;  /* 0x000000572700720c */ /* 0x000fe20003fa4070 */
[----:B------:R-:W-:Y:S01]  /*9bc0*/  IMAD.HI.U32 R32, R40, R42, RZ ;  /* 0x0000002a28207227 */ /* 0x000fe200078e00ff */
[----:B------:R-:W3:Y:S03]  /*9bd0*/  LDL R137, [R1+0x958] ;  /* 0x0009580001897983 */ /* 0x000ee60000100800 */
[----:B------:R-:W-:-:S02]  /*9be0*/  @!P6 IMAD.IADD R99, R99, 0x1, -R39 ;  /* 0x000000016363e824 */ /* 0x000fc400078e0a27 */
[--C-:B------:R-:W-:Y:S02]  /*9bf0*/  @!P2 IMAD.IADD R95, R95, 0x1, -R39.reuse ;  /* 0x000000015f5fa824 */ /* 0x100fe400078e0a27 */
[----:B------:R-:W-:Y:S02]  /*9c00*/  IMAD.MOV R32, RZ, RZ, -R32 ;  /* 0x000000ffff207224 */ /* 0x000fe400078e0a20 */
[----:B------:R-:W-:Y:S02]  /*9c10*/  @!P0 IMAD.IADD R91, R91, 0x1, -R39 ;  /* 0x000000015b5b8824 */ /* 0x000fe400078e0a27 */
[----:B------:R-:W-:Y:S02]  /*9c20*/  IMAD R42, R39, R32, R42 ;  /* 0x00000020272a7224 */ /* 0x000fe400078e022a */
[----:B------:R-:W-:Y:S02]  /*9c30*/  IMAD.MOV.U32 R140, RZ, RZ, R141 ;  /* 0x000000ffff8c7224 */ /* 0x000fe400078e008d */
[----:B------:R-:W-:-:S02]  /*9c40*/  @!P5 IMAD.IADD R87, R87, 0x1, -R39 ;  /* 0x000000015757d824 */ /* 0x000fc400078e0a27 */
[----:B------:R-:W-:Y:S02]  /*9c50*/  IMAD.MOV.U32 R141, RZ, RZ, R147 ;  /* 0x000000ffff8d7224 */ /* 0x000fe400078e0093 */
[----:B------:R-:W3:Y:S04]  /*9c60*/  LDL R147, [R1+0x9a4] ;  /* 0x0009a40001937983 */ /* 0x000ee80000100800 */
[----:B------:R-:W-:Y:S01]  /*9c70*/  STL [R1+0xbf0], R42 ;  /* 0x000bf02a01007387 */ /* 0x000fe20000100800 */
[----:B--2---:R-:W-:Y:S01]  /*9c80*/  ISETP.GE.AND P6, PT, R5, RZ, PT ;  /* 0x000000ff0500720c */ /* 0x004fe20003fc6270 */
[----:B------:R-:W-:Y:S02]  /*9c90*/  IMAD.MOV.U32 R5, RZ, RZ, R120 ;  /* 0x000000ffff057224 */ /* 0x000fe400078e0078 */
[----:B------:R-:W-:-:S02]  /*9ca0*/  IMAD.MOV.U32 R120, RZ, RZ, R121 ;  /* 0x000000ffff787224 */ /* 0x000fc400078e0079 */
[----:B------:R-:W-:Y:S01]  /*9cb0*/  IMAD.MOV.U32 R121, RZ, RZ, R122 ;  /* 0x000000ffff797224 */ /* 0x000fe200078e007a */
[----:B------:R-:W-:Y:S01]  /*9cc0*/  ISETP.GE.AND P2, PT, R5, RZ, PT ;  /* 0x000000ff0500720c */ /* 0x000fe20003f46270 */
[----:B------:R-:W-:Y:S02]  /*9cd0*/  IMAD.MOV.U32 R122, RZ, RZ, R124 ;  /* 0x000000ffff7a7224 */ /* 0x000fe400078e007c */
[----:B------:R-:W-:Y:S02]  /*9ce0*/  IMAD.MOV.U32 R124, RZ, RZ, R129 ;  /* 0x000000ffff7c7224 */ /* 0x000fe400078e0081 */
[----:B------:R-:W-:Y:S02]  /*9cf0*/  IMAD.MOV.U32 R5, RZ, RZ, R120 ;  /* 0x000000ffff057224 */ /* 0x000fe400078e0078 */
[----:B------:R-:W-:Y:S02]  /*9d00*/  IMAD.MOV.U32 R120, RZ, RZ, R122 ;  /* 0x000000ffff787224 */ /* 0x000fe400078e007a */
[----:B------:R-:W-:Y:S01]  /*9d10*/  IMAD.MOV.U32 R122, RZ, RZ, R124 ;  /* 0x000000ffff7a7224 */ /* 0x000fe200078e007c */
[----:B------:R-:W-:Y:S01]  /*9d20*/  ISETP.GE.AND P0, PT, R5, RZ, PT ;  /* 0x000000ff0500720c */ /* 0x000fe20003f06270 */
[----:B------:R-:W-:Y:S01]  /*9d30*/  IMAD.MOV.U32 R5, RZ, RZ, R120 ;  /* 0x000000ffff057224 */ /* 0x000fe200078e0078 */
[----:B------:R-:W2:Y:S01]  /*9d40*/  LDL R124, [R1+0x968] ;  /* 0x00096800017c7983 */ /* 0x000ea20000100800 */
[----:B------:R-:W-:-:S03]  /*9d50*/  IMAD.MOV.U32 R120, RZ, RZ, R122 ;  /* 0x000000ffff787224 */ /* 0x000fc600078e007a */
[----:B------:R-:W-:Y:S01]  /*9d60*/  ISETP.GE.AND P5, PT, R5, RZ, PT ;  /* 0x000000ff0500720c */ /* 0x000fe20003fa6270 */
[----:B------:R-:W-:Y:S01]  /*9d70*/  IMAD.MOV.U32 R5, RZ, RZ, R120 ;  /* 0x000000ffff057224 */ /* 0x000fe200078e0078 */
[----:B------:R-:W3:Y:S01]  /*9d80*/  LDL R122, [R1+0x948] ;  /* 0x00094800017a7983 */ /* 0x000ee20000100800 */
[----:B------:R-:W-:-:S03]  /*9d90*/  IMAD.MOV.U32 R120, RZ, RZ, R121 ;  /* 0x000000ffff787224 */ /* 0x000fc600078e0079 */
[----:B------:R-:W3:Y:S01]  /*9da0*/  LDL R121, [R1+0x918] ;  /* 0x0009180001797983 */ /* 0x000ee20000100800 */
[----:B------:R-:W-:Y:S02]  /*9db0*/  IMAD.MOV.U32 R129, RZ, RZ, R131 ;  /* 0x000000ffff817224 */ /* 0x000fe400078e0083 */
[----:B----4-:R-:W-:Y:S02]  /*9dc0*/  IMAD.MOV.U32 R131, RZ, RZ, R133 ;  /* 0x000000ffff837224 */ /* 0x010fe400078e0085 */
[----:B------:R-:W-:Y:S02]  /*9dd0*/  IMAD.MOV.U32 R133, RZ, RZ, R134 ;  /* 0x000000ffff857224 */ /* 0x000fe400078e0086 */
[----:B------:R-:W4:Y:S01]  /*9de0*/  LDL R134, [R1+0x980] ;  /* 0x0009800001867983 */ /* 0x000f220000100800 */
[----:B------:R-:W-:Y:S01]  /*9df0*/  @!P3 IMAD.MOV R72, RZ, RZ, -R72 ;  /* 0x000000ffff48b224 */ /* 0x000fe200078e0a48 */
[C---:B------:R-:W-:Y:S01]  /*9e00*/  ISETP.GT.U32.AND P3, PT, R39.reuse, R53, PT ;  /* 0x000000352700720c */ /* 0x040fe20003f64070 */
[----:B------:R-:W-:Y:S01]  /*9e10*/  @!P4 IMAD.MOV R68, RZ, RZ, -R68 ;  /* 0x000000ffff44c224 */ /* 0x000fe200078e0a44 */
[----:B------:R-:W-:-:S11]  /*9e20*/  ISETP.GT.U32.AND P4, PT, R39, R50, PT ;  /* 0x000000322700720c */ /* 0x000fd60003f84070 */
[--C-:B------:R-:W-:Y:S01]  /*9e30*/  @!P3 IMAD.IADD R53, R53, 0x1, -R39.reuse ;  /* 0x000000013535b824 */ /* 0x100fe200078e0a27 */
[C---:B------:R-:W-:Y:S01]  /*9e40*/  ISETP.GT.U32.AND P3, PT, R39.reuse, R83, PT ;  /* 0x000000532700720c */ /* 0x040fe20003f64070 */
[----:B------:R-:W-:Y:S01]  /*9e50*/  @!P4 IMAD.IADD R50, R50, 0x1, -R39 ;  /* 0x000000013232c824 */ /* 0x000fe200078e0a27 */
[C---:B------:R-:W-:Y:S01]  /*9e60*/  ISETP.GT.U32.AND P4, PT, R39.reuse, R79, PT ;  /* 0x0000004f2700720c */ /* 0x040fe20003f84070 */
[----:B------:R-:W-:Y:S01]  /*9e70*/  @!P0 IMAD.MOV R53, RZ, RZ, -R53 ;  /* 0x000000ffff358224 */ /* 0x000fe200078e0a35 */
[----:B------:R-:W-:-:S09]  /*9e80*/  ISETP.GT.U32.AND P0, PT, R39, R87, PT ;  /* 0x000000572700720c */ /* 0x000fd20003f04070 */
[--C-:B------:R-:W-:Y:S01]  /*9e90*/  @!P3 IMAD.IADD R83, R83, 0x1, -R39.reuse ;  /* 0x000000015353b824 */ /* 0x100fe200078e0a27 */
[----:B------:R-:W-:Y:S01]  /*9ea0*/  ISETP.GE.AND P3, PT, R5, RZ, PT ;  /* 0x000000ff0500720c */ /* 0x000fe20003f66270 */
[--C-:B------:R-:W-:Y:S01]  /*9eb0*/  @!P4 IMAD.IADD R79, R79, 0x1, -R39.reuse ;  /* 0x000000014f4fc824 */ /* 0x100fe200078e0a27 */
[C---:B------:R-:W-:Y:S01]  /*9ec0*/  ISETP.GT.U32.AND P4, PT, R39.reuse, R95, PT ;  /* 0x0000005f2700720c */ /* 0x040fe20003f84070 */
[----:B------:R-:W-:Y:S01]  /*9ed0*/  @!P5 IMAD.MOV R50, RZ, RZ, -R50 ;  /* 0x000000ffff32d224 */ /* 0x000fe200078e0a32 */
[C---:B------:R-:W-:Y:S01]  /*9ee0*/  ISETP.GT.U32.AND P5, PT, R39.reuse, R83, PT ;  /* 0x000000532700720c */ /* 0x040fe20003fa4070 */
[----:B------:R-:W-:Y:S01]  /*9ef0*/  @!P2 IMAD.MOV R56, RZ, RZ, -R56 ;  /* 0x000000ffff38a224 */ /* 0x000fe200078e0a38 */
[----:B------:R-:W-:Y:S01]  /*9f00*/  ISETP.GT.U32.AND P2, PT, R39, R91, PT ;  /* 0x0000005b2700720c */ /* 0x000fe20003f44070 */
[----:B------:R-:W-:Y:S01]  /*9f10*/  @!P0 IMAD.IADD R87, R87, 0x1, -R39 ;  /* 0x0000000157578824 */ /* 0x000fe200078e0a27 */
[----:B------:R-:W-:-:S05]  /*9f20*/  ISETP.GT.U32.AND P0, PT, R39, R63, PT ;  /* 0x0000003f2700720c */ /* 0x000fca0003f04070 */
[----:B------:R-:W-:Y:S01]  /*9f30*/  @!P3 IMAD.MOV R99, RZ, RZ, -R99 ;  /* 0x000000ffff63b224 */ /* 0x000fe200078e0a63 */
[----:B------:R-:W-:Y:S01]  /*9f40*/  ISETP.GT.U32.AND P3, PT, R39, R75, PT ;  /* 0x0000004b2700720c */ /* 0x000fe20003f64070 */
[--C-:B------:R-:W-:Y:S01]  /*9f50*/  @!P4 IMAD.IADD R95, R95, 0x1, -R39.reuse ;  /* 0x000000015f5fc824 */ /* 0x100fe200078e0a27 */
[C---:B------:R-:W-:Y:S01]  /*9f60*/  ISETP.GT.U32.AND P4, PT, R39.reuse, R71, PT ;  /* 0x000000472700720c */ /* 0x040fe20003f84070 */
[----:B------:R-:W-:Y:S01]  /*9f70*/  @!P6 IMAD.MOV R60, RZ, RZ, -R60 ;  /* 0x000000ffff3ce224 */ /* 0x000fe200078e0a3c */
[----:B------:R-:W-:Y:S01]  /*9f80*/  ISETP.GT.U32.AND P6, PT, R39, R79, PT ;  /* 0x0000004f2700720c */ /* 0x000fe20003fc4070 */
[--C-:B------:R-:W-:Y:S02]  /*9f90*/  @!P5 IMAD.IADD R83, R83, 0x1, -R39.reuse ;  /* 0x000000015353d824 */ /* 0x100fe400078e0a27 */
[--C-:B------:R-:W-:Y:S01]  /*9fa0*/  @!P2 IMAD.IADD R91, R91, 0x1, -R39.reuse ;  /* 0x000000015b5ba824 */ /* 0x100fe200078e0a27 */
[----:B------:R-:W-:Y:S01]  /*9fb0*/  ISETP.GT.U32.AND P2, PT, R39, R67, PT ;  /* 0x000000432700720c */ /* 0x000fe20003f44070 */
[----:B------:R-:W-:-:S04]  /*9fc0*/  @!P0 IMAD.IADD R63, R63, 0x1, -R39 ;  /* 0x000000013f3f8824 */ /* 0x000fc800078e0a27 */
[--C-:B------:R-:W-:Y:S01]  /*9fd0*/  @!P3 IMAD.IADD R75, R75, 0x1, -R39.reuse ;  /* 0x000000014b4bb824 */ /* 0x100fe200078e0a27 */
[----:B------:R-:W-:Y:S01]  /*9fe0*/  ISETP.GE.AND P3, PT, R120, RZ, PT ;  /* 0x000000ff7800720c */ /* 0x000fe20003f66270 */
[--C-:B------:R-:W-:Y:S02]  /*9ff0*/  @!P4 IMAD.IADD R71, R71, 0x1, -R39.reuse ;  /* 0x000000014747c824 */ /* 0x100fe400078e0a27 */
[----:B------:R-:W-:-:S04]  /*a000*/  @!P6 IMAD.IADD R79, R79, 0x1, -R39 ;  /* 0x000000014f4fe824 */ /* 0x000fc800078e0a27 */
[----:B------:R-:W-:-:S06]  /*a010*/  @!P2 IMAD.IADD R67, R67, 0x1, -R39 ;  /* 0x000000014343a824 */ /* 0x000fcc00078e0a27 */
[----:B------:R-:W-:Y:S01]  /*a020*/  @!P3 IMAD.MOV R91, RZ, RZ, -R91 ;  /* 0x000000ffff5bb224 */ /* 0x000fe200078e0a5b */
[C---:B------:R-:W-:Y:S02]  /*a030*/  ISETP.GT.U32.AND P3, PT, R39.reuse, R71, PT ;  /* 0x000000472700720c */ /* 0x040fe40003f64070 */
[----:B------:R-:W-:-:S11]  /*a040*/  ISETP.GT.U32.AND P6, PT, R39, R59, PT ;  /* 0x0000003b2700720c */ /* 0x000fd60003fc4070 */
[--C-:B------:R-:W-:Y:S01]  /*a050*/  @!P3 IMAD.IADD R71, R71, 0x1, -R39.reuse ;  /* 0x000000014747b824 */ /* 0x100fe200078e0a27 */
[----:B------:R-:W-:Y:S01]  /*a060*/  ISETP.GT.U32.AND P3, PT, R39, R49, PT ;  /* 0x000000312700720c */ /* 0x000fe20003f64070 */
[----:B------:R-:W-:-:S05]  /*a070*/  @!P6 IMAD.IADD R59, R59, 0x1, -R39 ;  /* 0x000000013b3be824 */ /* 0x000fca00078e0a27 */
[----:B------:R-:W-:-:S07]  /*a080*/  ISETP.GT.U32.AND P6, PT, R39, R59, PT ;  /* 0x0000003b2700720c */ /* 0x000fce0003fc4070 */
[----:B------:R-:W-:Y:S01]  /*a090*/  @!P3 IMAD.IADD R49, R49, 0x1, -R39 ;  /* 0x000000013131b824 */ /* 0x000fe200078e0a27 */
[----:B------:R-:W-:-:S05]  /*a0a0*/  ISETP.GE.AND P3, PT, R131, RZ, PT ;  /* 0x000000ff8300720c */ /* 0x000fca0003f66270 */
[----:B------:R-:W-:Y:S01]  /*a0b0*/  @!P6 IMAD.IADD R59, R59, 0x1, -R39 ;  /* 0x000000013b3be824 */ /* 0x000fe200078e0a27 */
[----:B------:R-:W-:Y:S02]  /*a0c0*/  ISETP.GE.AND P6, PT, R127, RZ, PT ;  /* 0x000000ff7f00720c */ /* 0x000fe40003fc6270 */
[----:B--2---:R-:W-:Y:S01]  /*a0d0*/  ISETP.GE.AND P0, PT, R124, RZ, PT ;  /* 0x000000ff7c00720c */ /* 0x004fe20003f06270 */
[----:B---3--:R-:W-:-:S05]  /*a0e0*/  IMAD.MOV.U32 R5, RZ, RZ, R121 ;  /* 0x000000ffff057224 */ /* 0x008fca00078e0079 */
[----:B------:R-:W-:Y:S01]  /*a0f0*/  ISETP.GE.AND P5, PT, R5, RZ, PT ;  /* 0x000000ff0500720c */ /* 0x000fe20003fa6270 */
[----:B------:R-:W-:-:S05]  /*a100*/  IMAD.MOV.U32 R121, RZ, RZ, R128 ;  /* 0x000000ffff797224 */ /* 0x000fca00078e0080 */
[----:B------:R-:W-:Y:S01]  /*a110*/  ISETP.GE.AND P4, PT, R121, RZ, PT ;  /* 0x000000ff7900720c */ /* 0x000fe20003f86270 */
[----:B------:R-:W-:Y:S01]  /*a120*/  @!P0 IMAD.MOV R79, RZ, RZ, -R79 ;  /* 0x000000ffff4f8224 */ /* 0x000fe200078e0a4f */
[----:B------:R-:W-:-:S05]  /*a130*/  ISETP.GE.AND P2, PT, R122, RZ, PT ;  /* 0x000000ff7a00720c */ /* 0x000fca0003f46270 */
[----:B------:R-:W-:Y:S01]  /*a140*/  @!P5 IMAD.MOV R95, RZ, RZ, -R95 ;  /* 0x000000ffff5fd224 */ /* 0x000fe200078e0a5f */
[C---:B------:R-:W-:Y:S02]  /*a150*/  ISETP.GT.U32.AND P5, PT, R39.reuse, R75, PT ;  /* 0x0000004b2700720c */ /* 0x040fe40003fa4070 */
[----:B------:R-:W-:-:S03]  /*a160*/  ISETP.GT.U32.AND P0, PT, R39, R55, PT ;  /* 0x000000372700720c */ /* 0x000fc60003f04070 */
[----:B------:R-:W-:Y:S01]  /*a170*/  @!P4 IMAD.MOV R87, RZ, RZ, -R87 ;  /* 0x000000ffff57c224 */ /* 0x000fe200078e0a57 */
[----:B------:R-:W-:Y:S01]  /*a180*/  ISETP.GT.U32.AND P4, PT, R39, R67, PT ;  /* 0x000000432700720c */ /* 0x000fe20003f84070 */
[----:B------:R-:W-:Y:S02]  /*a190*/  IMAD.MOV.U32 R128, RZ, RZ, R149 ;  /* 0x000000ffff807224 */ /* 0x000fe400078e0095 */
[----:B------:R-:W-:-:S04]  /*a1a0*/  @!P2 IMAD.MOV R83, RZ, RZ, -R83 ;  /* 0x000000ffff53a224 */ /* 0x000fc800078e0a53 */
[--C-:B------:R-:W-:Y:S01]  /*a1b0*/  @!P5 IMAD.IADD R75, R75, 0x1, -R39.reuse ;  /* 0x000000014b4bd824 */ /* 0x100fe200078e0a27 */
[----:B------:R-:W-:Y:S01]  /*a1c0*/  ISETP.GT.U32.AND P5, PT, R39, R52, PT ;  /* 0x000000342700720c */ /* 0x000fe20003fa4070 */
[--C-:B------:R-:W-:Y:S01]  /*a1d0*/  @!P0 IMAD.IADD R55, R55, 0x1, -R39.reuse ;  /* 0x0000000137378824 */ /* 0x100fe200078e0a27 */
[----:B------:R-:W-:Y:S02]  /*a1e0*/  ISETP.GT.U32.AND P2, PT, R39, R63, PT ;  /* 0x0000003f2700720c */ /* 0x000fe40003f44070 */
[----:B------:R-:W-:Y:S01]  /*a1f0*/  ISETP.GE.AND P0, PT, R128, RZ, PT ;  /* 0x000000ff8000720c */ /* 0x000fe20003f06270 */
[----:B------:R-:W-:Y:S01]  /*a200*/  @!P4 IMAD.IADD R67, R67, 0x1, -R39 ;  /* 0x000000014343c824 */ /* 0x000fe200078e0a27 */
[----:B------:R-:W-:-:S07]  /*a210*/  ISETP.GT.U32.AND P4, PT, R39, R98, PT ;  /* 0x000000622700720c */ /* 0x000fce0003f84070 */
[--C-:B------:R-:W-:Y:S01]  /*a220*/  @!P5 IMAD.IADD R52, R52, 0x1, -R39.reuse ;  /* 0x000000013434d824 */ /* 0x100fe200078e0a27 */
[----:B------:R-:W-:Y:S01]  /*a230*/  ISETP.GE.AND P5, PT, R129, RZ, PT ;  /* 0x000000ff8100720c */ /* 0x000fe20003fa6270 */
[----:B------:R-:W-:Y:S01]  /*a240*/  @!P2 IMAD.IADD R63, R63, 0x1, -R39 ;  /* 0x000000013f3fa824 */ /* 0x000fe200078e0a27 */
[C---:B------:R-:W-:Y:S01]  /*a250*/  ISETP.GT.U32.AND P2, PT, R39.reuse, R94, PT ;  /* 0x0000005e2700720c */ /* 0x040fe20003f44070 */
[----:B------:R-:W-:Y:S01]  /*a260*/  @!P0 IMAD.MOV R71, RZ, RZ, -R71 ;  /* 0x000000ffff478224 */ /* 0x000fe200078e0a47 */
[----:B------:R-:W-:Y:S01]  /*a270*/  ISETP.GT.U32.AND P0, PT, R39, R52, PT ;  /* 0x000000342700720c */ /* 0x000fe20003f04070 */
[----:B------:R-:W-:Y:S01]  /*a280*/  @!P4 IMAD.IADD R98, R98, 0x1, -R39 ;  /* 0x000000016262c824 */ /* 0x000fe200078e0a27 */
[----:B------:R-:W-:Y:S01]  /*a290*/  ISETP.GE.AND P4, PT, R133, RZ, PT ;  /* 0x000000ff8500720c */ /* 0x000fe20003f86270 */
[----:B------:R-:W-:-:S03]  /*a2a0*/  @!P3 IMAD.MOV R63, RZ, RZ, -R63 ;  /* 0x000000ffff3fb224 */ /* 0x000fc600078e0a3f */
[----:B------:R-:W-:-:S03]  /*a2b0*/  ISETP.GT.U32.AND P3, PT, R39, R98, PT ;  /* 0x000000622700720c */ /* 0x000fc60003f64070 */
[----:B------:R-:W-:Y:S01]  /*a2c0*/  @!P5 IMAD.MOV R67, RZ, RZ, -R67 ;  /* 0x000000ffff43d224 */ /* 0x000fe200078e0a43 */
[C---:B------:R-:W-:Y:S01]  /*a2d0*/  ISETP.GT.U32.AND P5, PT, R39.reuse, R49, PT ;  /* 0x000000312700720c */ /* 0x040fe20003fa4070 */
[--C-:B------:R-:W-:Y:S01]  /*a2e0*/  @!P2 IMAD.IADD R94, R94, 0x1, -R39.reuse ;  /* 0x000000015e5ea824 */ /* 0x100fe200078e0a27 */
[C---:B------:R-:W-:Y:S01]  /*a2f0*/  ISETP.GT.U32.AND P2, PT, R39.reuse, R55, PT ;  /* 0x000000372700720c */ /* 0x040fe20003f44070 */
[----:B------:R-:W-:Y:S01]  /*a300*/  @!P0 IMAD.IADD R52, R52, 0x1, -R39 ;  /* 0x0000000134348824 */ /* 0x000fe200078e0a27 */
[C---:B------:R-:W-:Y:S01]  /*a310*/  ISETP.GT.U32.AND P0, PT, R39.reuse, R82, PT ;  /* 0x000000522700720c */ /* 0x040fe20003f04070 */
[----:B------:R-:W-:Y:S01]  /*a320*/  @!P4 IMAD.MOV R59, RZ, RZ, -R59 ;  /* 0x000000ffff3bc224 */ /* 0x000fe200078e0a3b */
[----:B------:R-:W-:Y:S01]  /*a330*/  ISETP.GT.U32.AND P4, PT, R39, R90, PT ;  /* 0x0000005a2700720c */ /* 0x000fe20003f84070 */
[----:B------:R-:W-:Y:S02]  /*a340*/  @!P6 IMAD.MOV R75, RZ, RZ, -R75 ;  /* 0x000000ffff4be224 */ /* 0x000fe400078e0a4b */
[----:B------:R-:W-:Y:S01]  /*a350*/  @!P3 IMAD.IADD R98, R98, 0x1, -R39 ;  /* 0x000000016262b824 */ /* 0x000fe200078e0a27 */
[----:B----4-:R-:W-:-:S03]  /*a360*/  ISETP.GE.AND P3, PT, R134, RZ, PT ;  /* 0x000000ff8600720c */ /* 0x010fc60003f66270 */
[--C-:B------:R-:W-:Y:S01]  /*a370*/  @!P5 IMAD.IADD R49, R49, 0x1, -R39.reuse ;  /* 0x000000013131d824 */ /* 0x100fe200078e0a27 */
[C---:B------:R-:W-:Y:S02]  /*a380*/  ISETP.GT.U32.AND P5, PT, R39.reuse, R78, PT ;  /* 0x0000004e2700720c */ /* 0x040fe40003fa4070 */
[----:B------:R-:W-:Y:S01]  /*a390*/  ISETP.GT.U32.AND P6, PT, R39, R94, PT ;  /* 0x0000005e2700720c */ /* 0x000fe20003fc4070 */
[--C-:B------:R-:W-:Y:S01]  /*a3a0*/  @!P2 IMAD.IADD R55, R55, 0x1, -R39.reuse ;  /* 0x000000013737a824 */ /* 0x100fe200078e0a27 */
[----:B------:R-:W-:Y:S01]  /*a3b0*/  ISETP.GT.U32.AND P2, PT, R39, R86, PT ;  /* 0x000000562700720c */ /* 0x000fe20003f44070 */
[--C-:B------:R-:W-:Y:S01]  /*a3c0*/  @!P0 IMAD.IADD R82, R82, 0x1, -R39.reuse ;  /* 0x0000000152528824 */ /* 0x100fe200078e0a27 */
[----:B------:R-:W-:Y:S01]  /*a3d0*/  ISETP.GE.AND P0, PT, R140, RZ, PT ;  /* 0x000000ff8c00720c */ /* 0x000fe20003f06270 */
[----:B------:R-:W-:Y:S01]  /*a3e0*/  @!P4 IMAD.IADD R90, R90, 0x1, -R39 ;  /* 0x000000015a5ac824 */ /* 0x000fe200078e0a27 */
[----:B------:R-:W-:Y:S01]  /*a3f0*/  ISETP.GE.AND P4, PT, R136, RZ, PT ;  /* 0x000000ff8800720c */ /* 0x000fe20003f86270 */
[----:B------:R-:W-:-:S03]  /*a400*/  @!P3 IMAD.MOV R55, RZ, RZ, -R55 ;  /* 0x000000ffff37b224 */ /* 0x000fc600078e0a37 */
[----:B------:R-:W-:Y:S01]  /*a410*/  ISETP.GT.U32.AND P3, PT, R39, R90, PT ;  /* 0x0000005a2700720c */ /* 0x000fe20003f64070 */
[--C-:B------:R-:W-:Y:S01]  /*a420*/  @!P5 IMAD.IADD R78, R78, 0x1, -R39.reuse ;  /* 0x000000014e4ed824 */ /* 0x100fe200078e0a27 */
[----:B------:R-:W-:Y:S01]  /*a430*/  ISETP.GE.AND P5, PT, R141, RZ, PT ;  /* 0x000000ff8d00720c */ /* 0x000fe20003fa6270 */
[--C-:B------:R-:W-:Y:S01]  /*a440*/  @!P6 IMAD.IADD R94, R94, 0x1, -R39.reuse ;  /* 0x000000015e5ee824 */ /* 0x100fe200078e0a27 */
[----:B------:R-:W-:Y:S01]  /*a450*/  ISETP.GT.U32.AND P6, PT, R39, R74, PT ;  /* 0x0000004a2700720c */ /* 0x000fe20003fc4070 */
[----:B------:R-:W-:Y:S01]  /*a460*/  @!P2 IMAD.IADD R86, R86, 0x1, -R39 ;  /* 0x000000015656a824 */ /* 0x000fe200078e0a27 */
[----:B------:R-:W-:Y:S01]  /*a470*/  ISETP.GE.AND P2, PT, R137, RZ, PT ;  /* 0x000000ff8900720c */ /* 0x000fe20003f46270 */
[----:B------:R-:W-:Y:S01]  /*a480*/  @!P0 IMAD.MOV R98, RZ, RZ, -R98 ;  /* 0x000000ffff628224 */ /* 0x000fe200078e0a62 */
[C---:B------:R-:W-:Y:S01]  /*a490*/  ISETP.GT.U32.AND P0, PT, R39.reuse, R78, PT ;  /* 0x0000004e2700720c */ /* 0x040fe20003f04070 */
[----:B------:R-:W-:Y:S01]  /*a4a0*/  @!P4 IMAD.MOV R52, RZ, RZ, -R52 ;  /* 0x000000ffff34c224 */ /* 0x000fe200078e0a34 */
[----:B------:R-:W-:-:S03]  /*a4b0*/  ISETP.GT.U32.AND P4, PT, R39, R86, PT ;  /* 0x000000562700720c */ /* 0x000fc60003f84070 */
[--C-:B------:R-:W-:Y:S01]  /*a4c0*/  @!P3 IMAD.IADD R90, R90, 0x1, -R39.reuse ;  /* 0x000000015a5ab824 */ /* 0x100fe200078e0a27 */
[C---:B------:R-:W-:Y:S01]  /*a4d0*/  ISETP.GT.U32.AND P3, PT, R39.reuse, R66, PT ;  /* 0x000000422700720c */ /* 0x040fe20003f64070 */
[----:B------:R-:W-:Y:S01]  /*a4e0*/  @!P5 IMAD.MOV R94, RZ, RZ, -R94 ;  /* 0x000000ffff5ed224 */ /* 0x000fe200078e0a5e */
[C---:B------:R-:W-:Y:S01]  /*a4f0*/  ISETP.GT.U32.AND P5, PT, R39.reuse, R70, PT ;  /* 0x000000462700720c */ /* 0x040fe20003fa4070 */
[----:B------:R-:W-:Y:S02]  /*a500*/  @!P6 IMAD.IADD R74, R74, 0x1, -R39 ;  /* 0x000000014a4ae824 */ /* 0x000fe400078e0a27 */
[----:B------:R-:W-:Y:S01]  /*a510*/  @!P2 IMAD.MOV R49, RZ, RZ, -R49 ;  /* 0x000000ffff31a224 */ /* 0x000fe200078e0a31 */
[C---:B------:R-:W-:Y:S01]  /*a520*/  ISETP.GT.U32.AND P2, PT, R39.reuse, R82, PT ;  /* 0x000000522700720c */ /* 0x040fe20003f44070 */
[--C-:B------:R-:W-:Y:S01]  /*a530*/  @!P0 IMAD.IADD R78, R78, 0x1, -R39.reuse ;  /* 0x000000014e4e8824 */ /* 0x100fe200078e0a27 */
[C---:B------:R-:W-:Y:S02]  /*a540*/  ISETP.GT.U32.AND P0, PT, R39.reuse, R54, PT ;  /* 0x000000362700720c */ /* 0x040fe40003f04070 */
[C---:B------:R-:W-:Y:S01]  /*a550*/  ISETP.GT.U32.AND P6, PT, R39.reuse, R74, PT ;  /* 0x0000004a2700720c */ /* 0x040fe20003fc4070 */
[--C-:B------:R-:W-:Y:S01]  /*a560*/  @!P4 IMAD.IADD R86, R86, 0x1, -R39.reuse ;  /* 0x000000015656c824 */ /* 0x100fe200078e0a27 */
[----:B------:R-:W-:Y:S01]  /*a570*/  ISETP.GT.U32.AND P4, PT, R39, R62, PT ;  /* 0x0000003e2700720c */ /* 0x000fe20003f84070 */
[--C-:B------:R-:W-:Y:S01]  /*a580*/  @!P3 IMAD.IADD R66, R66, 0x1, -R39.reuse ;  /* 0x000000014242b824 */ /* 0x100fe200078e0a27 */
[----:B------:R-:W-:Y:S01]  /*a590*/  ISETP.GE.AND P3, PT, R144, RZ, PT ;  /* 0x000000ff9000720c */ /* 0x000fe20003f66270 */
[----:B------:R-:W-:Y:S01]  /*a5a0*/  @!P5 IMAD.IADD R70, R70, 0x1, -R39 ;  /* 0x000000014646d824 */ /* 0x000fe200078e0a27 */
[----:B------:R-:W-:-:S03]  /*a5b0*/  ISETP.GE.AND P5, PT, R143, RZ, PT ;  /* 0x000000ff8f00720c */ /* 0x000fc60003fa6270 */
[--C-:B------:R-:W-:Y:S01]  /*a5c0*/  @!P2 IMAD.IADD R82, R82, 0x1, -R39.reuse ;  /* 0x000000015252a824 */ /* 0x100fe200078e0a27 */
[C---:B------:R-:W-:Y:S01]  /*a5d0*/  ISETP.GT.U32.AND P2, PT, R39.reuse, R58, PT ;  /* 0x0000003a2700720c */ /* 0x040fe20003f44070 */
[--C-:B------:R-:W-:Y:S01]  /*a5e0*/  @!P0 IMAD.IADD R54, R54, 0x1, -R39.reuse ;  /* 0x0000000136368824 */ /* 0x100fe200078e0a27 */
[----:B------:R-:W-:Y:S01]  /*a5f0*/  ISETP.GT.U32.AND P0, PT, R39, R70, PT ;  /* 0x000000462700720c */ /* 0x000fe20003f04070 */
[--C-:B------:R-:W-:Y:S01]  /*a600*/  @!P6 IMAD.IADD R74, R74, 0x1, -R39.reuse ;  /* 0x000000014a4ae824 */ /* 0x100fe200078e0a27 */
[----:B------:R-:W-:Y:S01]  /*a610*/  ISETP.GE.AND P6, PT, R142, RZ, PT ;  /* 0x000000ff8e00720c */ /* 0x000fe20003fc6270 */
[----:B------:R-:W-:Y:S01]  /*a620*/  @!P4 IMAD.IADD R62, R62, 0x1, -R39 ;  /* 0x000000013e3ec824 */ /* 0x000fe200078e0a27 */
[----:B------:R-:W-:Y:S01]  /*a630*/  ISETP.GE.AND P4, PT, R145, RZ, PT ;  /* 0x000000ff9100720c */ /* 0x000fe20003f86270 */
[----:B------:R-:W-:Y:S02]  /*a640*/  @!P3 IMAD.MOV R82, RZ, RZ, -R82 ;  /* 0x000000ffff52b224 */ /* 0x000fe400078e0a52 */
[----:B------:R-:W-:Y:S01]  /*a650*/  @!P5 IMAD.MOV R86, RZ, RZ, -R86 ;  /* 0x000000ffff56d224 */ /* 0x000fe200078e0a56 */
[----:B------:R-:W-:-:S02]  /*a660*/  ISETP.GT.U32.AND P5, PT, R39, R66, PT ;  /* 0x000000422700720c */ /* 0x000fc40003fa4070 */
[----:B------:R-:W-:Y:S01]  /*a670*/  ISETP.GT.U32.AND P3, PT, R39, R62, PT ;  /* 0x0000003e2700720c */ /* 0x000fe20003f64070 */
[--C-:B------:R-:W-:Y:S01]  /*a680*/  @!P2 IMAD.IADD R58, R58, 0x1, -R39.reuse ;  /* 0x000000013a3aa824 */ /* 0x100fe200078e0a27 */
[----:B------:R-:W-:Y:S01]  /*a690*/  ISETP.GE.AND P2, PT, R147, RZ, PT ;  /* 0x000000ff9300720c */ /* 0x000fe20003f46270 */
[----:B------:R-:W-:Y:S01]  /*a6a0*/  @!P0 IMAD.IADD R70, R70, 0x1, -R39 ;  /* 0x0000000146468824 */ /* 0x000fe200078e0a27 */
[C---:B------:R-:W-:Y:S01]  /*a6b0*/  ISETP.GT.U32.AND P0, PT, R39.reuse, R48, PT ;  /* 0x000000302700720c */ /* 0x040fe20003f04070 */
[----:B------:R-:W-:Y:S01]  /*a6c0*/  @!P6 IMAD.MOV R90, RZ, RZ, -R90 ;  /* 0x000000ffff5ae224 */ /* 0x000fe200078e0a5a */
[C---:B------:R-:W-:Y:S01]  /*a6d0*/  ISETP.GT.U32.AND P6, PT, R39.reuse, R54, PT ;  /* 0x000000362700720c */ /* 0x040fe20003fc4070 */
[----:B------:R-:W-:Y:S01]  /*a6e0*/  @!P4 IMAD.MOV R78, RZ, RZ, -R78 ;  /* 0x000000ffff4ec224 */ /* 0x000fe200078e0a4e */
[----:B------:R-:W-:-:S03]  /*a6f0*/  ISETP.GT.U32.AND P4, PT, R39, R58, PT ;  /* 0x0000003a2700720c */ /* 0x000fc60003f84070 */
[--C-:B------:R-:W-:Y:S01]  /*a700*/  @!P5 IMAD.IADD R66, R66, 0x1, -R39.reuse ;  /* 0x000000014242d824 */ /* 0x100fe200078e0a27 */
[C---:B------:R-:W-:Y:S01]  /*a710*/  ISETP.GT.U32.AND P5, PT, R39.reuse, R97, PT ;  /* 0x000000612700720c */ /* 0x040fe20003fa4070 */
[--C-:B------:R-:W-:Y:S01]  /*a720*/  @!P3 IMAD.IADD R62, R62, 0x1, -R39.reuse ;  /* 0x000000013e3eb824 */ /* 0x100fe200078e0a27 */
[C---:B------:R-:W-:Y:S01]  /*a730*/  ISETP.GT.U32.AND P3, PT, R39.reuse, R93, PT ;  /* 0x0000005d2700720c */ /* 0x040fe20003f64070 */
[----:B------:R-:W-:Y:S01]  /*a740*/  @!P2 IMAD.MOV R74, RZ, RZ, -R74 ;  /* 0x000000ffff4aa224 */ /* 0x000fe200078e0a4a */
[C---:B------:R-:W-:Y:S01]  /*a750*/  ISETP.GT.U32.AND P2, PT, R39.reuse, R51, PT ;  /* 0x000000332700720c */ /* 0x040fe20003f44070 */
[--C-:B------:R-:W-:Y:S01]  /*a760*/  @!P0 IMAD.IADD R48, R48, 0x1, -R39.reuse ;  /* 0x0000000130308824 */ /* 0x100fe200078e0a27 */
[----:B------:R-:W-:Y:S01]  /*a770*/  ISETP.GE.AND P0, PT, R152, RZ, PT ;  /* 0x000000ff9800720c */ /* 0x000fe20003f06270 */
[--C-:B------:R-:W-:Y:S01]  /*a780*/  @!P6 IMAD.IADD R54, R54, 0x1, -R39.reuse ;  /* 0x000000013636e824 */ /* 0x100fe200078e0a27 */
[----:B------:R-:W-:Y:S01]  /*a790*/  ISETP.GT.U32.AND P6, PT, R39, R89, PT ;  /* 0x000000592700720c */ /* 0x000fe20003fc4070 */
[----:B------:R-:W-:Y:S01]  /*a7a0*/  @!P4 IMAD.IADD R58, R58, 0x1, -R39 ;  /* 0x000000013a3ac824 */ /* 0x000fe200078e0a27 */
[----:B------:R-:W-:-:S03]  /*a7b0*/  ISETP.GE.AND P4, PT, R148, RZ, PT ;  /* 0x000000ff9400720c */ /* 0x000fc60003f86270 */
[--C-:B------:R-:W-:Y:S02]  /*a7c0*/  @!P5 IMAD.IADD R97, R97, 0x1, -R39.reuse ;  /* 0x000000016161d824 */ /* 0x100fe400078e0a27 */
[--C-:B------:R-:W-:Y:S01]  /*a7d0*/  @!P3 IMAD.IADD R93, R93, 0x1, -R39.reuse ;  /* 0x000000015d5db824 */ /* 0x100fe200078e0a27 */
[----:B------:R-:W-:Y:S01]  /*a7e0*/  ISETP.GE.AND P3, PT, R154, RZ, PT ;  /* 0x000000ff9a00720c */ /* 0x000fe20003f66270 */
[--C-:B------:R-:W-:Y:S01]  /*a7f0*/  @!P2 IMAD.IADD R51, R51, 0x1, -R39.reuse ;  /* 0x000000013333a824 */ /* 0x100fe200078e0a27 */
[----:B------:R-:W-:Y:S01]  /*a800*/  ISETP.GE.AND P2, PT, R151, RZ, PT ;  /* 0x000000ff9700720c */ /* 0x000fe20003f46270 */
[----:B------:R-:W-:Y:S01]  /*a810*/  @!P0 IMAD.MOV R62, RZ, RZ, -R62 ;  /* 0x000000ffff3e8224 */ /* 0x000fe200078e0a3e */
[----:B------:R-:W-:Y:S01]  /*a820*/  ISETP.GT.U32.AND P0, PT, R39, R97, PT ;  /* 0x000000612700720c */ /* 0x000fe20003f04070 */
[----:B------:R-:W-:Y:S02]  /*a830*/  @!P6 IMAD.IADD R89, R89, 0x1, -R39 ;  /* 0x000000015959e824 */ /* 0x000fe400078e0a27 */
[----:B------:R-:W-:Y:S01]  /*a840*/  @!P4 IMAD.MOV R70, RZ, RZ, -R70 ;  /* 0x000000ffff46c224 */ /* 0x000fe200078e0a46 */
[----:B------:R-:W-:-:S02]  /*a850*/  ISETP.GT.U32.AND P4, PT, R39, R51, PT ;  /* 0x000000332700720c */ /* 0x000fc40003f84070 */
[----:B------:R-:W-:-:S03]  /*a860*/  ISETP.GT.U32.AND P6, PT, R39, R89, PT ;  /* 0x000000592700720c */ /* 0x000fc60003fc4070 */
[----:B------:R-:W-:Y:S01]  /*a870*/  @!P3 IMAD.MOV R54, RZ, RZ, -R54 ;  /* 0x000000ffff36b224 */ /* 0x000fe200078e0a36 */
[C---:B------:R-:W-:Y:S01]  /*a880*/  ISETP.GT.U32.AND P3, PT, R39.reuse, R85, PT ;  /* 0x000000552700720c */ /* 0x040fe20003f64070 */
[----:B------:R-:W-:Y:S01]  /*a890*/  @!P2 IMAD.MOV R66, RZ, RZ, -R66 ;  /* 0x000000ffff42a224 */ /* 0x000fe200078e0a42 */
[----:B------:R-:W-:Y:S01]  /*a8a0*/  ISETP.GT.U32.AND P2, PT, R39, R48, PT ;  /* 0x000000302700720c */ /* 0x000fe20003f44070 */
[--C-:B------:R-:W-:Y:S01]  /*a8b0*/  @!P0 IMAD.IADD R97, R97, 0x1, -R39.reuse ;  /* 0x0000000161618824 */ /* 0x100fe200078e0a27 */
[----:B------:R-:W-:Y:S02]  /*a8c0*/  ISETP.GT.U32.AND P0, PT, R39, R73, PT ;  /* 0x000000492700720c */ /* 0x000fe40003f04070 */
[----:B------:R-:W-:Y:S01]  /*a8d0*/  ISETP.GE.AND P5, PT, R153, RZ, PT ;  /* 0x000000ff9900720c */ /* 0x000fe20003fa6270 */
[--C-:B------:R-:W-:Y:S02]  /*a8e0*/  @!P4 IMAD.IADD R51, R51, 0x1, -R39.reuse ;  /* 0x000000013333c824 */ /* 0x100fe400078e0a27 */
[----:B------:R-:W-:Y:S01]  /*a8f0*/  @!P6 IMAD.IADD R89, R89, 0x1, -R39 ;  /* 0x000000015959e824 */ /* 0x000fe200078e0a27 */
[----:B------:R-:W-:-:S02]  /*a900*/  ISETP.GT.U32.AND P6, PT, R39, R69, PT ;  /* 0x000000452700720c */ /* 0x000fc40003fc4070 */
        /* <DEDUP_REMOVED lines=8> */
[----:B------:R-:W-:-:S03]  /*a990*/  ISETP.GT.U32.AND P5, PT, R39, R93, PT ;  /* 0x0000005d2700720c */ /* 0x000fc60003fa4070 */
[--C-:B------:R-:W-:Y:S01]  /*a9a0*/  @!P6 IMAD.IADD R69, R69, 0x1, -R39.reuse ;  /* 0x000000014545e824 */ /* 0x100fe200078e0a27 */
[----:B------:R-:W-:Y:S01]  /*a9b0*/  ISETP.GT.U32.AND P6, PT, R39, R85, PT ;  /* 0x000000552700720c */ /* 0x000fe20003fc4070 */
[----:B------:R-:W-:Y:S01]  /*a9c0*/  @!P4 IMAD.IADD R81, R81, 0x1, -R39 ;  /* 0x000000015151c824 */ /* 0x000fe200078e0a27 */
[----:B------:R-:W-:Y:S01]  /*a9d0*/  ISETP.GE.AND P4, PT, R160, RZ, PT ;  /* 0x000000ffa000720c */ /* 0x000fe20003f86270 */
[----:B------:R-:W-:-:S03]  /*a9e0*/  @!P3 IMAD.MOV R48, RZ, RZ, -R48 ;  /* 0x000000ffff30b224 */ /* 0x000fc600078e0a30 */
[----:B------:R-:W-:Y:S01]  /*a9f0*/  ISETP.GT.U32.AND P3, PT, R39, R81, PT ;  /* 0x000000512700720c */ /* 0x000fe20003f64070 */
[----:B------:R-:W-:Y:S01]  /*aa00*/  @!P2 IMAD.IADD R77, R77, 0x1, -R39 ;  /* 0x000000014d4da824 */ /* 0x000fe200078e0a27 */
[----:B------:R-:W-:Y:S01]  /*aa10*/  ISETP.GE.AND P2, PT, R161, RZ, PT ;  /* 0x000000ffa100720c */ /* 0x000fe20003f46270 */
[----:B------:R-:W-:Y:S01]  /*aa20*/  @!P0 IMAD.MOV R89, RZ, RZ, -R89 ;  /* 0x000000ffff598224 */ /* 0x000fe200078e0a59 */
[----:B------:R-:W-:Y:S01]  /*aa30*/  ISETP.GT.U32.AND P0, PT, R39, R65, PT ;  /* 0x000000412700720c */ /* 0x000fe20003f04070 */
[--C-:B------:R-:W-:Y:S01]  /*aa40*/  @!P5 IMAD.IADD R93, R93, 0x1, -R39.reuse ;  /* 0x000000015d5dd824 */ /* 0x100fe200078e0a27 */
[----:B------:R-:W-:Y:S01]  /*aa50*/  ISETP.GE.AND P5, PT, R155, RZ, PT ;  /* 0x000000ff9b00720c */ /* 0x000fe20003fa6270 */
[----:B------:R-:W-:Y:S01]  /*aa60*/  @!P6 IMAD.IADD R85, R85, 0x1, -R39 ;  /* 0x000000015555e824 */ /* 0x000fe200078e0a27 */
[C---:B------:R-:W-:Y:S01]  /*aa70*/  ISETP.GT.U32.AND P6, PT, R39.reuse, R61, PT ;  /* 0x0000003d2700720c */ /* 0x040fe20003fc4070 */
[----:B------:R-:W-:Y:S01]  /*aa80*/  @!P4 IMAD.MOV R97, RZ, RZ, -R97 ;  /* 0x000000ffff61c224 */ /* 0x000fe200078e0a61 */
[----:B------:R-:W-:-:S03]  /*aa90*/  ISETP.GT.U32.AND P4, PT, R39, R77, PT ;  /* 0x0000004d2700720c */ /* 0x000fc60003f84070 */
[----:B------:R-:W-:Y:S01]  /*aaa0*/  @!P3 IMAD.IADD R81, R81, 0x1, -R39 ;  /* 0x000000015151b824 */ /* 0x000fe200078e0a27 */
[C---:B------:R-:W-:Y:S01]  /*aab0*/  ISETP.GT.U32.AND P3, PT, R39.reuse, R57, PT ;  /* 0x000000392700720c */ /* 0x040fe20003f64070 */
[----:B------:R-:W-:Y:S01]  /*aac0*/  @!P2 IMAD.MOV R93, RZ, RZ, -R93 ;  /* 0x000000ffff5da224 */ /* 0x000fe200078e0a5d */
[----:B------:R-:W-:Y:S01]  /*aad0*/  ISETP.GT.U32.AND P2, PT, R39, R69, PT ;  /* 0x000000452700720c */ /* 0x000fe20003f44070 */
[----:B------:R-:W-:Y:S01]  /*aae0*/  @!P0 IMAD.IADD R65, R65, 0x1, -R39 ;  /* 0x0000000141418824 */ /* 0x000fe200078e0a27 */
[----:B------:R-:W-:Y:S01]  /*aaf0*/  ISETP.GE.AND P0, PT, R116, RZ, PT ;  /* 0x000000ff7400720c */ /* 0x000fe20003f06270 */
[----:B------:R-:W-:Y:S01]  /*ab00*/  @!P5 IMAD.MOV R51, RZ, RZ, -R51 ;  /* 0x000000ffff33d224 */ /* 0x000fe200078e0a33 */
[----:B------:R-:W-:Y:S01]  /*ab10*/  ISETP.GT.U32.AND P5, PT, R39, R73, PT ;  /* 0x000000492700720c */ /* 0x000fe20003fa4070 */
[----:B------:R-:W-:Y:S01]  /*ab20*/  @!P6 IMAD.IADD R61, R61, 0x1, -R39 ;  /* 0x000000013d3de824 */ /* 0x000fe200078e0a27 */
[----:B------:R-:W-:Y:S01]  /*ab30*/  ISETP.GE.AND P6, PT, R115, RZ, PT ;  /* 0x000000ff7300720c */ /* 0x000fe20003fc6270 */
[----:B------:R-:W-:-:S02]  /*ab40*/  VIADD R149, R0, 0x1c ;  /* 0x0000001c00957836 */ /* 0x000fc40000000000 */
[--C-:B------:R-:W-:Y:S01]  /*ab50*/  @!P4 IMAD.IADD R77, R77, 0x1, -R39.reuse ;  /* 0x000000014d4dc824 */ /* 0x100fe200078e0a27 */
[----:B------:R-:W-:Y:S01]  /*ab60*/  ISETP.GT.U32.AND P4, PT, R39, R31, PT ;  /* 0x0000001f2700720c */ /* 0x000fe20003f84070 */
[--C-:B------:R-:W-:Y:S01]  /*ab70*/  @!P3 IMAD.IADD R57, R57, 0x1, -R39.reuse ;  /* 0x000000013939b824 */ /* 0x100fe200078e0a27 */
[----:B------:R-:W-:Y:S01]  /*ab80*/  ISETP.GE.AND P3, PT, R114, RZ, PT ;  /* 0x000000ff7200720c */ /* 0x000fe20003f66270 */
[----:B------:R-:W-:Y:S01]  /*ab90*/  @!P2 IMAD.IADD R69, R69, 0x1, -R39 ;  /* 0x000000014545a824 */ /* 0x000fe200078e0a27 */
[----:B------:R-:W-:Y:S01]  /*aba0*/  IABS R41, R149 ;  /* 0x0000009500297213 */ /* 0x000fe20000000000 */
[----:B------:R-:W-:Y:S01]  /*abb0*/  @!P0 IMAD.MOV R77, RZ, RZ, -R77 ;  /* 0x000000ffff4d8224 */ /* 0x000fe200078e0a4d */
[----:B------:R-:W-:Y:S01]  /*abc0*/  ISETP.GE.AND P2, PT, R117, RZ, PT ;  /* 0x000000ff7500720c */ /* 0x000fe20003f46270 */
[----:B------:R-:W-:Y:S01]  /*abd0*/  @!P5 IMAD.IADD R73, R73, 0x1, -R39 ;  /* 0x000000014949d824 */ /* 0x000fe200078e0a27 */
[----:B------:R-:W-:Y:S01]  /*abe0*/  ISETP.GT.U32.AND P0, PT, R39, R57, PT ;  /* 0x000000392700720c */ /* 0x000fe20003f04070 */
[----:B------:R-:W-:-:S02]  /*abf0*/  VIADD R120, R0, 0x24 ;  /* 0x0000002400787836 */ /* 0x000fc40000000000 */
[----:B------:R-:W-:-:S04]  /*ac00*/  IMAD.HI.U32 R32, R40, R41, RZ ;  /* 0x0000002928207227 */ /* 0x000fc800078e00ff */
[----:B------:R-:W-:Y:S01]  /*ac10*/  @!P6 IMAD.MOV R73, RZ, RZ, -R73 ;  /* 0x000000ffff49e224 */ /* 0x000fe200078e0a49 */
[----:B------:R-:W-:Y:S01]  /*ac20*/  ISETP.GT.U32.AND P6, PT, R39, R30, PT ;  /* 0x0000001e2700720c */ /* 0x000fe20003fc4070 */
[----:B------:R-:W-:Y:S01]  /*ac30*/  IMAD.MOV R32, RZ, RZ, -R32 ;  /* 0x000000ffff207224 */ /* 0x000fe200078e0a20 */
[----:B------:R-:W-:Y:S01]  /*ac40*/  IABS R34, R120 ;  /* 0x0000007800227213 */ /* 0x000fe20000000000 */
[----:B------:R-:W-:Y:S01]  /*ac50*/  @!P4 IMAD.IADD R31, R31, 0x1, -R39 ;  /* 0x000000011f1fc824 */ /* 0x000fe200078e0a27 */
[C---:B------:R-:W-:Y:S01]  /*ac60*/  ISETP.GT.U32.AND P4, PT, R39.reuse, R61, PT ;  /* 0x0000003d2700720c */ /* 0x040fe20003f84070 */
[----:B------:R-:W-:Y:S01]  /*ac70*/  @!P3 IMAD.MOV R69, RZ, RZ, -R69 ;  /* 0x000000ffff45b224 */ /* 0x000fe200078e0a45 */
[C---:B------:R-:W-:Y:S01]  /*ac80*/  ISETP.GT.U32.AND P3, PT, R39.reuse, R28, PT ;  /* 0x0000001c2700720c */ /* 0x040fe20003f64070 */
[----:B------:R-:W-:Y:S02]  /*ac90*/  IMAD R41, R39, R32, R41 ;  /* 0x0000002027297224 */ /* 0x000fe400078e0229 */
[----:B------:R-:W-:-:S04]  /*aca0*/  IMAD.HI.U32 R32, R40, R34, RZ ;  /* 0x0000002228207227 */ /* 0x000fc800078e00ff */
[----:B------:R-:W-:Y:S01]  /*acb0*/  @!P2 IMAD.MOV R81, RZ, RZ, -R81 ;  /* 0x000000ffff51a224 */ /* 0x000fe200078e0a51 */
[----:B------:R-:W-:Y:S01]  /*acc0*/  ISETP.GT.U32.AND P2, PT, R39, R31, PT ;  /* 0x0000001f2700720c */ /* 0x000fe20003f44070 */
[--C-:B------:R-:W-:Y:S01]  /*acd0*/  @!P0 IMAD.IADD R57, R57, 0x1, -R39.reuse ;  /* 0x0000000139398824 */ /* 0x100fe200078e0a27 */
[----:B------:R-:W-:Y:S01]  /*ace0*/  ISETP.GE.AND P0, PT, R109, RZ, PT ;  /* 0x000000ff6d00720c */ /* 0x000fe20003f06270 */
[----:B------:R-:W-:Y:S01]  /*acf0*/  IMAD.MOV R32, RZ, RZ, -R32 ;  /* 0x000000ffff207224 */ /* 0x000fe200078e0a20 */
[----:B------:R-:W-:Y:S01]  /*ad00*/  IABS R33, R13 ;  /* 0x0000000d00217213 */ /* 0x000fe20000000000 */
[----:B------:R-:W-:Y:S02]  /*ad10*/  IMAD.MOV.U32 R162, RZ, RZ, R106 ;  /* 0x000000ffffa27224 */ /* 0x000fe400078e006a */
[----:B------:R-:W-:Y:S01]  /*ad20*/  @!P6 IMAD.IADD R30, R30, 0x1, -R39 ;  /* 0x000000011e1ee824 */ /* 0x000fe200078e0a27 */
[----:B------:R-:W-:Y:S01]  /*ad30*/  ISETP.GE.AND P6, PT, R4, RZ, PT ;  /* 0x000000ff0400720c */ /* 0x000fe20003fc6270 */
[----:B------:R-:W-:Y:S01]  /*ad40*/  IMAD R34, R39, R32, R34 ;  /* 0x0000002027227224 */ /* 0x000fe200078e0222 */
[----:B------:R-:W-:Y:S01]  /*ad50*/  ISETP.GE.AND P5, PT, R162, RZ, PT ;  /* 0x000000ffa200720c */ /* 0x000fe20003fa6270 */
[----:B------:R-:W-:-:S04]  /*ad60*/  IMAD.HI.U32 R32, R40, R33, RZ ;  /* 0x0000002128207227 */ /* 0x000fc800078e00ff */
[--C-:B------:R-:W-:Y:S02]  /*ad70*/  @!P4 IMAD.IADD R61, R61, 0x1, -R39.reuse ;  /* 0x000000013d3dc824 */ /* 0x100fe400078e0a27 */
[--C-:B------:R-:W-:Y:S01]  /*ad80*/  @!P3 IMAD.IADD R28, R28, 0x1, -R39.reuse ;  /* 0x000000011c1cb824 */ /* 0x100fe200078e0a27 */
[----:B------:R-:W-:Y:S01]  /*ad90*/  STL [R1+0x8d0], R149 ;  /* 0x0008d09501007387 */ /* 0x000fe20000100800 */
[----:B------:R-:W-:Y:S01]  /*ada0*/  IMAD.MOV R32, RZ, RZ, -R32 ;  /* 0x000000ffff207224 */ /* 0x000fe200078e0a20 */
[----:B------:R-:W-:Y:S01]  /*adb0*/  ISETP.GT.U32.AND P3, PT, R39, R30, PT ;  /* 0x0000001e2700720c */ /* 0x000fe20003f64070 */
[----:B------:R-:W-:Y:S01]  /*adc0*/  @!P2 IMAD.IADD R31, R31, 0x1, -R39 ;  /* 0x000000011f1fa824 */ /* 0x000fe200078e0a27 */
[----:B------:R-:W-:Y:S01]  /*add0*/  STL [R1+0xba4], R149 ;  /* 0x000ba49501007387 */ /* 0x000fe20000100800 */
[----:B------:R-:W-:Y:S01]  /*ade0*/  @!P0 IMAD.MOV R61, RZ, RZ, -R61 ;  /* 0x000000ffff3d8224 */ /* 0x000fe200078e0a3d */
[----:B------:R-:W-:Y:S02]  /*adf0*/  ISETP.GE.AND P2, PT, R108, RZ, PT ;  /* 0x000000ff6c00720c */ /* 0x000fe40003f46270 */
[C---:B------:R-:W-:Y:S01]  /*ae00*/  ISETP.GT.U32.AND P0, PT, R39.reuse, R28, PT ;  /* 0x0000001c2700720c */ /* 0x040fe20003f04070 */
[----:B------:R-:W-:Y:S01]  /*ae10*/  STL [R1+0xba8], R41 ;  /* 0x000ba82901007387 */ /* 0x000fe20000100800 */
[----:B------:R-:W-:-:S03]  /*ae20*/  IMAD R33, R39, R32, R33 ;  /* 0x0000002027217224 */ /* 0x000fc600078e0221 */
[----:B------:R-:W-:Y:S01]  /*ae30*/  STL [R1+0x8c0], R120 ;  /* 0x0008c07801007387 */ /* 0x000fe20000100800 */
[----:B------:R-:W-:Y:S01]  /*ae40*/  @!P6 IMAD.MOV R31, RZ, RZ, -R31 ;  /* 0x000000ffff1fe224 */ /* 0x000fe200078e0a1f */
[----:B------:R-:W-:Y:S02]  /*ae50*/  ISETP.GE.AND P6, PT, R2, RZ, PT ;  /* 0x000000ff0200720c */ /* 0x000fe40003fc6270 */
[----:B------:R-:W-:Y:S01]  /*ae60*/  STL [R1+0xbac], R120 ;  /* 0x000bac7801007387 */ /* 0x000fe20000100800 */
[----:B------:R-:W-:-:S03]  /*ae70*/  IABS R32, R22 ;  /* 0x0000001600207213 */ /* 0x000fc60000000000 */
[----:B------:R-:W-:Y:S01]  /*ae80*/  STL [R1+0xbb0], R34 ;  /* 0x000bb02201007387 */ /* 0x000fe20000100800 */
[----:B------:R-:W-:-:S03]  /*ae90*/  @!P5 IMAD.MOV R85, RZ, RZ, -R85 ;  /* 0x000000ffff55d224 */ /* 0x000fc600078e0a55 */
[----:B------:R-:W-:Y:S01]  /*aea0*/  STL [R1+0x8cc], R13 ;  /* 0x0008cc0d01007387 */ /* 0x000fe20000100800 */
[----:B------:R-:W-:-:S03]  /*aeb0*/  ISETP.GT.U32.AND P5, PT, R39, R65, PT ;  /* 0x000000412700720c */ /* 0x000fc60003fa4070 */
[----:B------:R-:W-:Y:S04]  /*aec0*/  STL [R1+0xbb4], R13 ;  /* 0x000bb40d01007387 */ /* 0x000fe80000100800 */
[----:B------:R-:W-:Y:S04]  /*aed0*/  STL [R1+0xbb8], R33 ;  /* 0x000bb82101007387 */ /* 0x000fe80000100800 */
[----:B------:R2:W-:Y:S01]  /*aee0*/  STL [R1+0xbbc], R0 ;  /* 0x000bbc0001007387 */ /* 0x0005e20000100800 */
[----:B------:R-:W-:Y:S01]  /*aef0*/  IMAD.HI.U32 R106, R40, R32, RZ ;  /* 0x00000020286a7227 */ /* 0x000fe200078e00ff */
[----:B------:R-:W-:-:S03]  /*af00*/  LOP3.LUT R5, RZ, R29, RZ, 0x33, !PT ;  /* 0x0000001dff057212 */ /* 0x000fc600078e33ff */
[----:B------:R-:W-:Y:S02]  /*af10*/  @!P2 IMAD.MOV R57, RZ, RZ, -R57 ;  /* 0x000000ffff39a224 */ /* 0x000fe400078e0a39 */
[----:B--2---:R-:W-:Y:S01]  /*af20*/  VIADD R0, R12, 0x7f ;  /* 0x0000007f0c007836 */ /* 0x004fe20000000000 */
[----:B------:R-:W-:Y:S01]  /*af30*/  ISETP.GE.AND P2, PT, R3, RZ, PT ;  /* 0x000000ff0300720c */ /* 0x000fe20003f46270 */
[--C-:B------:R-:W-:Y:S01]  /*af40*/  @!P3 IMAD.IADD R30, R30, 0x1, -R39.reuse ;  /* 0x000000011e1eb824 */ /* 0x100fe200078e0a27 */
[----:B------:R-:W-:Y:S01]  /*af50*/  ISETP.NE.AND P3, PT, R29, RZ, PT ;  /* 0x000000ff1d00720c */ /* 0x000fe20003f65270 */
[--C-:B------:R-:W-:Y:S01]  /*af60*/  @!P0 IMAD.IADD R28, R28, 0x1, -R39.reuse ;  /* 0x000000011c1c8824 */ /* 0x100fe200078e0a27 */
[----:B------:R-:W-:Y:S01]  /*af70*/  ISETP.GT.AND P0, PT, R0, 0x7f, PT ;  /* 0x0000007f0000780c */ /* 0x000fe20003f04270 */
[----:B------:R-:W-:Y:S01]  /*af80*/  IMAD.MOV R106, RZ, RZ, -R106 ;  /* 0x000000ffff6a7224 */ /* 0x000fe200078e0a6a */
[----:B------:R-:W-:Y:S01]  /*af90*/  SEL R103, R5, R103, !P3 ;  /* 0x0000006705677207 */ /* 0x000fe20005800000 */
[----:B------:R-:W-:Y:S01]  /*afa0*/  @!P6 IMAD.MOV R28, RZ, RZ, -R28 ;  /* 0x000000ffff1ce224 */ /* 0x000fe200078e0a1c */
[----:B------:R-:W-:Y:S01]  /*afb0*/  ISETP.LT.AND P0, PT, R107, R12, P0 ;  /* 0x0000000c6b00720c */ /* 0x000fe20000701270 */
[----:B------:R-:W-:Y:S01]  /*afc0*/  IMAD R32, R39, R106, R32 ;  /* 0x0000006a27207224 */ /* 0x000fe200078e0220 */
[----:B------:R-:W-:Y:S01]  /*afd0*/  SEL R107, R5, R46, !P3 ;  /* 0x0000002e056b7207 */ /* 0x000fe20005800000 */
[----:B------:R-:W-:Y:S01]  /*afe0*/  @!P5 IMAD.IADD R65, R65, 0x1, -R39 ;  /* 0x000000014141d824 */ /* 0x000fe200078e0a27 */
[----:B------:R-:W-:Y:S01]  /*aff0*/  STL [R1+0x8c8], R22 ;  /* 0x0008c81601007387 */ /* 0x000fe20000100800 */
[----:B------:R-:W-:Y:S01]  /*b000*/  ISETP.GE.AND P5, PT, R113, RZ, PT ;  /* 0x000000ff7100720c */ /* 0x000fe20003fa6270 */
[----:B------:R-:W-:Y:S01]  /*b010*/  IMAD R103, R103, UR11, RZ ;  /* 0x0000000b67677c24 */ /* 0x000fe2000f8e02ff */
[C---:B------:R-:W-:Y:S01]  /*b020*/  SEL R116, R5.reuse, R28, !P3 ;  /* 0x0000001c05747207 */ /* 0x040fe20005800000 */
[----:B------:R-:W-:Y:S01]  /*b030*/  STL [R1+0xbc0], R22 ;  /* 0x000bc01601007387 */ /* 0x000fe20000100800 */
[----:B------:R-:W-:Y:S01]  /*b040*/  SEL R96, R5, R96, !P3 ;  /* 0x0000006005607207 */ /* 0x000fe20005800000 */
[----:B------:R-:W-:Y:S01]  /*b050*/  IMAD R28, R107, UR11, RZ ;  /* 0x0000000b6b1c7c24 */ /* 0x000fe2000f8e02ff */
[C---:B------:R-:W-:Y:S01]  /*b060*/  SEL R29, R5.reuse, R100, !P3 ;  /* 0x00000064051d7207 */ /* 0x040fe20005800000 */
[----:B------:R-:W-:Y:S01]  /*b070*/  STL [R1+0xbc4], R40 ;  /* 0x000bc42801007387 */ /* 0x000fe20000100800 */
[----:B------:R-:W-:Y:S01]  /*b080*/  VIADD R106, R12, 0xffffffa8 ;  /* 0xffffffa80c6a7836 */ /* 0x000fe20000000000 */
[----:B------:R-:W-:-:S02]  /*b090*/  SEL R92, R5, R92, !P3 ;  /* 0x0000005c055c7207 */ /* 0x000fc40005800000 */
[----:B------:R-:W-:Y:S01]  /*b0a0*/  STL [R1+0xbc8], R32 ;  /* 0x000bc82001007387 */ /* 0x000fe20000100800 */
[C---:B------:R-:W-:Y:S01]  /*b0b0*/  SEL R99, R5.reuse, R99, !P3 ;  /* 0x0000006305637207 */ /* 0x040fe20005800000 */
[----:B------:R-:W-:Y:S01]  /*b0c0*/  @!P2 IMAD.MOV R30, RZ, RZ, -R30 ;  /* 0x000000ffff1ea224 */ /* 0x000fe200078e0a1e */
[----:B------:R-:W-:Y:S01]  /*b0d0*/  SEL R95, R5, R95, !P3 ;  /* 0x0000005f055f7207 */ /* 0x000fe20005800000 */
[----:B------:R-:W-:Y:S01]  /*b0e0*/  STL [R1+0xbcc], R12 ;  /* 0x000bcc0c01007387 */ /* 0x000fe20000100800 */
[----:B------:R-:W-:-:S03]  /*b0f0*/  IADD3 R26, P2, PT, R103, R38, RZ ;  /* 0x00000026671a7210 */ /* 0x000fc60007f5e0ff */
[----:B------:R-:W-:Y:S01]  /*b100*/  STL [R1+0xbd0], R5 ;  /* 0x000bd00501007387 */ /* 0x000fe20000100800 */
[----:B------:R-:W-:Y:S01]  /*b110*/  IADD3 R0, P6, PT, R28, R38, RZ ;  /* 0x000000261c007210 */ /* 0x000fe20007fde0ff */
[----:B------:R-:W-:Y:S01]  /*b120*/  IMAD R29, R29, UR5, RZ ;  /* 0x000000051d1d7c24 */ /* 0x000fe2000f8e02ff */
[----:B------:R-:W-:Y:S01]  /*b130*/  ISETP.GE.U32.AND P4, PT, R106, 0x7fffff29, PT ;  /* 0x7fffff296a00780c */ /* 0x000fe20003f86070 */
[----:B------:R-:W-:Y:S01]  /*b140*/  STL [R1+0xbd4], R107 ;  /* 0x000bd46b01007387 */ /* 0x000fe20000100800 */
[C---:B------:R-:W-:Y:S01]  /*b150*/  VIADD R106, R12.reuse, 0xffffffa0 ;  /* 0xffffffa00c6a7836 */ /* 0x040fe20000000000 */
[C---:B------:R-:W-:Y:S01]  /*b160*/  SEL R109, R5.reuse, R101, !P3 ;  /* 0x00000065056d7207 */ /* 0x040fe20005800000 */
[----:B------:R-:W-:Y:S01]  /*b170*/  @!P5 IMAD.MOV R65, RZ, RZ, -R65 ;  /* 0x000000ffff41d224 */ /* 0x000fe200078e0a41 */
[----:B------:R-:W-:Y:S01]  /*b180*/  STL [R1+0xbd8], R96 ;  /* 0x000bd86001007387 */ /* 0x000fe20000100800 */
[C---:B------:R-:W-:Y:S01]  /*b190*/  SEL R101, R5.reuse, R43, !P3 ;  /* 0x0000002b05657207 */ /* 0x040fe20005800000 */
[----:B------:R-:W-:Y:S01]  /*b1a0*/  VIADD R117, R12, 0xffffff98 ;  /* 0xffffff980c757836 */ /* 0x000fe20000000000 */
[C---:B------:R-:W-:Y:S01]  /*b1b0*/  SEL R115, R5.reuse, R30, !P3 ;  /* 0x0000001e05737207 */ /* 0x040fe20005800000 */
[----:B------:R-:W-:Y:S01]  /*b1c0*/  STL [R1+0xbdc], R92 ;  /* 0x000bdc5c01007387 */ /* 0x000fe20000100800 */
[----:B------:R-:W-:Y:S01]  /*b1d0*/  SEL R43, R5, R88, !P3 ;  /* 0x00000058052b7207 */ /* 0x000fe20005800000 */
[----:B------:R-:W-:Y:S01]  /*b1e0*/  IMAD R30, R96, UR16, RZ ;  /* 0x00000010601e7c24 */ /* 0x000fe2000f8e02ff */
[----:B------:R-:W-:Y:S01]  /*b1f0*/  LEA.HI.X.SX32 R42, R103, R35, 0x1, P2 ;  /* 0x00000023672a7211 */ /* 0x000fe200010f0eff */
[----:B------:R-:W-:Y:S01]  /*b200*/  STL [R1+0xbe0], R99 ;  /* 0x000be06301007387 */ /* 0x000fe20000100800 */
[----:B------:R-:W-:Y:S01]  /*b210*/  SEL R113, R5, R102, !P3 ;  /* 0x0000006605717207 */ /* 0x000fe20005800000 */
[----:B------:R-:W2:Y:S02]  /*b220*/  LDCU UR5, c[0x0][0x3b0] ;  /* 0x00007600ff0577ac */ /* 0x000ea40008000800 */
[----:B------:R-:W-:Y:S01]  /*b230*/  STL [R1+0xbe4], R95 ;  /* 0x000be45f01007387 */ /* 0x000fe20000100800 */
[----:B------:R-:W-:-:S03]  /*b240*/  ISETP.GE.U32.AND P5, PT, R106, 0x7fffff21, PT ;  /* 0x7fffff216a00780c */ /* 0x000fc60003fa6070 */
[----:B------:R-:W-:Y:S01]  /*b250*/  STL [R1+0x128], R26 ;  /* 0x0001281a01007387 */ /* 0x000fe20000100800 */
[----:B------:R-:W-:-:S03]  /*b260*/  SEL R102, R5, R44, !P3 ;  /* 0x0000002c05667207 */ /* 0x000fc60005800000 */
[----:B------:R3:W-:Y:S01]  /*b270*/  STL [R1+0x168], R0 ;  /* 0x0001680001007387 */ /* 0x0007e20000100800 */
[----:B------:R-:W-:Y:S01]  /*b280*/  SEL R100, R5, R57, !P3 ;  /* 0x0000003905647207 */ /* 0x000fe20005800000 */
[----:B------:R-:W-:Y:S01]  /*b290*/  IMAD R57, R95, UR17, RZ ;  /* 0x000000115f397c24 */ /* 0x000fe2000f8e02ff */
[C---:B------:R-:W-:Y:S01]  /*b2a0*/  SEL R114, R5.reuse, R31, !P3 ;  /* 0x0000001f05727207 */ /* 0x040fe20005800000 */
[----:B------:R-:W-:Y:S01]  /*b2b0*/  IMAD R31, R92, UR21, RZ ;  /* 0x000000155c1f7c24 */ /* 0x000fe2000f8e02ff */
[----:B------:R-:W-:Y:S01]  /*b2c0*/  SEL R106, R5, R45, !P3 ;  /* 0x0000002d056a7207 */ /* 0x000fe20005800000 */
[----:B------:R-:W-:Y:S01]  /*b2d0*/  IMAD R43, R43, UR25, RZ ;  /* 0x000000192b2b7c24 */ /* 0x000fe2000f8e02ff */
[----:B------:R-:W-:Y:S02]  /*b2e0*/  SEL R44, R5, R84, !P3 ;  /* 0x00000054052c7207 */ /* 0x000fe40005800000 */
[----:B---3--:R-:W-:Y:S01]  /*b2f0*/  IADD3 R0, P2, PT, R29, R38, RZ ;  /* 0x000000261d007210 */ /* 0x008fe20007f5e0ff */
[----:B------:R3:W-:Y:S01]  /*b300*/  STL [R1+0xbe8], R103 ;  /* 0x000be86701007387 */ /* 0x0007e20000100800 */
[----:B------:R-:W-:-:S02]  /*b310*/  LEA.HI.X.SX32 R2, R28, R35, 0x1, P6 ;  /* 0x000000231c027211 */ /* 0x000fc400030f0eff */
[C---:B------:R-:W-:Y:S01]  /*b320*/  SEL R45, R5.reuse, R80, !P3 ;  /* 0x00000050052d7207 */ /* 0x040fe20005800000 */
[----:B------:R-:W-:Y:S01]  /*b330*/  STL [R1+0x124], R42 ;  /* 0x0001242a01007387 */ /* 0x000fe20000100800 */
[----:B------:R-:W-:Y:S01]  /*b340*/  IADD3 R95, P6, PT, R30, R38, RZ ;  /* 0x000000261e5f7210 */ /* 0x000fe20007fde0ff */
[----:B------:R-:W-:Y:S02]  /*b350*/  IMAD R44, R44, UR29, RZ ;  /* 0x0000001d2c2c7c24 */ /* 0x000fe4000f8e02ff */
[----:B------:R4:W-:Y:S01]  /*b360*/  STL [R1+0x1a8], R0 ;  /* 0x0001a80001007387 */ /* 0x0009e20000100800 */
[----:B------:R-:W-:Y:S01]  /*b370*/  SEL R108, R5, R47, !P3 ;  /* 0x0000002f056c7207 */ /* 0x000fe20005800000 */
[----:B------:R-:W-:Y:S01]  /*b380*/  IMAD R45, R45, UR33, RZ ;  /* 0x000000212d2d7c24 */ /* 0x000fe2000f8e02ff */
[----:B------:R-:W-:Y:S02]  /*b390*/  SEL R46, R5, R76, !P3 ;  /* 0x0000004c052e7207 */ /* 0x000fe40005800000 */
[----:B---3--:R-:W-:-:S02]  /*b3a0*/  LEA.HI.X.SX32 R103, R30, R35, 0x1, P6 ;  /* 0x000000231e677211 */ /* 0x008fc400030f0eff */
[----:B------:R-:W-:Y:S02]  /*b3b0*/  SEL R47, R5, R72, !P3 ;  /* 0x00000048052f7207 */ /* 0x000fe40005800000 */
[-C--:B----4-:R-:W-:Y:S02]  /*b3c0*/  LEA.HI.X.SX32 R0, R29, R35.reuse, 0x1, P2 ;  /* 0x000000231d007211 */ /* 0x090fe400010f0eff */
[-C--:B------:R-:W-:Y:S02]  /*b3d0*/  IADD3 R92, P2, PT, R31, R38.reuse, RZ ;  /* 0x000000261f5c7210 */ /* 0x080fe40007f5e0ff */
[----:B------:R-:W-:Y:S02]  /*b3e0*/  IADD3 R107, P6, PT, R43, R38, RZ ;  /* 0x000000262b6b7210 */ /* 0x000fe40007fde0ff */
[----:B------:R-:W-:Y:S01]  /*b3f0*/  SEL R80, R5, R54, !P3 ;  /* 0x0000003605507207 */ /* 0x000fe20005800000 */
[----:B------:R-:W-:Y:S01]  /*b400*/  IMAD R54, R99, UR12, RZ ;  /* 0x0000000c63367c24 */ /* 0x000fe2000f8e02ff */
[----:B------:R-:W-:Y:S01]  /*b410*/  SEL R72, R5, R68, !P3 ;  /* 0x0000004405487207 */ /* 0x000fe20005800000 */
[----:B------:R-:W-:Y:S01]  /*b420*/  IMAD R46, R46, UR37, RZ ;  /* 0x000000252e2e7c24 */ /* 0x000fe2000f8e02ff */
[----:B------:R-:W-:Y:S01]  /*b430*/  LEA.HI.X.SX32 R99, R31, R35, 0x1, P2 ;  /* 0x000000231f637211 */ /* 0x000fe200010f0eff */
[----:B------:R-:W-:Y:S01]  /*b440*/  IMAD R47, R47, UR41, RZ ;  /* 0x000000292f2f7c24 */ /* 0x000fe2000f8e02ff */
[----:B------:R-:W-:-:S02]  /*b450*/  SEL R68, R5, R64, !P3 ;  /* 0x0000004005447207 */ /* 0x000fc40005800000 */
[----:B------:R-:W-:Y:S01]  /*b460*/  LEA.HI.X.SX32 R96, R43, R35, 0x1, P6 ;  /* 0x000000232b607211 */ /* 0x000fe200030f0eff */
[----:B------:R-:W-:Y:S01]  /*b470*/  STL [R1+0x164], R2 ;  /* 0x0001640201007387 */ /* 0x000fe20000100800 */
[----:B------:R-:W-:Y:S02]  /*b480*/  IADD3 R12, P2, PT, R44, R38, RZ ;  /* 0x000000262c0c7210 */ /* 0x000fe40007f5e0ff */
[C---:B------:R-:W-:Y:S02]  /*b490*/  SEL R53, R5.reuse, R53, !P3 ;  /* 0x0000003505357207 */ /* 0x040fe40005800000 */
[C---:B------:R-:W-:Y:S02]  /*b4a0*/  SEL R91, R5.reuse, R91, !P3 ;  /* 0x0000005b055b7207 */ /* 0x040fe40005800000 */
[C---:B------:R-:W-:Y:S02]  /*b4b0*/  SEL R87, R5.reuse, R87, !P3 ;  /* 0x0000005705577207 */ /* 0x040fe40005800000 */
[----:B------:R-:W-:-:S02]  /*b4c0*/  SEL R83, R5, R83, !P3 ;  /* 0x0000005305537207 */ /* 0x000fc40005800000 */
[C---:B------:R-:W-:Y:S02]  /*b4d0*/  SEL R79, R5.reuse, R79, !P3 ;  /* 0x0000004f054f7207 */ /* 0x040fe40005800000 */
[C---:B------:R-:W-:Y:S02]  /*b4e0*/  SEL R75, R5.reuse, R75, !P3 ;  /* 0x0000004b054b7207 */ /* 0x040fe40005800000 */
        /* <DEDUP_REMOVED lines=29> */
[----:B------:R-:W-:Y:S01]  /*b6c0*/  SEL R61, R5, R61, !P3 ;  /* 0x0000003d053d7207 */ /* 0x000fe20005800000 */
[----:B------:R-:W-:Y:S01]  /*b6d0*/  IMAD R113, R113, UR11, RZ ;  /* 0x0000000b71717c24 */ /* 0x000fe2000f8e02ff */
[----:B------:R-:W-:Y:S01]  /*b6e0*/  SEL R64, R5, R60, !P3 ;  /* 0x0000003c05407207 */ /* 0x000fe20005800000 */
[----:B------:R-:W-:Y:S01]  /*b6f0*/  IMAD R106, R106, UR11, RZ ;  /* 0x0000000b6a6a7c24 */ /* 0x000fe2000f8e02ff */
[----:B------:R-:W-:Y:S01]  /*b700*/  IADD3 R40, P6, PT, R45, R38, RZ ;  /* 0x000000262d287210 */ /* 0x000fe20007fde0ff */
[----:B------:R-:W-:Y:S01]  /*b710*/  IMAD R109, R109, UR11, RZ ;  /* 0x0000000b6d6d7c24 */ /* 0x000fe2000f8e02ff */
[C---:B------:R-:W-:Y:S01]  /*b720*/  SEL R60, R5.reuse, R56, !P3 ;  /* 0x00000038053c7207 */ /* 0x040fe20005800000 */
[----:B------:R3:W-:Y:S01]  /*b730*/  STL [R1+0x1a4], R0 ;  /* 0x0001a40001007387 */ /* 0x0007e20000100800 */
[----:B------:R-:W-:Y:S01]  /*b740*/  SEL R56, R5, R50, !P3 ;  /* 0x0000003205387207 */ /* 0x000fe20005800000 */
[----:B------:R-:W-:Y:S01]  /*b750*/  IMAD R48, R72, UR45, RZ ;  /* 0x0000002d48307c24 */ /* 0x000fe2000f8e02ff */
[-C--:B------:R-:W-:Y:S01]  /*b760*/  LEA.HI.X.SX32 R5, R44, R35.reuse, 0x1, P2 ;  /* 0x000000232c057211 */ /* 0x080fe200010f0eff */
[----:B------:R-:W-:Y:S01]  /*b770*/  IMAD R49, R68, UR49, RZ ;  /* 0x0000003144317c24 */ /* 0x000fe2000f8e02ff */
[-C--:B------:R-:W-:Y:S01]  /*b780*/  LEA.HI.X.SX32 R32, R45, R35.reuse, 0x1, P6 ;  /* 0x000000232d207211 */ /* 0x080fe200030f0eff */
[----:B------:R-:W-:Y:S01]  /*b790*/  IMAD R102, R102, UR11, RZ ;  /* 0x0000000b66667c24 */ /* 0x000fe2000f8e02ff */
[CC--:B------:R-:W-:Y:S01]  /*b7a0*/  IADD3 R13, P6, PT, R47.reuse, R38.reuse, RZ ;  /* 0x000000262f0d7210 */ /* 0x0c0fe20007fde0ff */
[----:B------:R-:W-:Y:S01]  /*b7b0*/  IMAD R30, R80, UR59, RZ ;  /* 0x0000003b501e7c24 */ /* 0x000fe2000f8e02ff */
[----:B------:R-:W-:Y:S01]  /*b7c0*/  PRMT R23, RZ, 0x7610, R23 ;  /* 0x00007610ff177816 */ /* 0x000fe20000000017 */
[----:B------:R-:W-:Y:S01]  /*b7d0*/  IMAD R108, R108, UR11, RZ ;  /* 0x0000000b6c6c7c24 */ /* 0x000fe2000f8e02ff */
[-C--:B---3--:R-:W-:Y:S01]  /*b7e0*/  IADD3 R0, P2, PT, R46, R38.reuse, RZ ;  /* 0x000000262e007210 */ /* 0x088fe20007f5e0ff */
[----:B------:R-:W-:Y:S01]  /*b7f0*/  IMAD R50, R64, UR53, RZ ;  /* 0x0000003540327c24 */ /* 0x000fe2000f8e02ff */
[-C--:B------:R-:W-:Y:S01]  /*b800*/  LEA.HI.X.SX32 R33, R47, R35.reuse, 0x1, P6 ;  /* 0x000000232f217211 */ /* 0x080fe200030f0eff */
[----:B------:R-:W-:Y:S01]  /*b810*/  IMAD R101, R101, UR11, RZ ;  /* 0x0000000b65657c24 */ /* 0x000fe2000f8e02ff */
[-C--:B------:R-:W-:Y:S01]  /*b820*/  LEA.HI.X.SX32 R22, R46, R35.reuse, 0x1, P2 ;  /* 0x000000232e167211 */ /* 0x080fe200010f0eff */
[----:B------:R-:W-:Y:S01]  /*b830*/  IMAD R51, R60, UR57, RZ ;  /* 0x000000393c337c24 */ /* 0x000fe2000f8e02ff */
[CC--:B------:R-:W-:Y:S01]  /*b840*/  IADD3 R120, P2, PT, R48.reuse, R38.reuse, RZ ;  /* 0x0000002630787210 */ /* 0x0c0fe20007f5e0ff */
[----:B------:R-:W3:Y:S01]  /*b850*/  LDCU UR12, c[0x0][0x3b0] ;  /* 0x00007600ff0c77ac */ /* 0x000ee20008000800 */
[-C--:B------:R-:W-:Y:S01]  /*b860*/  IADD3 R149, P6, PT, R49, R38.reuse, RZ ;  /* 0x0000002631957210 */ /* 0x080fe20007fde0ff */
[----:B------:R-:W-:Y:S01]  /*b870*/  IMAD R53, R53, UR61, RZ ;  /* 0x0000003d35357c24 */ /* 0x000fe2000f8e02ff */
[----:B------:R-:W-:Y:S01]  /*b880*/  LEA.HI.X.SX32 R34, R48, R35, 0x1, P2 ;  /* 0x0000002330227211 */ /* 0x000fe200010f0eff */
[----:B------:R-:W-:Y:S01]  /*b890*/  IMAD R56, R56, UR65, RZ ;  /* 0x0000004138387c24 */ /* 0x000fe2000f8e02ff */
[----:B------:R-:W-:-:S02]  /*b8a0*/  IADD3 R105, P2, PT, R50, R38, RZ ;  /* 0x0000002632697210 */ /* 0x000fc40007f5e0ff */
[-C--:B------:R-:W-:Y:S02]  /*b8b0*/  LEA.HI.X.SX32 R41, R49, R35.reuse, 0x1, P6 ;  /* 0x0000002331297211 */ /* 0x080fe400030f0eff */
[-C--:B------:R-:W-:Y:S02]  /*b8c0*/  IADD3 R2, P6, PT, R51, R38.reuse, RZ ;  /* 0x0000002633027210 */ /* 0x080fe40007fde0ff */
[-C--:B------:R-:W-:Y:S02]  /*b8d0*/  LEA.HI.X.SX32 R104, R50, R35.reuse, 0x1, P2 ;  /* 0x0000002332687211 */ /* 0x080fe400010f0eff */
[-C--:B------:R-:W-:Y:S02]  /*b8e0*/  IADD3 R4, P2, PT, R53, R38.reuse, RZ ;  /* 0x0000002635047210 */ /* 0x080fe40007f5e0ff */
[----:B------:R-:W-:Y:S02]  /*b8f0*/  LEA.HI.X.SX32 R3, R51, R35, 0x1, P6 ;  /* 0x0000002333037211 */ /* 0x000fe400030f0eff */
[----:B------:R-:W-:-:S02]  /*b900*/  IADD3 R162, P6, PT, R56, R38, RZ ;  /* 0x0000002638a27210 */ /* 0x000fc40007fde0ff */
[-C--:B------:R-:W-:Y:S01]  /*b910*/  LEA.HI.X.SX32 R36, R53, R35.reuse, 0x1, P2 ;  /* 0x0000002335247211 */ /* 0x080fe200010f0eff */
[----:B------:R-:W-:Y:S01]  /*b920*/  STL [R1+0x1e8], R95 ;  /* 0x0001e85f01007387 */ /* 0x000fe20000100800 */
[-C--:B------:R-:W-:Y:S02]  /*b930*/  IADD3 R161, P2, PT, R113, R38.reuse, RZ ;  /* 0x0000002671a17210 */ /* 0x080fe40007f5e0ff */
[-C--:B------:R-:W-:Y:S01]  /*b940*/  LEA.HI.X.SX32 R125, R56, R35.reuse, 0x1, P6 ;  /* 0x00000023387d7211 */ /* 0x080fe200030f0eff */
[----:B------:R4:W-:Y:S01]  /*b950*/  STL [R1+0xbec], R95 ;  /* 0x000bec5f01007387 */ /* 0x0009e20000100800 */
[-C--:B------:R-:W-:Y:S01]  /*b960*/  IADD3 R160, P6, PT, R106, R38.reuse, RZ ;  /* 0x000000266aa07210 */ /* 0x080fe20007fde0ff */
[----:B------:R-:W-:Y:S01]  /*b970*/  IMAD R91, R91, UR22, RZ ;  /* 0x000000165b5b7c24 */ /* 0x000fe2000f8e02ff */
[-C--:B------:R-:W-:Y:S01]  /*b980*/  LEA.HI.X.SX32 R126, R113, R35.reuse, 0x1, P2 ;  /* 0x00000023717e7211 */ /* 0x080fe200010f0eff */
[----:B------:R-:W-:Y:S01]  /*b990*/  STL [R1+0x240], R92 ;  /* 0x0002405c01007387 */ /* 0x000fe20000100800 */
[-C--:B------:R-:W-:Y:S01]  /*b9a0*/  IADD3 R130, P2, PT, R54, R38.reuse, RZ ;  /* 0x0000002636827210 */ /* 0x080fe20007f5e0ff */
[----:B------:R-:W-:Y:S01]  /*b9b0*/  IMAD R87, R87, UR26, RZ ;  /* 0x0000001a57577c24 */ /* 0x000fe2000f8e02ff */
[----:B------:R-:W-:Y:S01]  /*b9c0*/  LEA.HI.X.SX32 R7, R106, R35, 0x1, P6 ;  /* 0x000000236a077211 */ /* 0x000fe200030f0eff */
[----:B------:R-:W-:Y:S01]  /*b9d0*/  STL [R1+0x1e4], R103 ;  /* 0x0001e46701007387 */ /* 0x000fe20000100800 */
[----:B------:R-:W-:-:S03]  /*b9e0*/  IADD3 R155, P6, PT, R57, R38, RZ ;  /* 0x00000026399b7210 */ /* 0x000fc60007fde0ff */
[----:B------:R-:W-:Y:S01]  /*b9f0*/  STL [R1+0x288], R107 ;  /* 0x0002886b01007387 */ /* 0x000fe20000100800 */
[----:B------:R-:W-:-:S03]  /*ba00*/  LEA.HI.X.SX32 R6, R54, R35, 0x1, P2 ;  /* 0x0000002336067211 */ /* 0x000fc600010f0eff */
[----:B------:R-:W-:Y:S01]  /*ba10*/  STL [R1+0x224], R99 ;  /* 0x0002246301007387 */ /* 0x000fe20000100800 */
[----:B------:R-:W-:-:S03]  /*ba20*/  IMAD R83, R83, UR30, RZ ;  /* 0x0000001e53537c24 */ /* 0x000fc6000f8e02ff */
[----:B------:R-:W-:Y:S01]  /*ba30*/  STL [R1+0x2c8], R12 ;  /* 0x0002c80c01007387 */ /* 0x000fe20000100800 */
[----:B------:R-:W-:-:S03]  /*ba40*/  IADD3 R9, P2, PT, R91, R38, RZ ;  /* 0x000000265b097210 */ /* 0x000fc60007f5e0ff */
[----:B------:R-:W-:Y:S01]  /*ba50*/  STL [R1+0x284], R96 ;  /* 0x0002846001007387 */ /* 0x000fe20000100800 */
[----:B------:R-:W-:Y:S01]  /*ba60*/  LEA.HI.X.SX32 R159, R57, R35, 0x1, P6 ;  /* 0x00000023399f7211 */ /* 0x000fe200030f0eff */
[----:B------:R-:W-:Y:S02]  /*ba70*/  IMAD R79, R79, UR34, RZ ;  /* 0x000000224f4f7c24 */ /* 0x000fe4000f8e02ff */
        /* <DEDUP_REMOVED lines=49> */
[----:B------:R-:W-:-:S03]  /*bd90*/  IADD3 R142, P2, PT, R52, R38, RZ ;  /* 0x00000026348e7210 */ /* 0x000fc60007f5e0ff */
[----:B------:R-:W-:Y:S01]  /*bda0*/  STL [R1+0x16c], R7 ;  /* 0x00016c0701007387 */ /* 0x000fe20000100800 */
[----:B------:R-:W-:-:S03]  /*bdb0*/  LEA.HI.X.SX32 R144, R55, R35, 0x1, P6 ;  /* 0x0000002337907211 */ /* 0x000fc600030f0eff */
[----:B------:R-:W-:Y:S01]  /*bdc0*/  STL [R1+0x1f0], R155 ;  /* 0x0001f09b01007387 */ /* 0x000fe20000100800 */
[----:B------:R-:W-:-:S03]  /*bdd0*/  IADD3 R141, P6, PT, R28, R38, RZ ;  /* 0x000000261c8d7210 */ /* 0x000fc60007fde0ff */
[----:B------:R-:W-:Y:S04]  /*bde0*/  STL [R1+0x1ac], R6 ;  /* 0x0001ac0601007387 */ /* 0x000fe80000100800 */
[----:B------:R-:W-:Y:S01]  /*bdf0*/  STL [R1+0x250], R9 ;  /* 0x0002500901007387 */ /* 0x000fe20000100800 */
[----:B------:R-:W-:-:S03]  /*be00*/  LEA.HI.X.SX32 R143, R52, R35, 0x1, P2 ;  /* 0x00000023348f7211 */ /* 0x000fc600010f0eff */
[----:B------:R-:W-:Y:S01]  /*be10*/  STL [R1+0x1ec], R159 ;  /* 0x0001ec9f01007387 */ /* 0x000fe20000100800 */
[----:B------:R-:W-:Y:S01]  /*be20*/  IMAD R98, R98, UR13, RZ ;  /* 0x0000000d62627c24 */ /* 0x000fe2000f8e02ff */
[-C--:B------:R-:W-:Y:S01]  /*be30*/  IADD3 R137, P2, PT, R109, R38.reuse, RZ ;  /* 0x000000266d897210 */ /* 0x080fe20007f5e0ff */
[----:B------:R-:W-:Y:S01]  /*be40*/  IMAD R94, R94, UR20, RZ ;  /* 0x000000145e5e7c24 */ /* 0x000fe2000f8e02ff */
[----:B------:R-:W-:Y:S01]  /*be50*/  STL [R1+0x290], R154 ;  /* 0x0002909a01007387 */ /* 0x000fe20000100800 */
[----:B------:R-:W-:Y:S01]  /*be60*/  LEA.HI.X.SX32 R10, R28, R35, 0x1, P6 ;  /* 0x000000231c0a7211 */ /* 0x000fe200030f0eff */
[----:B------:R-:W-:Y:S02]  /*be70*/  IMAD R90, R90, UR23, RZ ;  /* 0x000000175a5a7c24 */ /* 0x000fe4000f8e02ff */
[----:B------:R-:W-:Y:S01]  /*be80*/  IMAD R49, R86, UR27, RZ ;  /* 0x0000001b56317c24 */ /* 0x000fe2000f8e02ff */
[----:B------:R-:W-:Y:S01]  /*be90*/  STL [R1+0x24c], R132 ;  /* 0x00024c8401007387 */ /* 0x000fe20000100800 */
[----:B------:R-:W-:Y:S01]  /*bea0*/  IADD3 R134, P6, PT, R102, R38, RZ ;  /* 0x0000002666867210 */ /* 0x000fe20007fde0ff */
[----:B------:R-:W-:-:S02]  /*beb0*/  IMAD R48, R82, UR31, RZ ;  /* 0x0000001f52307c24 */ /* 0x000fc4000f8e02ff */
[----:B------:R-:W-:Y:S01]  /*bec0*/  IMAD R47, R78, UR35, RZ ;  /* 0x000000234e2f7c24 */ /* 0x000fe2000f8e02ff */
[----:B------:R-:W-:Y:S01]  /*bed0*/  STL [R1+0x2d0], R11 ;  /* 0x0002d00b01007387 */ /* 0x000fe20000100800 */
[----:B------:R-:W-:Y:S02]  /*bee0*/  IMAD R29, R84, UR63, RZ ;  /* 0x0000003f541d7c24 */ /* 0x000fe4000f8e02ff */
        /* <DEDUP_REMOVED lines=10> */
[-C--:B------:R-:W-:Y:S01]  /*bf90*/  LEA.HI.X.SX32 R136, R102, R35.reuse, 0x1, P6 ;  /* 0x0000002366887211 */ /* 0x080fe200030f0eff */
[----:B0-----:R-:W-:Y:S02]  /*bfa0*/  IMAD R51, R97, UR14, RZ ;  /* 0x0000000e61337c24 */ /* 0x001fe4000f8e02ff */
[----:B-1----:R-:W-:Y:S01]  /*bfb0*/  IMAD R50, R93, UR15, RZ ;  /* 0x0000000f5d327c24 */ /* 0x002fe2000f8e02ff */
[----:B------:R-:W-:Y:S01]  /*bfc0*/  STL [R1+0x350], R147 ;  /* 0x0003509301007387 */ /* 0x000fe20000100800 */
[----:B------:R-:W-:Y:S01]  /*bfd0*/  IADD3 R128, P6, PT, R94, R38, RZ ;  /* 0x000000265e807210 */ /* 0x000fe20007fde0ff */
[----:B------:R-:W0:Y:S02]  /*bfe0*/  LDCU UR13, c[0x0][0x3b0] ;  /* 0x00007600ff0d77ac */ /* 0x000e240008000800 */
[----:B------:R-:W-:Y:S04]  /*bff0*/  STL [R1+0x30c], R152 ;  /* 0x00030c9801007387 */ /* 0x000fe80000100800 */
        /* <DEDUP_REMOVED lines=43> */
[----:B------:R-:W-:Y:S01]  /*c2b0*/  IMAD R28, R88, UR67, RZ ;  /* 0x00000043581c7c24 */ /* 0x000fe2000f8e02ff */
[----:B------:R-:W-:Y:S02]  /*c2c0*/  IADD3 R70, P6, PT, R30, R38, RZ ;  /* 0x000000261e467210 */ /* 0x000fe40007fde0ff */
        /* <DEDUP_REMOVED lines=15> */
[----:B------:R-:W2:Y:S01]  /*c3c0*/  LDL R85, [R1+0x1a8] ;  /* 0x0001a80001557983 */ /* 0x000ea20000100800 */
[----:B------:R-:W-:-:S03]  /*c3d0*/  LEA.HI.X.SX32 R54, R28, R35, 0x1, P6 ;  /* 0x000000231c367211 */ /* 0x000fc600030f0eff */
[----:B------:R-:W-:Y:S01]  /*c3e0*/  STL [R1+0x398], R58 ;  /* 0x0003983a01007387 */ /* 0x000fe20000100800 */
[----:B------:R-:W-:-:S03]  /*c3f0*/  IADD3 R86, P6, PT, R101, R38, RZ ;  /* 0x0000002665567210 */ /* 0x000fc60007fde0ff */
[----:B------:R-:W-:Y:S04]  /*c400*/  STL [R1+0x354], R80 ;  /* 0x0003545001007387 */ /* 0x000fe80000100800 */
[----:B------:R-:W-:Y:S01]  /*c410*/  STL [R1+0x3d8], R71 ;  /* 0x0003d84701007387 */ /* 0x000fe20000100800 */
[----:B------:R-:W-:-:S03]  /*c420*/  LEA.HI.X.SX32 R56, R108, R35, 0x1, P2 ;  /* 0x000000236c387211 */ /* 0x000fc600010f0eff */
[----:B------:R-:W-:Y:S01]  /*c430*/  STL [R1+0x394], R63 ;  /* 0x0003943f01007387 */ /* 0x000fe20000100800 */
[----:B------:R-:W-:-:S03]  /*c440*/  IMAD R48, R89, UR24, RZ ;  /* 0x0000001859307c24 */ /* 0x000fc6000f8e02ff */
        /* <DEDUP_REMOVED lines=62> */
[----:B------:R-:W-:-:S03]  /*c830*/  LEA.HI.X.SX32 R37, R28, R35, 0x1, P6 ;  /* 0x000000231c257211 */ /* 0x000fc600030f0eff */
[----:B------:R-:W-:Y:S01]  /*c840*/  STL [R1+0x3e0], R119 ;  /* 0x0003e07701007387 */ /* 0x000fe20000100800 */
[----:B------:R-:W-:-:S03]  /*c850*/  @P0 IMAD.MOV.U32 R28, RZ, RZ, R26 ;  /* 0x000000ffff1c0224 */ /* 0x000fc600078e001a */
[----:B------:R-:W-:Y:S01]  /*c860*/  STL [R1+0x39c], R138 ;  /* 0x00039c8a01007387 */ /* 0x000fe20000100800 */
[----:B------:R-:W-:-:S03]  /*c870*/  @P0 IMAD.MOV.U32 R29, RZ, RZ, R42 ;  /* 0x000000ffff1d0224 */ /* 0x000fc600078e002a */
[----:B------:R-:W-:Y:S04]  /*c880*/  STL [R1+0x420], R112 ;  /* 0x0004207001007387 */ /* 0x000fe80000100800 */
[----:B------:R-:W-:Y:S04]  /*c890*/  STL [R1+0x3dc], R123 ;  /* 0x0003dc7b01007387 */ /* 0x000fe80000100800 */
[----:B------:R-:W-:Y:S04]  /*c8a0*/  STL [R1+0x460], R110 ;  /* 0x0004606e01007387 */ /* 0x000fe80000100800 */
[----:B------:R-:W-:Y:S04]  /*c8b0*/  STL [R1+0x41c], R118 ;  /* 0x00041c7601007387 */ /* 0x000fe80000100800 */
[----:B------:R-:W-:Y:S04]  /*c8c0*/  STL [R1+0x4a0], R27 ;  /* 0x0004a01b01007387 */ /* 0x000fe80000100800 */
[----:B------:R-:W-:Y:S04]  /*c8d0*/  STL [R1+0x45c], R111 ;  /* 0x00045c6f01007387 */ /* 0x000fe80000100800 */
[----:B------:R-:W2:Y:S04]  /*c8e0*/  LDL.LU R42, [R1+0xbf0] ;  /* 0x000bf000012a7983 */ /* 0x000ea80000300800 */
[----:B------:R-:W-:Y:S04]  /*c8f0*/  STL [R1+0x49c], R37 ;  /* 0x00049c2501007387 */ /* 0x000fe80000100800 */
[----:B------:R-:W2:Y:S04]  /*c900*/  @P0 LDG.E.U8 R23, desc[UR18][R28.64] ;  /* 0x000000121c170981 */ /* 0x000ea8000c1e1100 */
[----:B------:R-:W3:Y:S04]  /*c910*/  LDL R28, [R1+0x164] ;  /* 0x00016400011c7983 */ /* 0x000ee80000100800 */
[----:B------:R-:W3:Y:S01]  /*c920*/  LDL R29, [R1+0x168] ;  /* 0x00016800011d7983 */ /* 0x000ee20000100800 */
[----:B------:R-:W-:Y:S01]  /*c930*/  IMAD R30, R115, UR64, RZ ;  /* 0x00000040731e7c24 */ /* 0x000fe2000f8e02ff */
[----:B------:R-:W-:-:S04]  /*c940*/  PRMT R24, RZ, 0x7610, R24 ;  /* 0x00007610ff187816 */ /* 0x000fc80000000018 */
[----:B------:R-:W-:-:S05]  /*c950*/  IADD3 R25, P6, PT, R30, R38, RZ ;  /* 0x000000261e197210 */ /* 0x000fca0007fde0ff */
[----:B------:R-:W-:Y:S04]  /*c960*/  STL [R1+0x4e0], R25 ;  /* 0x0004e01901007387 */ /* 0x000fe80000100800 */
[----:B--2---:R1:W-:Y:S01]  /*c970*/  STL [R1+0x60], R23 ;  /* 0x0000601701007387 */ /* 0x0043e20000100800 */
[----:B---3--:R-:W-:-:S04]  /*c980*/  @P0 LOP3.LUT R29, R29, R28, RZ, 0x3c, !PT ;  /* 0x0000001c1d1d0212 */ /* 0x008fc800078e3cff */
[----:B------:R-:W-:-:S04]  /*c990*/  @P0 LOP3.LUT R28, R29, R28, RZ, 0x3c, !PT ;  /* 0x0000001c1d1c0212 */ /* 0x000fc800078e3cff */
[----:B------:R-:W-:-:S05]  /*c9a0*/  @P0 LOP3.LUT R29, R29, R28, RZ, 0x3c, !PT ;  /* 0x0000001c1d1d0212 */ /* 0x000fca00078e3cff */
[----:B------:R2:W3:Y:S04]  /*c9b0*/  @P0 LDG.E.U8 R24, desc[UR18][R28.64] ;  /* 0x000000121c180981 */ /* 0x0004e8000c1e1100 */
[----:B------:R-:W3:Y:S01]  /*c9c0*/  LDL R29, [R1+0x1a4] ;  /* 0x0001a400011d7983 */ /* 0x000ee20000100800 */
[----:B----4-:R-:W-:Y:S01]  /*c9d0*/  PRMT R95, RZ, 0x7610, R95 ;  /* 0x00007610ff5f7816 */ /* 0x010fe2000000005f */
[----:B--2---:R-:W-:Y:S02]  /*c9e0*/  @P0 IMAD.MOV.U32 R28, RZ, RZ, R85 ;  /* 0x000000ffff1c0224 */ /* 0x004fe400078e0055 */
[----:B------:R-:W-:Y:S01]  /*c9f0*/  IMAD R31, R116, UR68, RZ ;  /* 0x00000044741f7c24 */ /* 0x000fe2000f8e02ff */
[----:B------:R-:W-:Y:S02]  /*ca00*/  LEA.HI.X.SX32 R26, R30, R35, 0x1, P6 ;  /* 0x000000231e1a7211 */ /* 0x000fe400030f0eff */
[----:B---3--:R-:W2:Y:S02]  /*ca10*/  @P0 LDG.E.U8 R95, desc[UR18][R28.64] ;  /* 0x000000121c5f0981 */ /* 0x008ea4000c1e1100 */
[----:B-1----:R-:W-:-:S02]  /*ca20*/  IADD3 R23, P6, PT, R31, R38, RZ ;  /* 0x000000261f177210 */ /* 0x002fc40007fde0ff */
[----:B------:R-:W-:Y:S04]  /*ca30*/  STL [R1+0x4dc], R26 ;  /* 0x0004dc1a01007387 */ /* 0x000fe80000100800 */
[----:B------:R-:W-:Y:S04]  /*ca40*/  STL [R1+0x518], R23 ;  /* 0x0005181701007387 */ /* 0x000fe80000100800 */
[----:B------:R-:W-:Y:S04]  /*ca50*/  STL [R1+0x5c], R24 ;  /* 0x00005c1801007387 */ /* 0x000fe80000100800 */
[----:B------:R-:W3:Y:S04]  /*ca60*/  LDL R85, [R1+0x8c4] ;  /* 0x0008c40001557983 */ /* 0x000ee80000100800 */
[----:B--2---:R1:W-:Y:S04]  /*ca70*/  STL [R1+0x54], R95 ;  /* 0x0000545f01007387 */ /* 0x0043e80000100800 */
[----:B-1----:R-:W2:Y:S01]  /*ca80*/  LDL.LU R95, [R1+0xbec] ;  /* 0x000bec00015f7983 */ /* 0x002ea20000300800 */
[----:B------:R-:W-:Y:S01]  /*ca90*/  PRMT R81, RZ, 0x7610, R81 ;  /* 0x00007610ff517816 */ /* 0x000fe20000000051 */
[----:B------:R-:W-:Y:S01]  /*caa0*/  @P0 IMAD.MOV.U32 R29, RZ, RZ, R103 ;  /* 0x000000ffff1d0224 */ /* 0x000fe200078e0067 */
[----:B------:R-:W-:-:S02]  /*cab0*/  PRMT R77, RZ, 0x7610, R77 ;  /* 0x00007610ff4d7816 */ /* 0x000fc4000000004d */
[----:B------:R-:W-:Y:S02]  /*cac0*/  PRMT R73, RZ, 0x7610, R73 ;  /* 0x00007610ff497816 */ /* 0x000fe40000000049 */
[----:B------:R-:W-:Y:S02]  /*cad0*/  PRMT R69, RZ, 0x7610, R69 ;  /* 0x00007610ff457816 */ /* 0x000fe40000000045 */
[----:B------:R-:W-:Y:S02]  /*cae0*/  PRMT R65, RZ, 0x7610, R65 ;  /* 0x00007610ff417816 */ /* 0x000fe40000000041 */
[----:B------:R-:W-:Y:S02]  /*caf0*/  PRMT R61, RZ, 0x7610, R61 ;  /* 0x00007610ff3d7816 */ /* 0x000fe4000000003d */
[----:B------:R-:W-:Y:S02]  /*cb00*/  PRMT R51, RZ, 0x7610, R51 ;  /* 0x00007610ff337816 */ /* 0x000fe40000000033 */
[----:B------:R-:W-:-:S02]  /*cb10*/  PRMT R50, RZ, 0x7610, R50 ;  /* 0x00007610ff327816 */ /* 0x000fc40000000032 */
[----:B------:R-:W-:Y:S02]  /*cb20*/  PRMT R48, RZ, 0x7610, R48 ;  /* 0x00007610ff307816 */ /* 0x000fe40000000030 */
[----:B------:R-:W-:Y:S02]  /*cb30*/  PRMT R47, RZ, 0x7610, R47 ;  /* 0x00007610ff2f7816 */ /* 0x000fe4000000002f */
[----:B------:R-:W-:Y:S01]  /*cb40*/  PRMT R46, RZ, 0x7610, R46 ;  /* 0x00007610ff2e7816 */ /* 0x000fe2000000002e */
[----:B--2---:R-:W-:-:S05]  /*cb50*/  @P0 IMAD.MOV.U32 R28, RZ, RZ, R95 ;  /* 0x000000ffff1c0224 */ /* 0x004fca00078e005f */
[----:B------:R1:W2:Y:S02]  /*cb60*/  @P0 LDG.E.U8 R81, desc[UR18][R28.64] ;  /* 0x000000121c510981 */ /* 0x0002a4000c1e1100 */
[----:B-1----:R-:W-:Y:S02]  /*cb70*/  @P0 IMAD.MOV.U32 R28, RZ, RZ, R92 ;  /* 0x000000ffff1c0224 */ /* 0x002fe400078e005c */
[----:B------:R-:W-:-:S05]  /*cb80*/  @P0 IMAD.MOV.U32 R29, RZ, RZ, R99 ;  /* 0x000000ffff1d0224 */ /* 0x000fca00078e0063 */
[----:B------:R1:W4:Y:S02]  /*cb90*/  @P0 LDG.E.U8 R77, desc[UR18][R28.64] ;  /* 0x000000121c4d0981 */ /* 0x000324000c1e1100 */
[----:B-1----:R-:W-:Y:S02]  /*cba0*/  @P0 IMAD.MOV.U32 R28, RZ, RZ, R107 ;  /* 0x000000ffff1c0224 */ /* 0x002fe400078e006b */
[----:B------:R-:W-:-:S05]  /*cbb0*/  @P0 IMAD.MOV.U32 R29, RZ, RZ, R96 ;  /* 0x000000ffff1d0224 */ /* 0x000fca00078e0060 */
[----:B------:R1:W3:Y:S02]  /*cbc0*/  @P0 LDG.E.U8 R73, desc[UR18][R28.64] ;  /* 0x000000121c490981 */ /* 0x0002e4000c1e1100 */
        /* <DEDUP_REMOVED lines=23> */
[----:B------:R1:W3:Y:S01]  /*cd40*/  @P0 LDG.E.U8 R46, desc[UR18][R28.64] ;  /* 0x000000121c2e0981 */ /* 0x0002e2000c1e1100 */
[----:B------:R-:W-:-:S05]  /*cd50*/  LEA.HI.X.SX32 R24, R31, R35, 0x1, P6 ;  /* 0x000000231f187211 */ /* 0x000fca00030f0eff */
[----:B------:R-:W-:Y:S04]  /*cd60*/  STL [R1+0x514], R24 ;  /* 0x0005141801007387 */ /* 0x000fe80000100800 */
[----:B------:R-:W3:Y:S04]  /*cd70*/  LDL.LU R103, [R1+0xbe8] ;  /* 0x000be80001677983 */ /* 0x000ee80000300800 */
        /* <DEDUP_REMOVED lines=12> */
[----:B------:R-:W3:Y:S01]  /*ce40*/  LDL.LU R13, [R1+0xbb4] ;  /* 0x000bb400010d7983 */ /* 0x000ee20000300800 */
[----:B------:R-:W-:Y:S01]  /*ce50*/  PRMT R45, RZ, 0x7610, R45 ;  /* 0x00007610ff2d7816 */ /* 0x000fe2000000002d */
[----:B-1----:R-:W-:-:S02]  /*ce60*/  @P0 IMAD.MOV.U32 R28, RZ, RZ, R4 ;  /* 0x000000ffff1c0224 */ /* 0x002fc400078e0004 */
[----:B------:R-:W-:Y:S01]  /*ce70*/  @P0 IMAD.MOV.U32 R29, RZ, RZ, R36 ;  /* 0x000000ffff1d0224 */ /* 0x000fe200078e0024 */
[----:B------:R-:W-:-:S04]  /*ce80*/  PRMT R44, RZ, 0x7610, R44 ;  /* 0x00007610ff2c7816 */ /* 0x000fc8000000002c */
[----:B------:R1:W3:Y:S01]  /*ce90*/  @P0 LDG.E.U8 R45, desc[UR18][R28.64] ;  /* 0x000000121c2d0981 */ /* 0x0002e2000c1e1100 */
[----:B------:R-:W-:Y:S01]  /*cea0*/  PRMT R43, RZ, 0x7610, R43 ;  /* 0x00007610ff2b7816 */ /* 0x000fe2000000002b */
[----:B-1----:R-:W-:Y:S02]  /*ceb0*/  @P0 IMAD.MOV.U32 R28, RZ, RZ, R162 ;  /* 0x000000ffff1c0224 */ /* 0x002fe400078e00a2 */
[----:B------:R-:W-:-:S05]  /*cec0*/  @P0 IMAD.MOV.U32 R29, RZ, RZ, R125 ;  /* 0x000000ffff1d0224 */ /* 0x000fca00078e007d */
[----:B------:R1:W3:Y:S01]  /*ced0*/  @P0 LDG.E.U8 R44, desc[UR18][R28.64] ;  /* 0x000000121c2c0981 */ /* 0x0002e2000c1e1100 */
[----:B------:R-:W-:Y:S01]  /*cee0*/  PRMT R31, RZ, 0x7610, R31 ;  /* 0x00007610ff1f7816 */ /* 0x000fe2000000001f */
[----:B-1----:R-:W-:Y:S02]  /*cef0*/  @P0 IMAD.MOV.U32 R28, RZ, RZ, R161 ;  /* 0x000000ffff1c0224 */ /* 0x002fe400078e00a1 */
[----:B------:R-:W-:-:S05]  /*cf00*/  @P0 IMAD.MOV.U32 R29, RZ, RZ, R126 ;  /* 0x000000ffff1d0224 */ /* 0x000fca00078e007e */
[----:B------:R1:W3:Y:S04]  /*cf10*/  @P0 LDG.E.U8 R43, desc[UR18][R28.64] ;  /* 0x000000121c2b0981 */ /* 0x0002e8000c1e1100 */
[----:B--2---:R-:W-:Y:S04]  /*cf20*/  STL [R1+0x50], R81 ;  /* 0x0000505101007387 */ /* 0x004fe80000100800 */
[----:B------:R-:W2:Y:S04]  /*cf30*/  LDL.LU R34, [R1+0xbb0] ;  /* 0x000bb00001227983 */ /* 0x000ea80000300800 */
[----:B------:R-:W2:Y:S04]  /*cf40*/  LDL.LU R120, [R1+0xbac] ;  /* 0x000bac0001787983 */ /* 0x000ea80000300800 */
[----:B----4-:R-:W-:Y:S04]  /*cf50*/  STL [R1+0x4c], R77 ;  /* 0x00004c4d01007387 */ /* 0x010fe80000100800 */
[----:B---3--:R-:W-:Y:S04]  /*cf60*/  STL [R1+0x48], R73 ;  /* 0x0000484901007387 */ /* 0x008fe80000100800 */
[----:B------:R-:W3:Y:S04]  /*cf70*/  LDL.LU R41, [R1+0xba8] ;  /* 0x000ba80001297983 */ /* 0x000ee80000300800 */
[----:B------:R-:W4:Y:S04]  /*cf80*/  LDL.LU R149, [R1+0xba4] ;  /* 0x000ba40001957983 */ /* 0x000f280000300800 */
[----:B------:R-:W2:Y:S04]  /*cf90*/  LDL.LU R104, [R1+0xba0] ;  /* 0x000ba00001687983 */ /* 0x000ea80000300800 */
[----:B------:R-:W-:Y:S04]  /*cfa0*/  STL [R1+0x44], R69 ;  /* 0x0000444501007387 */ /* 0x000fe80000100800 */
[----:B------:R-:W2:Y:S04]  /*cfb0*/  LDL.LU R105, [R1+0xb9c] ;  /* 0x000b9c0001697983 */ /* 0x000ea80000300800 */
[----:B------:R-:W2:Y:S04]  /*cfc0*/  LDL.LU R3, [R1+0xb98] ;  /* 0x000b980001037983 */ /* 0x000ea80000300800 */
[----:B------:R-:W2:Y:S04]  /*cfd0*/  LDL.LU R2, [R1+0xb94] ;  /* 0x000b940001027983 */ /* 0x000ea80000300800 */
[----:B------:R-:W-:Y:S04]  /*cfe0*/  STL [R1+0x40], R65 ;  /* 0x0000404101007387 */ /* 0x000fe80000100800 */
[----:B------:R-:W2:Y:S04]  /*cff0*/  LDL.LU R36, [R1+0xb90] ;  /* 0x000b900001247983 */ /* 0x000ea80000300800 */
[----:B------:R-:W2:Y:S04]  /*d000*/  LDL.LU R4, [R1+0xb8c] ;  /* 0x000b8c0001047983 */ /* 0x000ea80000300800 */
[----:B------:R-:W-:Y:S01]  /*d010*/  STL [R1+0x3c], R61 ;  /* 0x00003c3d01007387 */ /* 0x000fe20000100800 */
[----:B-1----:R-:W-:-:S02]  /*d020*/  @P0 IMAD.MOV.U32 R28, RZ, RZ, R160 ;  /* 0x000000ffff1c0224 */ /* 0x002fc400078e00a0 */
[----:B------:R-:W-:Y:S01]  /*d030*/  @P0 IMAD.MOV.U32 R29, RZ, RZ, R7 ;  /* 0x000000ffff1d0224 */ /* 0x000fe200078e0007 */
[----:B------:R-:W-:-:S04]  /*d040*/  PRMT R30, RZ, 0x7610, R30 ;  /* 0x00007610ff1e7816 */ /* 0x000fc8000000001e */
[----:B------:R1:W2:Y:S04]  /*d050*/  @P0 LDG.E.U8 R31, desc[UR18][R28.64] ;  /* 0x000000121c1f0981 */ /* 0x0002a8000c1e1100 */
[----:B------:R-:W-:Y:S04]  /*d060*/  STL [R1+0x38], R51 ;  /* 0x0000383301007387 */ /* 0x000fe80000100800 */
[----:B------:R-:W2:Y:S04]  /*d070*/  LDL.LU R125, [R1+0xb88] ;  /* 0x000b8800017d7983 */ /* 0x000ea80000300800 */
[----:B------:R-:W2:Y:S01]  /*d080*/  LDL.LU R162, [R1+0xb84] ;  /* 0x000b840001a27983 */ /* 0x000ea20000300800 */
[----:B-1----:R-:W-:-:S03]  /*d090*/  @P0 IMAD.MOV.U32 R28, RZ, RZ, R130 ;  /* 0x000000ffff1c0224 */ /* 0x002fc600078e0082 */
[----:B------:R-:W-:Y:S04]  /*d0a0*/  STL [R1+0x34], R50 ;  /* 0x0000343201007387 */ /* 0x000fe80000100800 */
[----:B------:R-:W3:Y:S04]  /*d0b0*/  LDL.LU R126, [R1+0xb80] ;  /* 0x000b8000017e7983 */ /* 0x000ee80000300800 */
[----:B------:R-:W3:Y:S01]  /*d0c0*/  LDL.LU R161, [R1+0xb7c] ;  /* 0x000b7c0001a17983 */ /* 0x000ee20000300800 */
[----:B------:R-:W-:-:S03]  /*d0d0*/  @P0 IMAD.MOV.U32 R29, RZ, RZ, R6 ;  /* 0x000000ffff1d0224 */ /* 0x000fc600078e0006 */
[----:B------:R-:W4:Y:S04]  /*d0e0*/  LDL.LU R7, [R1+0xb78] ;  /* 0x000b780001077983 */ /* 0x000f280000300800 */
[----:B------:R1:W4:Y:S04]  /*d0f0*/  @P0 LDG.E.U8 R30, desc[UR18][R28.64] ;  /* 0x000000121c1e0981 */ /* 0x000328000c1e1100 */
[----:B------:R-:W-:Y:S04]  /*d100*/  STL [R1+0x30], R48 ;  /* 0x0000303001007387 */ /* 0x000fe80000100800 */
[----:B------:R-:W4:Y:S04]  /*d110*/  LDL.LU R160, [R1+0xb74] ;  /* 0x000b740001a07983 */ /* 0x000f280000300800 */
[----:B------:R-:W4:Y:S01]  /*d120*/  LDL.LU R6, [R1+0xb70] ;  /* 0x000b700001067983 */ /* 0x000f220000300800 */
[----:B-1----:R-:W-:-:S03]  /*d130*/  @P0 IMAD.MOV.U32 R29, RZ, RZ, R159 ;  /* 0x000000ffff1d0224 */ /* 0x002fc600078e009f */
[----:B------:R-:W-:Y:S04]  /*d140*/  STL [R1+0x28], R47 ;  /* 0x0000282f01007387 */ /* 0x000fe80000100800 */
[----:B------:R-:W4:Y:S01]  /*d150*/  LDL.LU R130, [R1+0xb6c] ;  /* 0x000b6c0001827983 */ /* 0x000f220000300800 */
[----:B------:R-:W-:-:S03]  /*d160*/  @P0 IMAD.MOV.U32 R28, RZ, RZ, R155 ;  /* 0x000000ffff1c0224 */ /* 0x000fc600078e009b */
[----:B------:R-:W-:Y:S04]  /*d170*/  STL [R1+0x24], R46 ;  /* 0x0000242e01007387 */ /* 0x000fe80000100800 */
[----:B------:R-:W4:Y:S04]  /*d180*/  LDL.LU R159, [R1+0xb68] ;  /* 0x000b6800019f7983 */ /* 0x000f280000300800 */
[----:B------:R-:W4:Y:S01]  /*d190*/  LDL.LU R155, [R1+0xb64] ;  /* 0x000b6400019b7983 */ /* 0x000f220000300800 */
[----:B--2---:R-:W-:-:S06]  /*d1a0*/  PRMT R162, RZ, 0x7610, R162 ;  /* 0x00007610ffa27816 */ /* 0x004fcc00000000a2 */
[----:B------:R1:W2:Y:S02]  /*d1b0*/  @P0 LDG.E.U8 R162, desc[UR18][R28.64] ;  /* 0x000000121ca20981 */ /* 0x0002a4000c1e1100 */
[----:B-1----:R-:W-:Y:S01]  /*d1c0*/  @P0 IMAD.MOV.U32 R28, RZ, RZ, R9 ;  /* 0x000000ffff1c0224 */ /* 0x002fe200078e0009 */
[----:B---3--:R-:W-:Y:S01]  /*d1d0*/  PRMT R161, RZ, 0x7610, R161 ;  /* 0x00007610ffa17816 */ /* 0x008fe200000000a1 */
[----:B------:R-:W-:-:S05]  /*d1e0*/  @P0 IMAD.MOV.U32 R29, RZ, RZ, R132 ;  /* 0x000000ffff1d0224 */ /* 0x000fca00078e0084 */
[----:B------:R1:W3:Y:S01]  /*d1f0*/  @P0 LDG.E.U8 R161, desc[UR18][R28.64] ;  /* 0x000000121ca10981 */ /* 0x0002e2000c1e1100 */
[----:B----4-:R-:W-:Y:S01]  /*d200*/  PRMT R160, RZ, 0x7610, R160 ;  /* 0x00007610ffa07816 */ /* 0x010fe200000000a0 */
[----:B-1----:R-:W-:Y:S02]  /*d210*/  @P0 IMAD.MOV.U32 R28, RZ, RZ, R154 ;  /* 0x000000ffff1c0224 */ /* 0x002fe400078e009a */
[----:B------:R-:W-:-:S05]  /*d220*/  @P0 IMAD.MOV.U32 R29, RZ, RZ, R8 ;  /* 0x000000ffff1d0224 */ /* 0x000fca00078e0008 */
[----:B------:R1:W4:Y:S02]  /*d230*/  @P0 LDG.E.U8 R160, desc[UR18][R28.64] ;  /* 0x000000121ca00981 */ /* 0x000324000c1e1100 */
[----:B-1----:R-:W-:Y:S02]  /*d240*/  @P0 IMAD.MOV.U32 R28, RZ, RZ, R11 ;  /* 0x000000ffff1c0224 */ /* 0x002fe400078e000b */
[----:B------:R-:W-:Y:S01]  /*d250*/  @P0 IMAD.MOV.U32 R29, RZ, RZ, R153 ;  /* 0x000000ffff1d0224 */ /* 0x000fe200078e0099 */
[----:B------:R-:W-:-:S06]  /*d260*/  PRMT R159, RZ, 0x7610, R159 ;  /* 0x00007610ff9f7816 */ /* 0x000fcc000000009f */
[----:B------:R1:W4:Y:S01]  /*d270*/  @P0 LDG.E.U8 R159, desc[UR18][R28.64] ;  /* 0x000000121c9f0981 */ /* 0x000322000c1e1100 */
[----:B------:R-:W-:Y:S01]  /*d280*/  PRMT R155, RZ, 0x7610, R155 ;  /* 0x00007610ff9b7816 */ /* 0x000fe2000000009b */
[----:B-1----:R-:W-:Y:S02]  /*d290*/  @P0 IMAD.MOV.U32 R28, RZ, RZ, R151 ;  /* 0x000000ffff1c0224 */ /* 0x002fe400078e0097 */
[----:B------:R-:W-:-:S05]  /*d2a0*/  @P0 IMAD.MOV.U32 R29, RZ, RZ, R152 ;  /* 0x000000ffff1d0224 */ /* 0x000fca00078e0098 */
[----:B------:R-:W4:Y:S01]  /*d2b0*/  @P0 LDG.E.U8 R155, desc[UR18][R28.64] ;  /* 0x000000121c9b0981 */ /* 0x000f22000c1e1100 */
[----:B------:R-:W-:-:S13]  /*d2c0*/  ISETP.GT.U32.AND P6, PT, R39, R42, PT ;  /* 0x0000002a2700720c */ /* 0x000fda0003fc4070 */
[----:B------:R-:W-:-:S05]  /*d2d0*/  @!P6 IMAD.IADD R42, R42, 0x1, -R39 ;  /* 0x000000012a2ae824 */ /* 0x000fca00078e0a27 */
[----:B------:R-:W-:-:S13]  /*d2e0*/  ISETP.GT.U32.AND P6, PT, R39, R42, PT ;  /* 0x0000002a2700720c */ /* 0x000fda0003fc4070 */
[----:B------:R-:W-:Y:S01]  /*d2f0*/  @!P6 IMAD.IADD R42, R42, 0x1, -R39 ;  /* 0x000000012a2ae824 */ /* 0x000fe200078e0a27 */
[----:B------:R-:W-:-:S13]  /*d300*/  ISETP.GE.AND P6, PT, R85, RZ, PT ;  /* 0x000000ff5500720c */ /* 0x000fda0003fc6270 */
[----:B------:R-:W-:Y:S01]  /*d310*/  @!P6 IMAD.MOV R42, RZ, RZ, -R42 ;  /* 0x000000ffff2ae224 */ /* 0x000fe200078e0a2a */
[----:B------:R-:W-:-:S13]  /*d320*/  ISETP.GT.U32.AND P6, PT, R39, R41, PT ;  /* 0x000000292700720c */ /* 0x000fda0003fc4070 */
[----:B------:R-:W-:-:S05]  /*d330*/  @!P6 IMAD.IADD R41, R41, 0x1, -R39 ;  /* 0x000000012929e824 */ /* 0x000fca00078e0a27 */
[----:B------:R-:W-:-:S13]  /*d340*/  ISETP.GT.U32.AND P6, PT, R39, R41, PT ;  /* 0x000000292700720c */ /* 0x000fda0003fc4070 */
[----:B------:R-:W-:Y:S01]  /*d350*/  @!P6 IMAD.IADD R41, R41, 0x1, -R39 ;  /* 0x000000012929e824 */ /* 0x000fe200078e0a27 */
[----:B------:R-:W-:Y:S01]  /*d360*/  ISETP.GE.AND P6, PT, R149, RZ, PT ;  /* 0x000000ff9500720c */ /* 0x000fe20003fc6270 */
[----:B--2---:R-:W-:Y:S04]  /*d370*/  STL [R1+0xa94], R162 ;  /* 0x000a94a201007387 */ /* 0x004fe80000100800 */
[----:B------:R-:W-:Y:S04]  /*d380*/  STL [R1+0x1c], R45 ;  /* 0x00001c2d01007387 */ /* 0x000fe80000100800 */
[----:B------:R-:W2:Y:S04]  /*d390*/  LDL.LU R132, [R1+0xb60] ;  /* 0x000b600001847983 */ /* 0x000ea80000300800 */
[----:B------:R-:W2:Y:S04]  /*d3a0*/  LDL.LU R9, [R1+0xb5c] ;  /* 0x000b5c0001097983 */ /* 0x000ea80000300800 */
[----:B---3--:R-:W-:Y:S04]  /*d3b0*/  STL [R1+0xa98], R161 ;  /* 0x000a98a101007387 */ /* 0x008fe80000100800 */
[----:B------:R-:W-:Y:S04]  /*d3c0*/  STL [R1+0x8], R44 ;  /* 0x0000082c01007387 */ /* 0x000fe80000100800 */
[----:B------:R-:W3:Y:S04]  /*d3d0*/  LDL.LU R8, [R1+0xb58] ;  /* 0x000b580001087983 */ /* 0x000ee80000300800 */
[----:B------:R-:W2:Y:S04]  /*d3e0*/  LDL.LU R154, [R1+0xb54] ;  /* 0x000b5400019a7983 */ /* 0x000ea80000300800 */
[----:B----4-:R-:W-:Y:S04]  /*d3f0*/  STL [R1+0xa9c], R160 ;  /* 0x000a9ca001007387 */ /* 0x010fe80000100800 */
[----:B------:R-:W-:Y:S04]  /*d400*/  STL [R1+0xc], R43 ;  /* 0x00000c2b01007387 */ /* 0x000fe80000100800 */
[----:B------:R-:W4:Y:S04]  /*d410*/  LDL.LU R153, [R1+0xb50] ;  /* 0x000b500001997983 */ /* 0x000f280000300800 */
[----:B------:R-:W3:Y:S04]  /*d420*/  LDL.LU R11, [R1+0xb4c] ;  /* 0x000b4c00010b7983 */ /* 0x000ee80000300800 */
[----:B------:R-:W-:Y:S04]  /*d430*/  STL [R1+0xaa0], R159 ;  /* 0x000aa09f01007387 */ /* 0x000fe80000100800 */
[----:B------:R-:W-:Y:S04]  /*d440*/  STL [R1+0x4], R31 ;  /* 0x0000041f01007387 */ /* 0x000fe80000100800 */
[----:B------:R-:W3:Y:S04]  /*d450*/  LDL.LU R152, [R1+0xb48] ;  /* 0x000b480001987983 */ /* 0x000ee80000300800 */
[----:B------:R-:W3:Y:S04]  /*d460*/  LDL.LU R151, [R1+0xb44] ;  /* 0x000b440001977983 */ /* 0x000ee80000300800 */
[----:B------:R-:W-:Y:S04]  /*d470*/  STL [R1+0xaa4], R155 ;  /* 0x000aa49b01007387 */ /* 0x000fe80000100800 */
[----:B------:R-:W-:Y:S04]  /*d480*/  STL [R1], R30 ;  /* 0x0000001e01007387 */ /* 0x000fe80000100800 */
[----:B------:R-:W3:Y:S01]  /*d490*/  LDL.LU R149, [R1+0xb40] ;  /* 0x000b400001957983 */ /* 0x000ee20000300800 */
[----:B------:R-:W-:-:S02]  /*d4a0*/  @P0 IMAD.MOV.U32 R28, RZ, RZ, R147 ;  /* 0x000000ffff1c0224 */ /* 0x000fc400078e0093 */
[----:B------:R-:W-:Y:S02]  /*d4b0*/  @P0 IMAD.MOV.U32 R29, RZ, RZ, R148 ;  /* 0x000000ffff1d0224 */ /* 0x000fe400078e0094 */
[----:B------:R-:W3:Y:S01]  /*d4c0*/  LDL.LU R148, [R1+0xb3c] ;  /* 0x000b3c0001947983 */ /* 0x000ee20000300800 */
[----:B------:R-:W-:-:S03]  /*d4d0*/  SEL R105, R5, R105, !P3 ;  /* 0x0000006905697207 */ /* 0x000fc60005800000 */
[----:B------:R-:W3:Y:S01]  /*d4e0*/  LDL.LU R147, [R1+0xb38] ;  /* 0x000b380001937983 */ /* 0x000ee20000300800 */
[----:B--2---:R-:W-:-:S06]  /*d4f0*/  PRMT R154, RZ, 0x7610, R154 ;  /* 0x00007610ff9a7816 */ /* 0x004fcc000000009a */
[----:B------:R1:W2:Y:S01]  /*d500*/  @P0 LDG.E.U8 R154, desc[UR18][R28.64] ;  /* 0x000000121c9a0981 */ /* 0x0002a2000c1e1100 */
[----:B----4-:R-:W-:Y:S01]  /*d510*/  PRMT R153, RZ, 0x7610, R153 ;  /* 0x00007610ff997816 */ /* 0x010fe20000000099 */
[----:B-1----:R-:W-:Y:S02]  /*d520*/  @P0 IMAD.MOV.U32 R28, RZ, RZ, R21 ;  /* 0x000000ffff1c0224 */ /* 0x002fe400078e0015 */
[----:B------:R-:W-:-:S05]  /*d530*/  @P0 IMAD.MOV.U32 R29, RZ, RZ, R145 ;  /* 0x000000ffff1d0224 */ /* 0x000fca00078e0091 */
[----:B------:R1:W4:Y:S02]  /*d540*/  @P0 LDG.E.U8 R153, desc[UR18][R28.64] ;  /* 0x000000121c990981 */ /* 0x000324000c1e1100 */
[----:B-1----:R-:W-:Y:S02]  /*d550*/  @P0 IMAD.MOV.U32 R28, RZ, RZ, R18 ;  /* 0x000000ffff1c0224 */ /* 0x002fe400078e0012 */
[----:B------:R-:W-:Y:S01]  /*d560*/  @P0 IMAD.MOV.U32 R29, RZ, RZ, R20 ;  /* 0x000000ffff1d0224 */ /* 0x000fe200078e0014 */
[----:B---3--:R-:W-:Y:S02]  /*d570*/  PRMT R152, RZ, 0x7610, R152 ;  /* 0x00007610ff987816 */ /* 0x008fe40000000098 */
[----:B------:R-:W-:-:S04]  /*d580*/  PRMT R151, RZ, 0x7610, R151 ;  /* 0x00007610ff977816 */ /* 0x000fc80000000097 */
[----:B------:R1:W3:Y:S02]  /*d590*/  @P0 LDG.E.U8 R152, desc[UR18][R28.64] ;  /* 0x000000121c980981 */ /* 0x0002e4000c1e1100 */
[----:B-1----:R-:W-:Y:S02]  /*d5a0*/  @P0 IMAD.MOV.U32 R28, RZ, RZ, R16 ;  /* 0x000000ffff1c0224 */ /* 0x002fe400078e0010 */
[----:B------:R-:W-:Y:S01]  /*d5b0*/  @P0 IMAD.MOV.U32 R29, RZ, RZ, R19 ;  /* 0x000000ffff1d0224 */ /* 0x000fe200078e0013 */
[----:B------:R-:W-:-:S04]  /*d5c0*/  PRMT R149, RZ, 0x7610, R149 ;  /* 0x00007610ff957816 */ /* 0x000fc80000000095 */
[----:B------:R1:W3:Y:S02]  /*d5d0*/  @P0 LDG.E.U8 R151, desc[UR18][R28.64] ;  /* 0x000000121c970981 */ /* 0x0002e4000c1e1100 */
[----:B-1----:R-:W-:Y:S02]  /*d5e0*/  @P0 IMAD.MOV.U32 R28, RZ, RZ, R14 ;  /* 0x000000ffff1c0224 */ /* 0x002fe400078e000e */
[----:B------:R-:W-:-:S05]  /*d5f0*/  @P0 IMAD.MOV.U32 R29, RZ, RZ, R17 ;  /* 0x000000ffff1d0224 */ /* 0x000fca00078e0011 */
[----:B------:R1:W3:Y:S01]  /*d600*/  @P0 LDG.E.U8 R149, desc[UR18][R28.64] ;  /* 0x000000121c950981 */ /* 0x0002e2000c1e1100 */
[----:B------:R-:W-:Y:S01]  /*d610*/  SEL R104, R5, R104, !P3 ;  /* 0x0000006805687207 */ /* 0x000fe20005800000 */
[----:B------:R-:W-:Y:S01]  /*d620*/  IMAD R105, R105, UR11, RZ ;  /* 0x0000000b69697c24 */ /* 0x000fe2000f8e02ff */
[----:B------:R-:W-:Y:S01]  /*d630*/  SEL R42, R5, R42, !P3 ;  /* 0x0000002a052a7207 */ /* 0x000fe20005800000 */
[----:B------:R-:W-:Y:S02]  /*d640*/  @!P6 IMAD.MOV R41, RZ, RZ, -R41 ;  /* 0x000000ffff29e224 */ /* 0x000fe400078e0a29 */
[----:B------:R-:W-:Y:S01]  /*d650*/  IMAD R104, R104, UR11, RZ ;  /* 0x0000000b68687c24 */ /* 0x000fe2000f8e02ff */
[CC--:B------:R-:W-:Y:S01]  /*d660*/  IADD3 R20, P6, PT, R105.reuse, R38.reuse, RZ ;  /* 0x0000002669147210 */ /* 0x0c0fe20007fde0ff */
[----:B------:R-:W-:Y:S02]  /*d670*/  IMAD R42, R42, UR5, RZ ;  /* 0x000000052a2a7c24 */ /* 0x000fe4000f8e02ff */
[----:B-1----:R-:W-:Y:S01]  /*d680*/  @P0 IMAD.MOV.U32 R29, RZ, RZ, R144 ;  /* 0x000000ffff1d0224 */ /* 0x002fe200078e0090 */
[-C--:B------:R-:W-:Y:S01]  /*d690*/  LEA.HI.X.SX32 R21, R105, R35.reuse, 0x1, P6 ;  /* 0x0000002369157211 */ /* 0x080fe200030f0eff */
[----:B--2---:R-:W-:Y:S01]  /*d6a0*/  STL [R1+0xaa8], R154 ;  /* 0x000aa89a01007387 */ /* 0x004fe20000100800 */
[CC--:B------:R-:W-:Y:S01]  /*d6b0*/  IADD3 R18, P6, PT, R104.reuse, R38.reuse, RZ ;  /* 0x0000002668127210 */ /* 0x0c0fe20007fde0ff */
[----:B------:R-:W-:Y:S01]  /*d6c0*/  @P0 IMAD.MOV.U32 R28, RZ, RZ, R15 ;  /* 0x000000ffff1c0224 */ /* 0x000fe200078e000f */
[----:B------:R-:W-:Y:S01]  /*d6d0*/  PRMT R148, RZ, 0x7610, R148 ;  /* 0x00007610ff947816 */ /* 0x000fe20000000094 */
[----:B------:R-:W2:Y:S01]  /*d6e0*/  LDL.LU R145, [R1+0xb34] ;  /* 0x000b340001917983 */ /* 0x000ea20000300800 */
[----:B------:R-:W-:Y:S01]  /*d6f0*/  LEA.HI.X.SX32 R19, R104, R35, 0x1, P6 ;  /* 0x0000002368137211 */ /* 0x000fe200030f0eff */
[----:B------:R-:W1:Y:S01]  /*d700*/  LDCU UR5, c[0x0][0x3b0] ;  /* 0x00007600ff0577ac */ /* 0x000e620008000800 */
[----:B------:R-:W-:-:S02]  /*d710*/  IADD3 R16, P6, PT, R42, R38, RZ ;  /* 0x000000262a107210 */ /* 0x000fc40007fde0ff */
[----:B------:R0:W2:Y:S04]  /*d720*/  @P0 LDG.E.U8 R148, desc[UR18][R28.64] ;  /* 0x000000121c940981 */ /* 0x0000a8000c1e1100 */
[----:B----4-:R-:W-:Y:S04]  /*d730*/  STL [R1+0xaac], R153 ;  /* 0x000aac9901007387 */ /* 0x010fe80000100800 */
[----:B---3--:R-:W-:Y:S04]  /*d740*/  STL [R1+0xab0], R152 ;  /* 0x000ab09801007387 */ /* 0x008fe80000100800 */
[----:B------:R-:W-:Y:S04]  /*d750*/  STL [R1+0x148], R20 ;  /* 0x0001481401007387 */ /* 0x000fe80000100800 */
[----:B------:R-:W-:Y:S04]  /*d760*/  STL [R1+0x144], R21 ;  /* 0x0001441501007387 */ /* 0x000fe80000100800 */
[----:B------:R-:W-:Y:S04]  /*d770*/  STL [R1+0xab4], R151 ;  /* 0x000ab49701007387 */ /* 0x000fe80000100800 */
[----:B------:R-:W-:Y:S04]  /*d780*/  STL [R1+0x188], R18 ;  /* 0x0001881201007387 */ /* 0x000fe80000100800 */
[----:B------:R-:W-:Y:S04]  /*d790*/  STL [R1+0x184], R19 ;  /* 0x0001841301007387 */ /* 0x000fe80000100800 */
[----:B------:R3:W-:Y:S04]  /*d7a0*/  STL [R1+0x1c8], R16 ;  /* 0x0001c81001007387 */ /* 0x0007e80000100800 */
[----:B------:R-:W-:Y:S04]  /*d7b0*/  STL [R1+0xab8], R149 ;  /* 0x000ab89501007387 */ /* 0x000fe80000100800 */
[----:B------:R-:W4:Y:S01]  /*d7c0*/  LDL.LU R144, [R1+0xb30] ;  /* 0x000b300001907983 */ /* 0x000f220000300800 */
[----:B------:R-:W-:Y:S01]  /*d7d0*/  PRMT R147, RZ, 0x7610, R147 ;  /* 0x00007610ff937816 */ /* 0x000fe20000000093 */
[----:B0-----:R-:W-:-:S02]  /*d7e0*/  @P0 IMAD.MOV.U32 R28, RZ, RZ, R142 ;  /* 0x000000ffff1c0224 */ /* 0x001fc400078e008e */
[----:B------:R-:W-:-:S05]  /*d7f0*/  @P0 IMAD.MOV.U32 R29, RZ, RZ, R143 ;  /* 0x000000ffff1d0224 */ /* 0x000fca00078e008f */
[----:B------:R0:W3:Y:S02]  /*d800*/  @P0 LDG.E.U8 R147, desc[UR18][R28.64] ;  /* 0x000000121c930981 */ /* 0x0000e4000c1e1100 */
[----:B0-----:R-:W-:Y:S02]  /*d810*/  @P0 IMAD.MOV.U32 R28, RZ, RZ, R141 ;  /* 0x000000ffff1c0224 */ /* 0x001fe400078e008d */
[----:B------:R-:W-:Y:S01]  /*d820*/  @P0 IMAD.MOV.U32 R29, RZ, RZ, R10 ;  /* 0x000000ffff1d0224 */ /* 0x000fe200078e000a */
[----:B--2---:R-:W-:-:S06]  /*d830*/  PRMT R145, RZ, 0x7610, R145 ;  /* 0x00007610ff917816 */ /* 0x004fcc0000000091 */
[----:B------:R0:W2:Y:S02]  /*d840*/  @P0 LDG.E.U8 R145, desc[UR18][R28.64] ;  /* 0x000000121c910981 */ /* 0x0000a4000c1e1100 */
[----:B0-----:R-:W-:Y:S02]  /*d850*/  @P0 IMAD.MOV.U32 R28, RZ, RZ, R137 ;  /* 0x000000ffff1c0224 */ /* 0x001fe400078e0089 */
[----:B------:R-:W-:Y:S01]  /*d860*/  @P0 IMAD.MOV.U32 R29, RZ, RZ, R140 ;  /* 0x000000ffff1d0224 */ /* 0x000fe200078e008c */
[----:B----4-:R-:W-:-:S06]  /*d870*/  PRMT R144, RZ, 0x7610, R144 ;  /* 0x00007610ff907816 */ /* 0x010fcc0000000090 */
[----:B------:R0:W4:Y:S01]  /*d880*/  @P0 LDG.E.U8 R144, desc[UR18][R28.64] ;  /* 0x000000121c900981 */ /* 0x000122000c1e1100 */
[----:B------:R-:W-:Y:S02]  /*d890*/  SEL R41, R5, R41, !P3 ;  /* 0x0000002905297207 */ /* 0x000fe40005800000 */
[----:B------:R-:W-:-:S03]  /*d8a0*/  LEA.HI.X.SX32 R17, R42, R35, 0x1, P6 ;  /* 0x000000232a117211 */ /* 0x000fc600030f0eff */
[----:B------:R-:W-:Y:S01]  /*d8b0*/  IMAD R41, R41, UR12, RZ ;  /* 0x0000000c29297c24 */ /* 0x000fe2000f8e02ff */
[----:B------:R-:W-:Y:S01]  /*d8c0*/  ISETP.GE.U32.AND P2, PT, R117, 0x7fffff19, PT ;  /* 0x7fffff197500780c */ /* 0x000fe20003f46070 */
[----:B------:R1:W-:Y:S01]  /*d8d0*/  STL [R1+0x1c4], R17 ;  /* 0x0001c41101007387 */ /* 0x0003e20000100800 */
[----:B------:R-:W-:Y:S01]  /*d8e0*/  PRMT R116, RZ, 0x7610, R116 ;  /* 0x00007610ff747816 */ /* 0x000fe20000000074 */
[----:B0-----:R-:W-:Y:S01]  /*d8f0*/  @P0 IMAD.MOV.U32 R29, RZ, RZ, R136 ;  /* 0x000000ffff1d0224 */ /* 0x001fe200078e0088 */
[C---:B------:R-:W-:Y:S01]  /*d900*/  IADD3 R14, P6, PT, R41.reuse, R38, RZ ;  /* 0x00000026290e7210 */ /* 0x040fe20007fde0ff */
[----:B------:R-:W-:Y:S01]  /*d910*/  STL [R1+0xabc], R148 ;  /* 0x000abc9401007387 */ /* 0x000fe20000100800 */
[----:B------:R-:W-:Y:S01]  /*d920*/  @P0 IMAD.MOV.U32 R28, RZ, RZ, R134 ;  /* 0x000000ffff1c0224 */ /* 0x000fe200078e0086 */
[----:B------:R-:W-:Y:S01]  /*d930*/  PRMT R115, RZ, 0x7610, R115 ;  /* 0x00007610ff737816 */ /* 0x000fe20000000073 */
[----:B------:R-:W0:Y:S01]  /*d940*/  LDCU UR12, c[0x0][0x3b0] ;  /* 0x00007600ff0c77ac */ /* 0x000e220008000800 */
[----:B------:R0:W-:Y:S04]  /*d950*/  STL [R1+0x208], R14 ;  /* 0x0002080e01007387 */ /* 0x0001e80000100800 */
[----:B------:R-:W4:Y:S04]  /*d960*/  LDL.LU R143, [R1+0xb2c] ;  /* 0x000b2c00018f7983 */ /* 0x000f280000300800 */
[----:B------:R-:W4:Y:S01]  /*d970*/  LDL.LU R142, [R1+0xb28] ;  /* 0x000b2800018e7983 */ /* 0x000f220000300800 */
[----:B------:R-:W-:-:S05]  /*d980*/  LEA.HI.X.SX32 R15, R41, R35, 0x1, P6 ;  /* 0x00000023290f7211 */ /* 0x000fca00030f0eff */
[----:B------:R0:W-:Y:S04]  /*d990*/  STL [R1+0x204], R15 ;  /* 0x0002040f01007387 */ /* 0x0001e80000100800 */
[----:B---3--:R-:W-:Y:S04]  /*d9a0*/  STL [R1+0xac0], R147 ;  /* 0x000ac09301007387 */ /* 0x008fe80000100800 */
[----:B------:R-:W3:Y:S04]  /*d9b0*/  LDL.LU R10, [R1+0xb24] ;  /* 0x000b2400010a7983 */ /* 0x000ee80000300800 */
[----:B------:R-:W3:Y:S04]  /*d9c0*/  LDL.LU R141, [R1+0xb20] ;  /* 0x000b2000018d7983 */ /* 0x000ee80000300800 */
[----:B--2---:R-:W-:Y:S04]  /*d9d0*/  STL [R1+0xac4], R145 ;  /* 0x000ac49101007387 */ /* 0x004fe80000100800 */
[----:B------:R-:W2:Y:S04]  /*d9e0*/  LDL.LU R140, [R1+0xb1c] ;  /* 0x000b1c00018c7983 */ /* 0x000ea80000300800 */
[----:B------:R-:W2:Y:S04]  /*d9f0*/  LDL.LU R137, [R1+0xb18] ;  /* 0x000b180001897983 */ /* 0x000ea80000300800 */
[----:B----4-:R-:W-:Y:S04]  /*da00*/  STL [R1+0xac8], R144 ;  /* 0x000ac89001007387 */ /* 0x010fe80000100800 */
[----:B------:R-:W4:Y:S04]  /*da10*/  LDL.LU R136, [R1+0xb14] ;  /* 0x000b140001887983 */ /* 0x000f280000300800 */
[----:B------:R-:W4:Y:S01]  /*da20*/  LDL.LU R134, [R1+0xb10] ;  /* 0x000b100001867983 */ /* 0x000f220000300800 */
[----:B------:R-:W-:-:S06]  /*da30*/  PRMT R143, RZ, 0x7610, R143 ;  /* 0x00007610ff8f7816 */ /* 0x000fcc000000008f */
[----:B------:R0:W4:Y:S01]  /*da40*/  @P0 LDG.E.U8 R143, desc[UR18][R28.64] ;  /* 0x000000121c8f0981 */ /* 0x000122000c1e1100 */
[----:B------:R-:W-:Y:S01]  /*da50*/  PRMT R142, RZ, 0x7610, R142 ;  /* 0x00007610ff8e7816 */ /* 0x000fe2000000008e */
[----:B0-----:R-:W-:Y:S02]  /*da60*/  @P0 IMAD.MOV.U32 R28, RZ, RZ, R131 ;  /* 0x000000ffff1c0224 */ /* 0x001fe400078e0083 */
[----:B------:R-:W-:-:S05]  /*da70*/  @P0 IMAD.MOV.U32 R29, RZ, RZ, R133 ;  /* 0x000000ffff1d0224 */ /* 0x000fca00078e0085 */
[----:B------:R0:W4:Y:S01]  /*da80*/  @P0 LDG.E.U8 R142, desc[UR18][R28.64] ;  /* 0x000000121c8e0981 */ /* 0x000122000c1e1100 */
[----:B---3--:R-:W-:Y:S01]  /*da90*/  PRMT R141, RZ, 0x7610, R141 ;  /* 0x00007610ff8d7816 */ /* 0x008fe2000000008d */
[----:B0-----:R-:W-:Y:S02]  /*daa0*/  @P0 IMAD.MOV.U32 R28, RZ, RZ, R128 ;  /* 0x000000ffff1c0224 */ /* 0x001fe400078e0080 */
[----:B------:R-:W-:-:S05]  /*dab0*/  @P0 IMAD.MOV.U32 R29, RZ, RZ, R129 ;  /* 0x000000ffff1d0224 */ /* 0x000fca00078e0081 */
[----:B------:R0:W3:Y:S02]  /*dac0*/  @P0 LDG.E.U8 R141, desc[UR18][R28.64] ;  /* 0x000000121c8d0981 */ /* 0x0000e4000c1e1100 */
[----:B0-----:R-:W-:Y:S02]  /*dad0*/  @P0 IMAD.MOV.U32 R28, RZ, RZ, R124 ;  /* 0x000000ffff1c0224 */ /* 0x001fe400078e007c */
[----:B------:R-:W-:Y:S01]  /*dae0*/  @P0 IMAD.MOV.U32 R29, RZ, RZ, R127 ;  /* 0x000000ffff1d0224 */ /* 0x000fe200078e007f */
[----:B--2---:R-:W-:Y:S02]  /*daf0*/  PRMT R140, RZ, 0x7610, R140 ;  /* 0x00007610ff8c7816 */ /* 0x004fe4000000008c */
[----:B------:R-:W-:-:S04]  /*db00*/  PRMT R137, RZ, 0x7610, R137 ;  /* 0x00007610ff897816 */ /* 0x000fc80000000089 */
[----:B------:R0:W2:Y:S02]  /*db10*/  @P0 LDG.E.U8 R140, desc[UR18][R28.64] ;  /* 0x000000121c8c0981 */ /* 0x0000a4000c1e1100 */
[----:B0-----:R-:W-:Y:S02]  /*db20*/  @P0 IMAD.MOV.U32 R28, RZ, RZ, R121 ;  /* 0x000000ffff1c0224 */ /* 0x001fe400078e0079 */
[----:B------:R-:W-:-:S05]  /*db30*/  @P0 IMAD.MOV.U32 R29, RZ, RZ, R122 ;  /* 0x000000ffff1d0224 */ /* 0x000fca00078e007a */
[----:B------:R0:W2:Y:S02]  /*db40*/  @P0 LDG.E.U8 R137, desc[UR18][R28.64] ;  /* 0x000000121c890981 */ /* 0x0000a4000c1e1100 */
[----:B0-----:R-:W-:Y:S02]  /*db50*/  @P0 IMAD.MOV.U32 R28, RZ, RZ, R84 ;  /* 0x000000ffff1c0224 */ /* 0x001fe400078e0054 */
[----:B------:R-:W-:Y:S01]  /*db60*/  @P0 IMAD.MOV.U32 R29, RZ, RZ, R49 ;  /* 0x000000ffff1d0224 */ /* 0x000fe200078e0031 */
[----:B----4-:R-:W-:-:S06]  /*db70*/  PRMT R136, RZ, 0x7610, R136 ;  /* 0x00007610ff887816 */ /* 0x010fcc0000000088 */
[----:B------:R-:W4:Y:S04]  /*db80*/  @P0 LDG.E.U8 R136, desc[UR18][R28.64] ;  /* 0x000000121c880981 */ /* 0x000f28000c1e1100 */
[----:B------:R-:W-:Y:S04]  /*db90*/  STL [R1+0xacc], R143 ;  /* 0x000acc8f01007387 */ /* 0x000fe80000100800 */
[----:B------:R-:W4:Y:S04]  /*dba0*/  LDL.LU R133, [R1+0xb0c] ;  /* 0x000b0c0001857983 */ /* 0x000f280000300800 */
[----:B------:R-:W4:Y:S01]  /*dbb0*/  LDL.LU R131, [R1+0xb08] ;  /* 0x000b080001837983 */ /* 0x000f220000300800 */
[----:B------:R-:W-:-:S03]  /*dbc0*/  ISETP.GT.U32.AND P6, PT, R39, R34, PT ;  /* 0x000000222700720c */ /* 0x000fc60003fc4070 */
[----:B------:R-:W-:Y:S04]  /*dbd0*/  STL [R1+0xad0], R142 ;  /* 0x000ad08e01007387 */ /* 0x000fe80000100800 */
[----:B------:R-:W4:Y:S04]  /*dbe0*/  LDL.LU R129, [R1+0xb04] ;  /* 0x000b040001817983 */ /* 0x000f280000300800 */
[----:B------:R-:W4:Y:S02]  /*dbf0*/  LDL.LU R128, [R1+0xb00] ;  /* 0x000b000001807983 */ /* 0x000f240000300800 */
[----:B------:R-:W-:-:S02]  /*dc00*/  @!P6 IMAD.IADD R34, R34, 0x1, -R39 ;  /* 0x000000012222e824 */ /* 0x000fc400078e0a27 */
[----:B---3--:R-:W-:Y:S04]  /*dc10*/  STL [R1+0xad4], R141 ;  /* 0x000ad48d01007387 */ /* 0x008fe80000100800 */
[----:B------:R-:W3:Y:S01]  /*dc20*/  LDL.LU R127, [R1+0xafc] ;  /* 0x000afc00017f7983 */ /* 0x000ee20000300800 */
[----:B------:R-:W-:-:S03]  /*dc30*/  ISETP.GT.U32.AND P6, PT, R39, R34, PT ;  /* 0x000000222700720c */ /* 0x000fc60003fc4070 */
[----:B------:R-:W3:Y:S10]  /*dc40*/  LDL.LU R124, [R1+0xaf8] ;  /* 0x000af800017c7983 */ /* 0x000ef40000300800 */
[----:B------:R-:W-:Y:S01]  /*dc50*/  @!P6 IMAD.IADD R34, R34, 0x1, -R39 ;  /* 0x000000012222e824 */ /* 0x000fe200078e0a27 */
[----:B------:R-:W-:Y:S01]  /*dc60*/  ISETP.GE.AND P6, PT, R120, RZ, PT ;  /* 0x000000ff7800720c */ /* 0x000fe20003fc6270 */
[----:B--2---:R-:W-:Y:S04]  /*dc70*/  STL [R1+0xad8], R140 ;  /* 0x000ad88c01007387 */ /* 0x004fe80000100800 */
[----:B------:R-:W2:Y:S04]  /*dc80*/  LDL.LU R122, [R1+0xaf4] ;  /* 0x000af400017a7983 */ /* 0x000ea80000300800 */
[----:B------:R-:W2:Y:S04]  /*dc90*/  LDL.LU R121, [R1+0xaf0] ;  /* 0x000af00001797983 */ /* 0x000ea80000300800 */
[----:B------:R-:W-:Y:S04]  /*dca0*/  STL [R1+0xadc], R137 ;  /* 0x000adc8901007387 */ /* 0x000fe80000100800 */
[----:B----4-:R-:W-:Y:S04]  /*dcb0*/  STL [R1+0xae0], R136 ;  /* 0x000ae08801007387 */ /* 0x010fe80000100800 */
[----:B------:R-:W4:Y:S01]  /*dcc0*/  LDL.LU R120, [R1+0xaec] ;  /* 0x000aec0001787983 */ /* 0x000f220000300800 */
[----:B------:R-:W-:Y:S01]  /*dcd0*/  PRMT R134, RZ, 0x7610, R134 ;  /* 0x00007610ff867816 */ /* 0x000fe20000000086 */
[----:B------:R-:W-:-:S02]  /*dce0*/  @P0 IMAD.MOV.U32 R28, RZ, RZ, R55 ;  /* 0x000000ffff1c0224 */ /* 0x000fc400078e0037 */
[----:B------:R-:W-:-:S05]  /*dcf0*/  @P0 IMAD.MOV.U32 R29, RZ, RZ, R52 ;  /* 0x000000ffff1d0224 */ /* 0x000fca00078e0034 */
[----:B------:R0:W4:Y:S01]  /*dd00*/  @P0 LDG.E.U8 R134, desc[UR18][R28.64] ;  /* 0x000000121c860981 */ /* 0x000122000c1e1100 */
[----:B------:R-:W-:Y:S01]  /*dd10*/  PRMT R133, RZ, 0x7610, R133 ;  /* 0x00007610ff857816 */ /* 0x000fe20000000085 */
[----:B0-----:R-:W-:Y:S02]  /*dd20*/  @P0 IMAD.MOV.U32 R28, RZ, RZ, R59 ;  /* 0x000000ffff1c0224 */ /* 0x001fe400078e003b */
[----:B------:R-:W-:Y:S01]  /*dd30*/  @P0 IMAD.MOV.U32 R29, RZ, RZ, R80 ;  /* 0x000000ffff1d0224 */ /* 0x000fe200078e0050 */
[----:B------:R-:W-:-:S04]  /*dd40*/  PRMT R131, RZ, 0x7610, R131 ;  /* 0x00007610ff837816 */ /* 0x000fc80000000083 */
[----:B------:R0:W4:Y:S02]  /*dd50*/  @P0 LDG.E.U8 R133, desc[UR18][R28.64] ;  /* 0x000000121c850981 */ /* 0x000124000c1e1100 */
[----:B0-----:R-:W-:Y:S02]  /*dd60*/  @P0 IMAD.MOV.U32 R28, RZ, RZ, R58 ;  /* 0x000000ffff1c0224 */ /* 0x001fe400078e003a */
[----:B------:R-:W-:Y:S01]  /*dd70*/  @P0 IMAD.MOV.U32 R29, RZ, RZ, R63 ;  /* 0x000000ffff1d0224 */ /* 0x000fe200078e003f */
[----:B------:R-:W-:-:S04]  /*dd80*/  PRMT R129, RZ, 0x7610, R129 ;  /* 0x00007610ff817816 */ /* 0x000fc80000000081 */
        /* <DEDUP_REMOVED lines=8> */
[----:B------:R0:W3:Y:S01]  /*de10*/  @P0 LDG.E.U8 R128, desc[UR18][R28.64] ;  /* 0x000000121c800981 */ /* 0x0000e2000c1e1100 */
[----:B------:R-:W-:Y:S01]  /*de20*/  PRMT R124, RZ, 0x7610, R124 ;  /* 0x00007610ff7c7816 */ /* 0x000fe2000000007c */
[----:B0-----:R-:W-:Y:S02]  /*de30*/  @P0 IMAD.MOV.U32 R28, RZ, RZ, R66 ;  /* 0x000000ffff1c0224 */ /* 0x001fe400078e0042 */
[----:B------:R-:W-:-:S05]  /*de40*/  @P0 IMAD.MOV.U32 R29, RZ, RZ, R79 ;  /* 0x000000ffff1d0224 */ /* 0x000fca00078e004f */
[----:B------:R0:W3:Y:S02]  /*de50*/  @P0 LDG.E.U8 R127, desc[UR18][R28.64] ;  /* 0x000000121c7f0981 */ /* 0x0000e4000c1e1100 */
[----:B0-----:R-:W-:Y:S02]  /*de60*/  @P0 IMAD.MOV.U32 R28, RZ, RZ, R70 ;  /* 0x000000ffff1c0224 */ /* 0x001fe400078e0046 */
[----:B------:R-:W-:-:S05]  /*de70*/  @P0 IMAD.MOV.U32 R29, RZ, RZ, R83 ;  /* 0x000000ffff1d0224 */ /* 0x000fca00078e0053 */
[----:B------:R0:W3:Y:S02]  /*de80*/  @P0 LDG.E.U8 R124, desc[UR18][R28.64] ;  /* 0x000000121c7c0981 */ /* 0x0000e4000c1e1100 */
[----:B0-----:R-:W-:Y:S02]  /*de90*/  @P0 IMAD.MOV.U32 R28, RZ, RZ, R74 ;  /* 0x000000ffff1c0224 */ /* 0x001fe400078e004a */
[----:B------:R-:W-:Y:S01]  /*dea0*/  @P0 IMAD.MOV.U32 R29, RZ, RZ, R57 ;  /* 0x000000ffff1d0224 */ /* 0x000fe200078e0039 */
[----:B------:R-:W-:Y:S02]  /*deb0*/  PRMT R117, RZ, 0x7610, R117 ;  /* 0x00007610ff757816 */ /* 0x000fe40000000075 */
[----:B------:R-:W-:Y:S02]  /*dec0*/  PRMT R114, RZ, 0x7610, R114 ;  /* 0x00007610ff727816 */ /* 0x000fe40000000072 */
[----:B------:R-:W-:Y:S02]  /*ded0*/  PRMT R113, RZ, 0x7610, R113 ;  /* 0x00007610ff717816 */ /* 0x000fe40000000071 */
[----:B------:R-:W-:-:S02]  /*dee0*/  PRMT R109, RZ, 0x7610, R109 ;  /* 0x00007610ff6d7816 */ /* 0x000fc4000000006d */
[----:B------:R-:W-:Y:S02]  /*def0*/  PRMT R108, RZ, 0x7610, R108 ;  /* 0x00007610ff6c7816 */ /* 0x000fe4000000006c */
[----:B------:R-:W-:Y:S02]  /*df00*/  PRMT R107, RZ, 0x7610, R107 ;  /* 0x00007610ff6b7816 */ /* 0x000fe4000000006b */
[----:B------:R-:W-:Y:S02]  /*df10*/  PRMT R106, RZ, 0x7610, R106 ;  /* 0x00007610ff6a7816 */ /* 0x000fe4000000006a */
[----:B------:R-:W-:Y:S02]  /*df20*/  PRMT R103, RZ, 0x7610, R103 ;  /* 0x00007610ff677816 */ /* 0x000fe40000000067 */
[----:B------:R-:W-:Y:S02]  /*df30*/  PRMT R102, RZ, 0x7610, R102 ;  /* 0x00007610ff667816 */ /* 0x000fe40000000066 */
[----:B--2---:R-:W-:-:S02]  /*df40*/  PRMT R122, RZ, 0x7610, R122 ;  /* 0x00007610ff7a7816 */ /* 0x004fc4000000007a */
        /* <DEDUP_REMOVED lines=8> */
[----:B------:R0:W4:Y:S02]  /*dfd0*/  @P0 LDG.E.U8 R120, desc[UR18][R28.64] ;  /* 0x000000121c780981 */ /* 0x000124000c1e1100 */
[----:B0-----:R-:W-:Y:S02]  /*dfe0*/  @P0 IMAD.MOV.U32 R28, RZ, RZ, R86 ;  /* 0x000000ffff1c0224 */ /* 0x001fe400078e0056 */
[----:B------:R-:W-:-:S05]  /*dff0*/  @P0 IMAD.MOV.U32 R29, RZ, RZ, R53 ;  /* 0x000000ffff1d0224 */ /* 0x000fca00078e0035 */
[----:B------:R0:W2:Y:S02]  /*e000*/  @P0 LDG.E.U8 R117, desc[UR18][R28.64] ;  /* 0x000000121c750981 */ /* 0x0000a4000c1e1100 */
        /* <DEDUP_REMOVED lines=26> */
[----:B------:R0:W2:Y:S01]  /*e1b0*/  @P0 LDG.E.U8 R103, desc[UR18][R28.64] ;  /* 0x000000121c670981 */ /* 0x0000a2000c1e1100 */
[----:B------:R-:W-:Y:S01]  /*e1c0*/  PRMT R101, RZ, 0x7610, R101 ;  /* 0x00007610ff657816 */ /* 0x000fe20000000065 */
        /* <DEDUP_REMOVED lines=30> */
[----:B------:R0:W2:Y:S02]  /*e3b0*/  @P0 LDG.E.U8 R97, desc[UR18][R28.64] ;  /* 0x000000121c610981 */ /* 0x0000a4000c1e1100 */
[----:B0-----:R-:W-:Y:S02]  /*e3c0*/  @P0 IMAD.MOV.U32 R28, RZ, RZ, R14 ;  /* 0x000000ffff1c0224 */ /* 0x001fe400078e000e */
[----:B------:R-:W-:-:S05]  /*e3d0*/  @P0 IMAD.MOV.U32 R29, RZ, RZ, R15 ;  /* 0x000000ffff1d0224 */ /* 0x000fca00078e000f */
[----:B------:R0:W2:Y:S01]  /*e3e0*/  @P0 LDG.E.U8 R96, desc[UR18][R28.64] ;  /* 0x000000121c600981 */ /* 0x0000a2000c1e1100 */
[----:B------:R-:W-:Y:S01]  /*e3f0*/  @!P6 IMAD.MOV R34, RZ, RZ, -R34 ;  /* 0x000000ffff22e224 */ /* 0x000fe200078e0a22 */
        /* <DEDUP_REMOVED lines=8> */
[----:B------:R-:W-:Y:S02]  /*e480*/  ISETP.GT.U32.AND P6, PT, R39, R32, PT ;  /* 0x000000202700720c */ /* 0x000fe40003fc4070 */
[----:B------:R-:W-:-:S11]  /*e490*/  SEL R34, R5, R34, !P3 ;  /* 0x0000002205227207 */ /* 0x000fd60005800000 */
[----:B------:R-:W-:Y:S01]  /*e4a0*/  @!P6 IMAD.IADD R32, R32, 0x1, -R39 ;  /* 0x000000012020e824 */ /* 0x000fe200078e0a27 */
[----:B------:R-:W-:Y:S01]  /*e4b0*/  ISETP.GE.AND P6, PT, R22, RZ, PT ;  /* 0x000000ff1600720c */ /* 0x000fe20003fc6270 */
[----:B-1----:R-:W-:Y:S01]  /*e4c0*/  IMAD R34, R34, UR5, RZ ;  /* 0x0000000522227c24 */ /* 0x002fe2000f8e02ff */
[----:B------:R-:W-:-:S05]  /*e4d0*/  SEL R33, R5, R33, !P3 ;  /* 0x0000002105217207 */ /* 0x000fca0005800000 */
[----:B------:R-:W-:-:S06]  /*e4e0*/  IMAD R33, R33, UR12, RZ ;  /* 0x0000000c21217c24 */ /* 0x000fcc000f8e02ff */
[----:B------:R-:W-:Y:S01]  /*e4f0*/  @!P6 IMAD.MOV R32, RZ, RZ, -R32 ;  /* 0x000000ffff20e224 */ /* 0x000fe200078e0a20 */
[-C--:B------:R-:W-:Y:S01]  /*e500*/  IADD3 R16, P6, PT, R34, R38.reuse, RZ ;  /* 0x0000002622107210 */ /* 0x080fe20007fde0ff */
[----:B------:R-:W-:Y:S01]  /*e510*/  IMAD R30, R36, 0x57, RZ ;  /* 0x00000057241e7824 */ /* 0x000fe200078e02ff */
[----:B------:R-:W-:Y:S01]  /*e520*/  STL [R1+0xae4], R134 ;  /* 0x000ae48601007387 */ /* 0x000fe20000100800 */
[----:B------:R-:W-:Y:S02]  /*e530*/  PRMT R95, RZ, 0x7610, R95 ;  /* 0x00007610ff5f7816 */ /* 0x000fe4000000005f */
[----:B------:R-:W-:Y:S01]  /*e540*/  PRMT R94, RZ, 0x7610, R94 ;  /* 0x00007610ff5e7816 */ /* 0x000fe2000000005e */
[----:B------:R-:W3:Y:S01]  /*e550*/  LDL.LU R13, [R1+0xae8] ;  /* 0x000ae800010d7983 */ /* 0x000ee20000300800 */
[-C--:B------:R-:W-:Y:S02]  /*e560*/  LEA.HI.X.SX32 R17, R34, R35.reuse, 0x1, P6 ;  /* 0x0000002322117211 */ /* 0x080fe400030f0eff */
[----:B------:R-:W-:Y:S01]  /*e570*/  PRMT R92, RZ, 0x7610, R92 ;  /* 0x00007610ff5c7816 */ /* 0x000fe2000000005c */
[----:B------:R-:W-:Y:S01]  /*e580*/  IMAD R31, R36, 0x67, RZ ;  /* 0x00000067241f7824 */ /* 0x000fe200078e02ff */
[C---:B------:R-:W-:Y:S01]  /*e590*/  IADD3 R14, P6, PT, R33.reuse, R38, RZ ;  /* 0x00000026210e7210 */ /* 0x040fe20007fde0ff */
[----:B0-----:R-:W-:Y:S01]  /*e5a0*/  @P0 IMAD.MOV.U32 R28, RZ, RZ, R16 ;  /* 0x000000ffff1c0224 */ /* 0x001fe200078e0010 */
[----:B------:R-:W-:Y:S01]  /*e5b0*/  PRMT R93, RZ, 0x7610, R93 ;  /* 0x00007610ff5d7816 */ /* 0x000fe2000000005d */
[----:B------:R-:W-:Y:S01]  /*e5c0*/  @P0 IMAD.MOV.U32 R29, RZ, RZ, R17 ;  /* 0x000000ffff1d0224 */ /* 0x000fe200078e0011 */
[----:B------:R-:W-:-:S02]  /*e5d0*/  LEA.HI.X.SX32 R15, R33, R35, 0x1, P6 ;  /* 0x00000023210f7211 */ /* 0x000fc400030f0eff */
[----:B------:R-:W-:Y:S02]  /*e5e0*/  PRMT R91, RZ, 0x7610, R91 ;  /* 0x00007610ff5b7816 */ /* 0x000fe4000000005b */
[----:B------:R-:W-:Y:S01]  /*e5f0*/  PRMT R90, RZ, 0x7610, R90 ;  /* 0x00007610ff5a7816 */ /* 0x000fe2000000005a */
[----:B------:R0:W3:Y:S01]  /*e600*/  @P0 LDG.E.U8 R95, desc[UR18][R28.64] ;  /* 0x000000121c5f0981 */ /* 0x0000e2000c1e1100 */
[----:B------:R-:W-:Y:S02]  /*e610*/  SEL R32, R5, R32, !P3 ;  /* 0x0000002005207207 */ /* 0x000fe40005800000 */
[----:B------:R-:W-:Y:S02]  /*e620*/  PRMT R89, RZ, 0x7610, R89 ;  /* 0x00007610ff597816 */ /* 0x000fe40000000059 */
[----:B------:R-:W-:Y:S01]  /*e630*/  PRMT R88, RZ, 0x7610, R88 ;  /* 0x00007610ff587816 */ /* 0x000fe20000000058 */
[----:B------:R-:W-:Y:S01]  /*e640*/  IMAD R32, R32, UR13, RZ ;  /* 0x0000000d20207c24 */ /* 0x000fe2000f8e02ff */
[----:B------:R-:W1:Y:S01]  /*e650*/  S2R R149, SR_TID.X ;  /* 0x0000000000957919 */ /* 0x000e620000002100 */
[----:B------:R-:W-:-:S02]  /*e660*/  VIADD R37, R0, 0x6 ;  /* 0x0000000600257836 */ /* 0x000fc40000000000 */
[C---:B------:R-:W-:Y:S02]  /*e670*/  VIADD R165, R0.reuse, 0x7 ;  /* 0x0000000700a57836 */ /* 0x040fe40000000000 */
[C---:B------:R-:W-:Y:S02]  /*e680*/  VIADD R123, R0.reuse, 0xe ;  /* 0x0000000e007b7836 */ /* 0x040fe40000000000 */
[C---:B------:R-:W-:Y:S02]  /*e690*/  VIADD R119, R0.reuse, 0xf ;  /* 0x0000000f00777836 */ /* 0x040fe40000000000 */
[C---:B------:R-:W-:Y:S02]  /*e6a0*/  VIADD R26, R0.reuse, 0x15 ;  /* 0x00000015001a7836 */ /* 0x040fe40000000000 */
[C---:B------:R-:W-:Y:S02]  /*e6b0*/  VIADD R27, R0.reuse, 0x16 ;  /* 0x00000016001b7836 */ /* 0x040fe40000000000 */
[----:B------:R-:W-:Y:S01]  /*e6c0*/  VIADD R164, R0, 0x17 ;  /* 0x0000001700a47836 */ /* 0x000fe20000000000 */
[----:B------:R-:W-:-:S04]  /*e6d0*/  @!UP1 UIADD3 UR4, UPT, UPT, -UR4, 0x100000, URZ ;  /* 0x0010000004049890 */ /* 0x000fc8000fffe1ff */
[----:B------:R-:W-:Y:S02]  /*e6e0*/  @!UP1 USHF.L.U32 UR5, UR4, 0xb, URZ ;  /* 0x0000000b04059899 */ /* 0x000fe400080006ff */
[----:B------:R-:W-:Y:S01]  /*e6f0*/  @!UP1 USHF.L.U32 UR4, UR4, 0x1, URZ ;  /* 0x0000000104049899 */ /* 0x000fe200080006ff */
[----:B0-----:R-:W-:Y:S01]  /*e700*/  @P0 IMAD.MOV.U32 R28, RZ, RZ, R14 ;  /* 0x000000ffff1c0224 */ /* 0x001fe200078e000e */
[----:B------:R-:W-:Y:S01]  /*e710*/  PRMT R87, RZ, 0x7610, R87 ;  /* 0x00007610ff577816 */ /* 0x000fe20000000057 */
[----:B------:R-:W-:Y:S01]  /*e720*/  @P0 IMAD.MOV.U32 R29, RZ, RZ, R15 ;  /* 0x000000ffff1d0224 */ /* 0x000fe200078e000f */
[----:B------:R-:W0:Y:S04]  /*e730*/  LDCU UR12, c[0x0][0x3b0] ;  /* 0x00007600ff0c77ac */ /* 0x000e280008000800 */
[----:B------:R0:W3:Y:S04]  /*e740*/  @P0 LDG.E.U8 R94, desc[UR18][R28.64] ;  /* 0x000000121c5e0981 */ /* 0x0000e8000c1e1100 */
[----:B--2---:R-:W-:Y:S01]  /*e750*/  STL [R1+0xa90], R96 ;  /* 0x000a906001007387 */ /* 0x004fe20000100800 */
[----:B------:R-:W-:Y:S01]  /*e760*/  VIADD R163, R0, 0x1d ;  /* 0x0000001d00a37836 */ /* 0x000fe20000000000 */
[----:B------:R-:W2:Y:S02]  /*e770*/  LDCU UR13, c[0x0][0x3b0] ;  /* 0x00007600ff0d77ac */ /* 0x000ea40008000800 */
[----:B------:R0:W-:Y:S04]  /*e780*/  STL [R1+0x268], R16 ;  /* 0x0002681001007387 */ /* 0x0001e80000100800 */
[----:B------:R1:W-:Y:S01]  /*e790*/  STL [R1+0x264], R17 ;  /* 0x0002641101007387 */ /* 0x0003e20000100800 */
[----:B0-----:R-:W-:-:S04]  /*e7a0*/  IADD3 R16, P6, PT, R30, R2, RZ ;  /* 0x000000021e107210 */ /* 0x001fc80007fde0ff */
[----:B-1----:R-:W-:Y:S01]  /*e7b0*/  LEA.HI.X.SX32 R17, R30, R3, 0x1, P6 ;  /* 0x000000031e117211 */ /* 0x002fe200030f0eff */
[----:B------:R0:W-:Y:S01]  /*e7c0*/  STL [R1+0x2a8], R14 ;  /* 0x0002a80e01007387 */ /* 0x0001e20000100800 */
[----:B------:R-:W-:Y:S02]  /*e7d0*/  @!P4 IMAD.MOV.U32 R28, RZ, RZ, R16 ;  /* 0x000000ffff1cc224 */ /* 0x000fe400078e0010 */
[----:B------:R-:W-:Y:S02]  /*e7e0*/  IMAD R30, R36, 0x5f, RZ ;  /* 0x0000005f241e7824 */ /* 0x000fe400078e02ff */
[----:B------:R-:W-:Y:S01]  /*e7f0*/  @!P4 IMAD.MOV.U32 R29, RZ, RZ, R17 ;  /* 0x000000ffff1dc224 */ /* 0x000fe200078e0011 */
[----:B------:R1:W-:Y:S01]  /*e800*/  STL [R1+0x2a4], R15 ;  /* 0x0002a40f01007387 */ /* 0x0003e20000100800 */
[----:B0-----:R-:W-:-:S03]  /*e810*/  IADD3 R14, P6, PT, R32, R38, RZ ;  /* 0x00000026200e7210 */ /* 0x001fc60007fde0ff */
[----:B------:R0:W-:Y:S04]  /*e820*/  STL [R1+0xf8], R16 ;  /* 0x0000f81001007387 */ /* 0x0001e80000100800 */
[----:B------:R2:W3:Y:S01]  /*e830*/  @!P4 LDG.E.U8 R92, desc[UR18][R28.64] ;  /* 0x000000121c5cc981 */ /* 0x0004e2000c1e1100 */
[----:B-1----:R-:W-:Y:S02]  /*e840*/  LEA.HI.X.SX32 R15, R32, R35, 0x1, P6 ;  /* 0x00000023200f7211 */ /* 0x002fe400030f0eff */
[C---:B0-----:R-:W-:Y:S01]  /*e850*/  IADD3 R16, P4, PT, R30.reuse, R2, RZ ;  /* 0x000000021e107210 */ /* 0x041fe20007f9e0ff */
[----:B------:R0:W-:Y:S01]  /*e860*/  STL [R1+0xf4], R17 ;  /* 0x0000f41101007387 */ /* 0x0001e20000100800 */
[----:B--2---:R-:W-:Y:S02]  /*e870*/  @P0 IMAD.MOV.U32 R28, RZ, RZ, R14 ;  /* 0x000000ffff1c0224 */ /* 0x004fe400078e000e */
[----:B------:R-:W-:Y:S01]  /*e880*/  @P0 IMAD.MOV.U32 R29, RZ, RZ, R15 ;  /* 0x000000ffff1d0224 */ /* 0x000fe200078e000f */
[----:B------:R1:W-:Y:S01]  /*e890*/  STL [R1+0x2e8], R14 ;  /* 0x0002e80e01007387 */ /* 0x0003e20000100800 */
[----:B0-----:R-:W-:-:S03]  /*e8a0*/  LEA.HI.X.SX32 R17, R30, R3, 0x1, P4 ;  /* 0x000000031e117211 */ /* 0x001fc600020f0eff */
[----:B------:R0:W2:Y:S01]  /*e8b0*/  @P0 LDG.E.U8 R93, desc[UR18][R28.64] ;  /* 0x000000121c5d0981 */ /* 0x0000a2000c1e1100 */
[----:B-1----:R-:W-:-:S03]  /*e8c0*/  IADD3 R14, P6, PT, R31, R2, RZ ;  /* 0x000000021f0e7210 */ /* 0x002fc60007fde0ff */
[----:B------:R1:W-:Y:S01]  /*e8d0*/  STL [R1+0x2e4], R15 ;  /* 0x0002e40f01007387 */ /* 0x0003e20000100800 */
[----:B0-----:R-:W-:Y:S02]  /*e8e0*/  @!P5 IMAD.MOV.U32 R28, RZ, RZ, R16 ;  /* 0x000000ffff1cd224 */ /* 0x001fe400078e0010 */
[----:B------:R-:W-:Y:S01]  /*e8f0*/  @!P5 IMAD.MOV.U32 R29, RZ, RZ, R17 ;  /* 0x000000ffff1dd224 */ /* 0x000fe200078e0011 */
[----:B-1----:R-:W-:-:S04]  /*e900*/  LEA.HI.X.SX32 R15, R31, R3, 0x1, P6 ;  /* 0x000000031f0f7211 */ /* 0x002fc800030f0eff */
[----:B------:R0:W2:Y:S02]  /*e910*/  @!P5 LDG.E.U8 R91, desc[UR18][R28.64] ;  /* 0x000000121c5bd981 */ /* 0x0000a4000c1e1100 */
[----:B0-----:R-:W-:Y:S02]  /*e920*/  @!P2 IMAD.MOV.U32 R28, RZ, RZ, R14 ;  /* 0x000000ffff1ca224 */ /* 0x001fe400078e000e */
[----:B------:R-:W-:-:S05]  /*e930*/  @!P2 IMAD.MOV.U32 R29, RZ, RZ, R15 ;  /* 0x000000ffff1da224 */ /* 0x000fca00078e000f */
[----:B------:R0:W2:Y:S02]  /*e940*/  @!P2 LDG.E.U8 R90, desc[UR18][R28.64] ;  /* 0x000000121c5aa981 */ /* 0x0000a4000c1e1100 */
[----:B0-----:R-:W-:Y:S02]  /*e950*/  VIADD R28, R12, 0xffffff90 ;  /* 0xffffff900c1c7836 */ /* 0x001fe40000000000 */
[----:B------:R-:W-:Y:S03]  /*e960*/  STL [R1+0x100], R16 ;  /* 0x0001001001007387 */ /* 0x000fe60000100800 */
[----:B------:R-:W-:Y:S01]  /*e970*/  ISETP.GE.U32.AND P2, PT, R28, 0x7fffff11, PT ;  /* 0x7fffff111c00780c */ /* 0x000fe20003f46070 */
[----:B------:R-:W-:Y:S01]  /*e980*/  IMAD R28, R36, 0x6f, RZ ;  /* 0x0000006f241c7824 */ /* 0x000fe200078e02ff */
[----:B------:R0:W-:Y:S04]  /*e990*/  STL [R1+0x108], R14 ;  /* 0x0001080e01007387 */ /* 0x0001e80000100800 */
[----:B------:R-:W-:Y:S01]  /*e9a0*/  STL [R1+0xfc], R17 ;  /* 0x0000fc1101007387 */ /* 0x000fe20000100800 */
[----:B0-----:R-:W-:-:S03]  /*e9b0*/  IADD3 R14, P4, PT, R28, R2, RZ ;  /* 0x000000021c0e7210 */ /* 0x001fc60007f9e0ff */
[----:B------:R0:W-:Y:S02]  /*e9c0*/  STL [R1+0x104], R15 ;  /* 0x0001040f01007387 */ /* 0x0001e40000100800 */
[----:B0-----:R-:W-:Y:S01]  /*e9d0*/  LEA.HI.X.SX32 R15, R28, R3, 0x1, P4 ;  /* 0x000000031c0f7211 */ /* 0x001fe200020f0eff */
[----:B------:R-:W-:-:S04]  /*e9e0*/  @!P2 IMAD.MOV.U32 R28, RZ, RZ, R14 ;  /* 0x000000ffff1ca224 */ /* 0x000fc800078e000e */
[----:B------:R-:W-:-:S05]  /*e9f0*/  @!P2 IMAD.MOV.U32 R29, RZ, RZ, R15 ;  /* 0x000000ffff1da224 */ /* 0x000fca00078e000f */
[----:B------:R0:W2:Y:S02]  /*ea00*/  @!P2 LDG.E.U8 R89, desc[UR18][R28.64] ;  /* 0x000000121c59a981 */ /* 0x0000a4000c1e1100 */
[----:B0-----:R-:W-:-:S05]  /*ea10*/  VIADD R28, R12, 0xffffff88 ;  /* 0xffffff880c1c7836 */ /* 0x001fca0000000000 */
[----:B------:R-:W-:Y:S01]  /*ea20*/  ISETP.GE.U32.AND P2, PT, R28, 0x7fffff09, PT ;  /* 0x7fffff091c00780c */ /* 0x000fe20003f46070 */
[----:B------:R-:W-:Y:S01]  /*ea30*/  IMAD R28, R36, 0x77, RZ ;  /* 0x00000077241c7824 */ /* 0x000fe200078e02ff */
[----:B------:R0:W-:Y:S04]  /*ea40*/  STL [R1+0x110], R14 ;  /* 0x0001100e01007387 */ /* 0x0001e80000100800 */
[----:B------:R1:W-:Y:S01]  /*ea50*/  STL [R1+0x10c], R15 ;  /* 0x00010c0f01007387 */ /* 0x0003e20000100800 */
[----:B0-----:R-:W-:-:S04]  /*ea60*/  IADD3 R14, P4, PT, R28, R2, RZ ;  /* 0x000000021c0e7210 */ /* 0x001fc80007f9e0ff */
[----:B-1----:R-:W-:Y:S02]  /*ea70*/  LEA.HI.X.SX32 R15, R28, R3, 0x1, P4 ;  /* 0x000000031c0f7211 */ /* 0x002fe400020f0eff */
[----:B------:R-:W-:-:S03]  /*ea80*/  @!P2 IMAD.MOV.U32 R28, RZ, RZ, R14 ;  /* 0x000000ffff1ca224 */ /* 0x000fc600078e000e */
[----:B------:R-:W-:-:S05]  /*ea90*/  @!P2 IMAD.MOV.U32 R29, RZ, RZ, R15 ;  /* 0x000000ffff1da224 */ /* 0x000fca00078e000f */
[----:B------:R0:W2:Y:S02]  /*eaa0*/  @!P2 LDG.E.U8 R88, desc[UR18][R28.64] ;  /* 0x000000121c58a981 */ /* 0x0000a4000c1e1100 */
[----:B0-----:R-:W-:-:S05]  /*eab0*/  VIADD R28, R12, 0xffffff80 ;  /* 0xffffff800c1c7836 */ /* 0x001fca0000000000 */
[----:B------:R-:W-:Y:S01]  /*eac0*/  ISETP.GE.U32.AND P2, PT, R28, 0x7fffff01, PT ;  /* 0x7fffff011c00780c */ /* 0x000fe20003f46070 */
[----:B------:R-:W-:Y:S01]  /*ead0*/  IMAD R28, R36, 0x7f, RZ ;  /* 0x0000007f241c7824 */ /* 0x000fe200078e02ff */
[----:B------:R0:W-:Y:S04]  /*eae0*/  STL [R1+0x118], R14 ;  /* 0x0001180e01007387 */ /* 0x0001e80000100800 */
[C---:B------:R-:W-:Y:S01]  /*eaf0*/  IADD3 R12, P4, PT, R28.reuse, R2, RZ ;  /* 0x000000021c0c7210 */ /* 0x040fe20007f9e0ff */
[----:B------:R-:W-:Y:S03]  /*eb00*/  STL [R1+0x114], R15 ;  /* 0x0001140f01007387 */ /* 0x000fe60000100800 */
[----:B0-----:R-:W-:Y:S01]  /*eb10*/  LEA.HI.X.SX32 R14, R28, R3, 0x1, P4 ;  /* 0x000000031c0e7211 */ /* 0x001fe200020f0eff */
[----:B------:R0:W-:Y:S02]  /*eb20*/  STL [R1+0x120], R12 ;  /* 0x0001200c01007387 */ /* 0x0001e40000100800 */
[----:B------:R-:W-:-:S02]  /*eb30*/  @!P2 IMAD.MOV.U32 R28, RZ, RZ, R12 ;  /* 0x000000ffff1ca224 */ /* 0x000fc400078e000c */
[----:B------:R1:W-:Y:S04]  /*eb40*/  STL [R1+0x11c], R14 ;  /* 0x00011c0e01007387 */ /* 0x0003e80000100800 */
[----:B0-----:R-:W2:Y:S04]  /*eb50*/  LDL.LU R12, [R1+0x2f0] ;  /* 0x0002f000010c7983 */ /* 0x001ea80000300800 */
[----:B------:R-:W3:Y:S04]  /*eb60*/  LDL.LU R16, [R1+0x2f4] ;  /* 0x0002f40001107983 */ /* 0x000ee80000300800 */
[----:B------:R-:W3:Y:S01]  /*eb70*/  LDL.LU R138, [R1+0x2fc] ;  /* 0x0002fc00018a7983 */ /* 0x000ee20000300800 */
[----:B------:R-:W-:-:S03]  /*eb80*/  @!P2 IMAD.MOV.U32 R29, RZ, RZ, R14 ;  /* 0x000000ffff1da224 */ /* 0x000fc600078e000e */
[----:B-1----:R-:W3:Y:S01]  /*eb90*/  LDL.LU R14, [R1+0x328] ;  /* 0x00032800010e7983 */ /* 0x002ee20000300800 */
[----:B------:R-:W-:-:S03]  /*eba0*/  VIADD R96, R0, 0x5 ;  /* 0x0000000500607836 */ /* 0x000fc60000000000 */
[----:B------:R-:W3:Y:S04]  /*ebb0*/  LDL.LU R135, [R1+0x330] ;  /* 0x0003300001877983 */ /* 0x000ee80000300800 */
[----:B------:R-:W4:Y:S04]  /*ebc0*/  LDL.LU R15, [R1+0x364] ;  /* 0x00036400010f7983 */ /* 0x000f280000300800 */
[----:B------:R-:W-:Y:S01]  /*ebd0*/  STL [R1+0x81c], R96 ;  /* 0x00081c6001007387 */ /* 0x000fe20000100800 */
[----:B------:R-:W-:-:S03]  /*ebe0*/  VIADD R118, R0, 0x1e ;  /* 0x0000001e00767836 */ /* 0x000fc60000000000 */
        /* <DEDUP_REMOVED lines=15> */
[----:B------:R-:W-:-:S03]  /*ece0*/  VOTEU.ALL UP1, P1 ;  /* 0x0000000000ff7886 */ /* 0x000fc60000820000 */
[----:B------:R-:W-:Y:S01]  /*ecf0*/  STL [R1+0x8b0], R118 ;  /* 0x0008b07601007387 */ /* 0x000fe20000100800 */
[C---:B------:R-:W-:Y:S01]  /*ed00*/  VIADD R22, R0.reuse, 0x35 ;  /* 0x0000003500167836 */ /* 0x040fe20000000000 */
[----:B------:R-:W-:Y:S01]  /*ed10*/  LOP3.LUT R149, R149, 0x7f, RZ, 0xc0, !PT ;  /* 0x0000007f95957812 */ /* 0x000fe200078ec0ff */
[----:B------:R0:W1:Y:S01]  /*ed20*/  @!UP1 SYNCS.EXCH.64 URZ, [UR9+0x10008], UR4 ;  /* 0x0100080409ff95b2 */ /* 0x0000620008000100 */
[----:B------:R-:W-:Y:S04]  /*ed30*/  STL [R1+0x894], R112 ;  /* 0x0008947001007387 */ /* 0x000fe80000100800 */
[----:B------:R-:W-:Y:S04]  /*ed40*/  STL [R1+0x8ac], R24 ;  /* 0x0008ac1801007387 */ /* 0x000fe80000100800 */
[----:B------:R-:W-:Y:S01]  /*ed50*/  STL [R1+0x890], R25 ;  /* 0x0008901901007387 */ /* 0x000fe20000100800 */
[----:B------:R-:W-:-:S02]  /*ed60*/  VIADD R23, R0, 0x36 ;  /* 0x0000003600177836 */ /* 0x000fc40000000000 */
[C---:B------:R-:W-:Y:S01]  /*ed70*/  VIADD R156, R0.reuse, 0x37 ;  /* 0x00000037009c7836 */ /* 0x040fe20000000000 */
[----:B------:R-:W-:Y:S01]  /*ed80*/  STL [R1+0x884], R158 ;  /* 0x0008849e01007387 */ /* 0x000fe20000100800 */
[C---:B------:R-:W-:Y:S02]  /*ed90*/  VIADD R150, R0.reuse, 0x3c ;  /* 0x0000003c00967836 */ /* 0x040fe40000000000 */
[C---:B------:R-:W-:Y:S01]  /*eda0*/  VIADD R20, R0.reuse, 0x3d ;  /* 0x0000003d00147836 */ /* 0x040fe20000000000 */
[----:B------:R-:W-:Y:S01]  /*edb0*/  STL [R1+0x8bc], R157 ;  /* 0x0008bc9d01007387 */ /* 0x000fe20000100800 */
[C---:B------:R-:W-:Y:S02]  /*edc0*/  VIADD R21, R0.reuse, 0x3e ;  /* 0x0000003e00157836 */ /* 0x040fe40000000000 */
[C---:B------:R-:W-:Y:S01]  /*edd0*/  VIADD R18, R0.reuse, 0x3f ;  /* 0x0000003f00127836 */ /* 0x040fe20000000000 */
[----:B------:R-:W-:Y:S01]  /*ede0*/  STL [R1+0x8a0], R111 ;  /* 0x0008a06f01007387 */ /* 0x000fe20000100800 */
[----:B------:R-:W-:Y:S01]  /*edf0*/  IABS R43, R96 ;  /* 0x00000060002b7213 */ /* 0x000fe20000000000 */
[----:B------:R-:W-:-:S02]  /*ee00*/  VIADD R19, R0, 0x44 ;  /* 0x0000004400137836 */ /* 0x000fc40000000000 */
[----:B------:R0:W4:Y:S01]  /*ee10*/  @!P2 LDG.E.U8 R87, desc[UR18][R28.64] ;  /* 0x000000121c57a981 */ /* 0x000122000c1e1100 */
[----:B------:R-:W-:Y:S01]  /*ee20*/  IABS R42, R37 ;  /* 0x00000025002a7213 */ /* 0x000fe20000000000 */
[C---:B------:R-:W-:Y:S01]  /*ee30*/  VIADD R146, R0.reuse, 0x45 ;  /* 0x0000004500927836 */ /* 0x040fe20000000000 */
[----:B------:R-:W-:Y:S01]  /*ee40*/  IABS R41, R165 ;  /* 0x000000a500297213 */ /* 0x000fe20000000000 */
[----:B------:R-:W-:Y:S01]  /*ee50*/  STL [R1+0x89c], R110 ;  /* 0x00089c6e01007387 */ /* 0x000fe20000100800 */
[----:B------:R-:W-:Y:S01]  /*ee60*/  IABS R44, R123 ;  /* 0x0000007b002c7213 */ /* 0x000fe20000000000 */
[----:B------:R-:W-:Y:S01]  /*ee70*/  VIADD R139, R0, 0x46 ;  /* 0x00000046008b7836 */ /* 0x000fe20000000000 */
[----:B------:R-:W-:Y:S01]  /*ee80*/  IABS R45, R119 ;  /* 0x00000077002d7213 */ /* 0x000fe20000000000 */
[----:B------:R-:W-:Y:S01]  /*ee90*/  STL [R1+0x880], R22 ;  /* 0x0008801601007387 */ /* 0x000fe20000100800 */
[----:B------:R-:W-:Y:S01]  /*eea0*/  IABS R46, R26 ;  /* 0x0000001a002e7213 */ /* 0x000fe20000000000 */
[----:B0-----:R-:W0:Y:S01]  /*eeb0*/  LDCU UR4, c[0x0][0x3b0] ;  /* 0x00007600ff0477ac */ /* 0x001e220008000800 */
[----:B------:R-:W-:-:S02]  /*eec0*/  IABS R47, R27 ;  /* 0x0000001b002f7213 */ /* 0x000fc40000000000 */
[----:B------:R-:W-:Y:S01]  /*eed0*/  IABS R48, R164 ;  /* 0x000000a400307213 */ /* 0x000fe20000000000 */
[----:B------:R-:W0:Y:S01]  /*eee0*/  LDCU UR5, c[0x0][0x3b0] ;  /* 0x00007600ff0577ac */ /* 0x000e220008000800 */
[----:B--2---:R2:W-:Y:S04]  /*eef0*/  STS.U8 [R149+UR9], R12 ;  /* 0x0000000c95007988 */ /* 0x0045e80008000009 */
[----:B--2---:R-:W2:Y:S04]  /*ef00*/  LDL.LU R12, [R1+0x338] ;  /* 0x00033800010c7983 */ /* 0x004ea80000300800 */
[----:B------:R-:W-:Y:S04]  /*ef10*/  STL [R1+0x87c], R23 ;  /* 0x00087c1701007387 */ /* 0x000fe80000100800 */
[----:B---3--:R3:W-:Y:S04]  /*ef20*/  STS.U8 [R149+UR9+0x400], R16 ;  /* 0x0004001095007988 */ /* 0x0087e80008000009 */
[----:B------:R0:W-:Y:S04]  /*ef30*/  STS.U8 [R149+UR9+0x800], R138 ;  /* 0x0008008a95007988 */ /* 0x0001e80008000009 */
[----:B---3--:R-:W3:Y:S04]  /*ef40*/  LDL.LU R16, [R1+0x334] ;  /* 0x0003340001107983 */ /* 0x008ee80000300800 */
[----:B0-----:R-:W3:Y:S04]  /*ef50*/  LDL.LU R138, [R1+0x3a8] ;  /* 0x0003a800018a7983 */ /* 0x001ee80000300800 */
[----:B------:R-:W-:Y:S04]  /*ef60*/  STL [R1+0x878], R156 ;  /* 0x0008789c01007387 */ /* 0x000fe80000100800 */
[----:B------:R0:W-:Y:S04]  /*ef70*/  STS.U8 [R149+UR9+0xc00], R14 ;  /* 0x000c000e95007988 */ /* 0x0001e80008000009 */
[----:B------:R1:W-:Y:S04]  /*ef80*/  STS.U8 [R149+UR9+0x1000], R135 ;  /* 0x0010008795007988 */ /* 0x0003e80008000009 */
[----:B0-----:R-:W3:Y:S04]  /*ef90*/  LDL.LU R14, [R1+0x340] ;  /* 0x00034000010e7983 */ /* 0x001ee80000300800 */
[----:B-1----:R-:W3:Y:S04]  /*efa0*/  LDL.LU R135, [R1+0x374] ;  /* 0x0003740001877983 */ /* 0x002ee80000300800 */
[----:B------:R-:W-:Y:S04]  /*efb0*/  STL [R1+0x874], R150 ;  /* 0x0008749601007387 */ /* 0x000fe80000100800 */
[----:B----4-:R0:W-:Y:S04]  /*efc0*/  STS.U8 [R149+UR9+0x1400], R15 ;  /* 0x0014000f95007988 */ /* 0x0101e80008000009 */
[----:B0-----:R-:W4:Y:S04]  /*efd0*/  LDL.LU R15, [R1+0x36c] ;  /* 0x00036c00010f7983 */ /* 0x001f280000300800 */
[----:B--2---:R0:W-:Y:S04]  /*efe0*/  STS.U8 [R149+UR9+0x1800], R12 ;  /* 0x0018000c95007988 */ /* 0x0041e80008000009 */
[----:B0-----:R-:W2:Y:S04]  /*eff0*/  LDL.LU R12, [R1+0x3f4] ;  /* 0x0003f400010c7983 */ /* 0x001ea80000300800 */
[----:B------:R-:W-:Y:S04]  /*f000*/  STL [R1+0x870], R20 ;  /* 0x0008701401007387 */ /* 0x000fe80000100800 */
[----:B---3--:R0:W-:Y:S04]  /*f010*/  STS.U8 [R149+UR9+0x1c00], R16 ;  /* 0x001c001095007988 */ /* 0x0081e80008000009 */
[----:B------:R-:W3:Y:S04]  /*f020*/  LDL.LU R17, [R1+0x380] ;  /* 0x0003800001117983 */ /* 0x000ee80000300800 */
[----:B------:R1:W-:Y:S04]  /*f030*/  STS.U8 [R149+UR9+0x2000], R138 ;  /* 0x0020008a95007988 */ /* 0x0003e80008000009 */
[----:B0-----:R-:W3:Y:S04]  /*f040*/  LDL.LU R16, [R1+0x3b8] ;  /* 0x0003b80001107983 */ /* 0x001ee80000300800 */
[----:B-1----:R-:W3:Y:S04]  /*f050*/  LDL.LU R138, [R1+0x368] ;  /* 0x00036800018a7983 */ /* 0x002ee80000300800 */
[----:B------:R-:W-:Y:S04]  /*f060*/  STL [R1+0x864], R21 ;  /* 0x0008641501007387 */ /* 0x000fe80000100800 */
[----:B------:R0:W-:Y:S04]  /*f070*/  STS.U8 [R149+UR9+0x2400], R14 ;  /* 0x0024000e95007988 */ /* 0x0001e80008000009 */
[----:B------:R1:W-:Y:S04]  /*f080*/  STS.U8 [R149+UR9+0x2800], R135 ;  /* 0x0028008795007988 */ /* 0x0003e80008000009 */
[----:B0-----:R-:W3:Y:S04]  /*f090*/  LDL.LU R14, [R1+0x428] ;  /* 0x00042800010e7983 */ /* 0x001ee80000300800 */
[----:B-1----:R-:W3:Y:S04]  /*f0a0*/  LDL.LU R135, [R1+0x3f0] ;  /* 0x0003f00001877983 */ /* 0x002ee80000300800 */
[----:B------:R-:W-:Y:S04]  /*f0b0*/  STL [R1+0x860], R18 ;  /* 0x0008601201007387 */ /* 0x000fe80000100800 */
[----:B----4-:R0:W-:Y:S04]  /*f0c0*/  STS.U8 [R149+UR9+0x2c00], R15 ;  /* 0x002c000f95007988 */ /* 0x0101e80008000009 */
[----:B0-----:R-:W4:Y:S01]  /*f0d0*/  LDL.LU R15, [R1+0x3ec] ;  /* 0x0003ec00010f7983 */ /* 0x001f220000300800 */
[----:B------:R-:W-:-:S04]  /*f0e0*/  IMAD.HI.U32 R28, R40, R43, RZ ;  /* 0x0000002b281c7227 */ /* 0x000fc800078e00ff */
[----:B------:R-:W-:-:S04]  /*f0f0*/  IMAD.MOV R28, RZ, RZ, -R28 ;  /* 0x000000ffff1c7224 */ /* 0x000fc800078e0a1c */
[----:B------:R-:W-:Y:S02]  /*f100*/  IMAD R43, R39, R28, R43 ;  /* 0x0000001c272b7224 */ /* 0x000fe400078e022b */
        /* <DEDUP_REMOVED lines=18> */
[----:B------:R-:W-:Y:S01]  /*f230*/  IMAD.HI.U32 R28, R40, R48, RZ ;  /* 0x00000030281c7227 */ /* 0x000fe200078e00ff */
[----:B------:R-:W-:-:S03]  /*f240*/  IABS R49, R163 ;  /* 0x000000a300317213 */ /* 0x000fc60000000000 */
        /* <DEDUP_REMOVED lines=9> */
[----:B------:R-:W-:Y:S01]  /*f2e0*/  IMAD R50, R39, R28, R50 ;  /* 0x0000001c27327224 */ /* 0x000fe200078e0232 */
[----:B--2---:R0:W-:Y:S04]  /*f2f0*/  STS.U8 [R149+UR9+0x3000], R12 ;  /* 0x0030000c95007988 */ /* 0x0041e80008000009 */
[----:B0-----:R-:W2:Y:S01]  /*f300*/  LDL.LU R12, [R1+0x3f8] ;  /* 0x0003f800010c7983 */ /* 0x001ea20000300800 */
        /* <DEDUP_REMOVED lines=55> */
[C---:B------:R-:W-:Y:S02]  /*f680*/  IMAD R64, R39.reuse, R28, R64 ;  /* 0x0000001c27407224 */ /* 0x040fe400078e0240 */
[----:B------:R-:W-:Y:S01]  /*f690*/  IMAD.HI.U32 R28, R40, R66, RZ ;  /* 0x00000042281c7227 */ /* 0x000fe200078e00ff */
[----:B---3--:R0:W-:Y:S03]  /*f6a0*/  STS.U8 [R149+UR9+0x3400], R17 ;  /* 0x0034001195007988 */ /* 0x0081e60008000009 */
[----:B------:R-:W-:Y:S01]  /*f6b0*/  IMAD.MOV R28, RZ, RZ, -R28 ;  /* 0x000000ffff1c7224 */ /* 0x000fe200078e0a1c */
[----:B------:R-:W-:Y:S04]  /*f6c0*/  STL [R1+0x85c], R19 ;  /* 0x00085c1301007387 */ /* 0x000fe80000100800 */
[----:B------:R-:W-:Y:S01]  /*f6d0*/  STS.U8 [R149+UR9+0x3800], R16 ;  /* 0x0038001095007988 */ /* 0x000fe20008000009 */
[----:B------:R-:W-:-:S03]  /*f6e0*/  IMAD R66, R39, R28, R66 ;  /* 0x0000001c27427224 */ /* 0x000fc600078e0242 */
[----:B0-----:R-:W3:Y:S01]  /*f6f0*/  LDL.LU R17, [R1+0x478] ;  /* 0x0004780001117983 */ /* 0x001ee20000300800 */
[----:B------:R-:W-:-:S03]  /*f700*/  LOP3.LUT R28, R149, 0x10, RZ, 0x3c, !PT ;  /* 0x00000010951c7812 */ /* 0x000fc600078e3cff */
[----:B------:R0:W-:Y:S04]  /*f710*/  STS.U8 [R149+UR9+0x3c00], R138 ;  /* 0x003c008a95007988 */ /* 0x0001e80008000009 */
        /* <DEDUP_REMOVED lines=10> */
[----:B0-----:R-:W2:Y:S01]  /*f7c0*/  LDL.LU R12, [R1+0x4a4] ;  /* 0x0004a400010c7983 */ /* 0x001ea20000300800 */
[----:B------:R-:W-:-:S05]  /*f7d0*/  VIADD R16, R0, 0x47 ;  /* 0x0000004700107836 */ /* 0x000fca0000000000 */
[----:B------:R-:W-:Y:S04]  /*f7e0*/  STL [R1+0x850], R16 ;  /* 0x0008501001007387 */ /* 0x000fe80000100800 */
[----:B------:R-:W4:Y:S04]  /*f7f0*/  LDL.LU R72, [R1+0x480] ;  /* 0x0004800001487983 */ /* 0x000f280000300800 */
[----:B---3--:R0:W-:Y:S02]  /*f800*/  STS.U8 [R28+UR9+0x1480], R17 ;  /* 0x001480111c007988 */ /* 0x0081e40008000009 */
[----:B0-----:R-:W-:-:S02]  /*f810*/  VIADD R17, R0, 0x4c ;  /* 0x0000004c00117836 */ /* 0x001fc40000000000 */
[----:B------:R0:W-:Y:S04]  /*f820*/  STS.U8 [R28+UR9+0x1880], R138 ;  /* 0x0018808a1c007988 */ /* 0x0001e80008000009 */
[----:B0-----:R-:W3:Y:S04]  /*f830*/  LDL.LU R138, [R1+0x4b0] ;  /* 0x0004b000018a7983 */ /* 0x001ee80000300800 */
[----:B------:R-:W-:Y:S04]  /*f840*/  STL [R1+0x84c], R17 ;  /* 0x00084c1101007387 */ /* 0x000fe80000100800 */
[----:B------:R-:W3:Y:S04]  /*f850*/  LDL.LU R78, [R1+0x4ec] ;  /* 0x0004ec00014e7983 */ /* 0x000ee80000300800 */
[----:B------:R0:W-:Y:S04]  /*f860*/  STS.U8 [R28+UR9+0x2080], R135 ;  /* 0x002080871c007988 */ /* 0x0001e80008000009 */
[----:B0-----:R-:W3:Y:S04]  /*f870*/  LDL.LU R135, [R1+0x4e4] ;  /* 0x0004e40001877983 */ /* 0x001ee80000300800 */
[----:B------:R0:W-:Y:S02]  /*f880*/  STS.U8 [R28+UR9+0x1c80], R14 ;  /* 0x001c800e1c007988 */ /* 0x0001e40008000009 */
[----:B0-----:R-:W-:-:S05]  /*f890*/  VIADD R14, R0, 0x4d ;  /* 0x0000004d000e7836 */ /* 0x001fca0000000000 */
[----:B------:R-:W-:Y:S04]  /*f8a0*/  STL [R1+0x848], R14 ;  /* 0x0008480e01007387 */ /* 0x000fe80000100800 */
[----:B------:R-:W3:Y:S04]  /*f8b0*/  LDL.LU R82, [R1+0x4c0] ;  /* 0x0004c00001527983 */ /* 0x000ee80000300800 */
[----:B------:R-:W3:Y:S04]  /*f8c0*/  LDL.LU R86, [R1+0x4f0] ;  /* 0x0004f00001567983 */ /* 0x000ee80000300800 */
[----:B--2---:R0:W-:Y:S04]  /*f8d0*/  STS.U8 [R28+UR9+0x2880], R12 ;  /* 0x0028800c1c007988 */ /* 0x0041e80008000009 */
[----:B0-----:R-:W2:Y:S01]  /*f8e0*/  LDL.LU R12, [R1+0x4bc] ;  /* 0x0004bc00010c7983 */ /* 0x001ea20000300800 */
[----:B------:R-:W-:-:S05]  /*f8f0*/  IABS R65, R146 ;  /* 0x0000009200417213 */ /* 0x000fca0000000000 */
        /* <DEDUP_REMOVED lines=14> */
[----:B------:R-:W-:Y:S01]  /*f9e0*/  IMAD.MOV R29, RZ, RZ, -R29 ;  /* 0x000000ffff1d7224 */ /* 0x000fe200078e0a1d */
[----:B----4-:R0:W-:Y:S03]  /*f9f0*/  STS.U8 [R28+UR9+0x2480], R15 ;  /* 0x0024800f1c007988 */ /* 0x0101e60008000009 */
[----:B------:R-:W-:Y:S02]  /*fa00*/  IMAD R67, R39, R29, R67 ;  /* 0x0000001d27437224 */ /* 0x000fe400078e0243 */
[----:B------:R-:W-:-:S04]  /*fa10*/  IMAD.HI.U32 R29, R40, R70, RZ ;  /* 0x00000046281d7227 */ /* 0x000fc800078e00ff */
[----:B0-----:R-:W-:Y:S02]  /*fa20*/  VIADD R15, R0, 0x4e ;  /* 0x0000004e000f7836 */ /* 0x001fe40000000000 */
[----:B------:R-:W-:-:S03]  /*fa30*/  IMAD.MOV R29, RZ, RZ, -R29 ;  /* 0x000000ffff1d7224 */ /* 0x000fc600078e0a1d */
[----:B------:R-:W-:Y:S01]  /*fa40*/  IABS R71, R15 ;  /* 0x0000000f00477213 */ /* 0x000fe20000000000 */
[----:B------:R-:W-:Y:S01]  /*fa50*/  IMAD R70, R39, R29, R70 ;  /* 0x0000001d27467224 */ /* 0x000fe200078e0246 */
[----:B------:R-:W-:Y:S03]  /*fa60*/  STS.U8 [R28+UR9+0x2c80], R72 ;  /* 0x002c80481c007988 */ /* 0x000fe60008000009 */
[----:B------:R-:W-:-:S04]  /*fa70*/  IMAD.HI.U32 R29, R40, R71, RZ ;  /* 0x00000047281d7227 */ /* 0x000fc800078e00ff */
[----:B------:R-:W-:-:S04]  /*fa80*/  IMAD.MOV R29, RZ, RZ, -R29 ;  /* 0x000000ffff1d7224 */ /* 0x000fc800078e0a1d */
[----:B------:R-:W-:Y:S01]  /*fa90*/  IMAD R71, R39, R29, R71 ;  /* 0x0000001d27477224 */ /* 0x000fe200078e0247 */
[----:B------:R-:W-:Y:S04]  /*faa0*/  STL [R1+0x844], R15 ;  /* 0x0008440f01007387 */ /* 0x000fe80000100800 */
[----:B------:R-:W4:Y:S04]  /*fab0*/  LDL.LU R76, [R1+0x4ac] ;  /* 0x0004ac00014c7983 */ /* 0x000f280000300800 */
[----:B---3--:R0:W-:Y:S02]  /*fac0*/  STS.U8 [R28+UR9+0x3080], R138 ;  /* 0x0030808a1c007988 */ /* 0x0081e40008000009 */
[----:B0-----:R-:W-:-:S05]  /*fad0*/  VIADD R138, R0, 0x4f ;  /* 0x0000004f008a7836 */ /* 0x001fca0000000000 */
[----:B------:R-:W-:-:S05]  /*fae0*/  IABS R72, R138 ;  /* 0x0000008a00487213 */ /* 0x000fca0000000000 */
[----:B------:R-:W-:Y:S01]  /*faf0*/  IMAD.HI.U32 R29, R40, R72, RZ ;  /* 0x00000048281d7227 */ /* 0x000fe200078e00ff */
[----:B------:R0:W-:Y:S03]  /*fb00*/  STS.U8 [R28+UR9+0x3880], R135 ;  /* 0x003880871c007988 */ /* 0x0001e60008000009 */
[----:B------:R-:W-:Y:S02]  /*fb10*/  IMAD.MOV R29, RZ, RZ, -R29 ;  /* 0x000000ffff1d7224 */ /* 0x000fe400078e0a1d */
[----:B0-----:R-:W-:-:S05]  /*fb20*/  VIADD R135, R0, 0x54 ;  /* 0x0000005400877836 */ /* 0x001fca0000000000 */
[----:B------:R-:W-:Y:S01]  /*fb30*/  IABS R73, R135 ;  /* 0x0000008700497213 */ /* 0x000fe20000000000 */
[----:B------:R-:W-:-:S04]  /*fb40*/  IMAD R72, R39, R29, R72 ;  /* 0x0000001d27487224 */ /* 0x000fc800078e0248 */
[----:B------:R-:W-:-:S04]  /*fb50*/  IMAD.HI.U32 R29, R40, R73, RZ ;  /* 0x00000049281d7227 */ /* 0x000fc800078e00ff */
[----:B------:R-:W-:-:S04]  /*fb60*/  IMAD.MOV R29, RZ, RZ, -R29 ;  /* 0x000000ffff1d7224 */ /* 0x000fc800078e0a1d */
[----:B------:R-:W-:Y:S01]  /*fb70*/  IMAD R73, R39, R29, R73 ;  /* 0x0000001d27497224 */ /* 0x000fe200078e0249 */
[----:B------:R-:W-:Y:S01]  /*fb80*/  LOP3.LUT R29, R149, 0x20, RZ, 0x3c, !PT ;  /* 0x00000020951d7812 */ /* 0x000fe200078e3cff */
[----:B------:R-:W-:Y:S04]  /*fb90*/  STL [R1+0x840], R138 ;  /* 0x0008408a01007387 */ /* 0x000fe80000100800 */
[----:B------:R0:W-:Y:S04]  /*fba0*/  STS.U8 [R28+UR9+0x3480], R78 ;  /* 0x0034804e1c007988 */ /* 0x0001e80008000009 */
[----:B------:R-:W3:Y:S04]  /*fbb0*/  LDL.LU R83, [R1+0x4e8] ;  /* 0x0004e80001537983 */ /* 0x000ee80000300800 */
[----:B------:R1:W-:Y:S04]  /*fbc0*/  STS.U8 [R28+UR9+0x3c80], R82 ;  /* 0x003c80521c007988 */ /* 0x0003e80008000009 */
[----:B------:R-:W-:Y:S04]  /*fbd0*/  STS.U8 [R28+UR9+0x80], R86 ;  /* 0x000080561c007988 */ /* 0x000fe80008000009 */
[----:B------:R-:W-:Y:S04]  /*fbe0*/  STL [R1+0x83c], R135 ;  /* 0x00083c8701007387 */ /* 0x000fe80000100800 */
[----:B0-----:R-:W4:Y:S04]  /*fbf0*/  LDL.LU R78, [R1+0x470] ;  /* 0x00047000014e7983 */ /* 0x001f280000300800 */
[----:B-1----:R-:W4:Y:S04]  /*fc00*/  LDL.LU R82, [R1+0x4a8] ;  /* 0x0004a80001527983 */ /* 0x002f280000300800 */
[----:B--2---:R0:W-:Y:S02]  /*fc10*/  STS.U8 [R29+UR9+0x100], R12 ;  /* 0x0001000c1d007988 */ /* 0x0041e40008000009 */
[----:B0-----:R-:W-:-:S05]  /*fc20*/  VIADD R12, R0, 0x55 ;  /* 0x00000055000c7836 */ /* 0x001fca0000000000 */
[----:B------:R-:W-:Y:S04]  /*fc30*/  STL [R1+0x838], R12 ;  /* 0x0008380c01007387 */ /* 0x000fe80000100800 */
[----:B------:R-:W2:Y:S04]  /*fc40*/  LDL.LU R86, [R1+0x438] ;  /* 0x0004380001567983 */ /* 0x000ea80000300800 */
[----:B------:R0:W-:Y:S02]  /*fc50*/  STS.U8 [R29+UR9+0x900], R13 ;  /* 0x0009000d1d007988 */ /* 0x0001e40008000009 */
[----:B0-----:R-:W-:-:S05]  /*fc60*/  VIADD R13, R0, 0x56 ;  /* 0x00000056000d7836 */ /* 0x001fca0000000000 */
[----:B------:R-:W-:Y:S04]  /*fc70*/  STL [R1+0x834], R13 ;  /* 0x0008340d01007387 */ /* 0x000fe80000100800 */
[----:B------:R-:W2:Y:S04]  /*fc80*/  LDL.LU R80, [R1+0x46c] ;  /* 0x00046c0001507983 */ /* 0x000ea80000300800 */
[----:B------:R0:W-:Y:S04]  /*fc90*/  STS.U8 [R29+UR9+0x1100], R10 ;  /* 0x0011000a1d007988 */ /* 0x0001e80008000009 */
[----:B------:R1:W-:Y:S01]  /*fca0*/  STS.U8 [R29+UR9+0x1900], R11 ;  /* 0x0019000b1d007988 */ /* 0x0003e20008000009 */
[----:B0-----:R-:W-:-:S02]  /*fcb0*/  VIADD R10, R0, 0x57 ;  /* 0x00000057000a7836 */ /* 0x001fc40000000000 */
[----:B-1----:R-:W-:-:S03]  /*fcc0*/  VIADD R11, R0, 0x5c ;  /* 0x0000005c000b7836 */ /* 0x002fc60000000000 */
[----:B------:R-:W-:Y:S04]  /*fcd0*/  STL [R1+0x830], R10 ;  /* 0x0008300a01007387 */ /* 0x000fe80000100800 */
[----:B------:R0:W-:Y:S02]  /*fce0*/  STS.U8 [R29+UR9+0x2100], R8 ;  /* 0x002100081d007988 */ /* 0x0001e40008000009 */
[----:B0-----:R-:W-:Y:S02]  /*fcf0*/  VIADD R8, R0, 0x5d ;  /* 0x0000005d00087836 */ /* 0x001fe40000000000 */
[----:B---3--:R0:W-:Y:S04]  /*fd00*/  STS.U8 [R29+UR9+0xd00], R83 ;  /* 0x000d00531d007988 */ /* 0x0081e80008000009 */
[----:B0-----:R-:W3:Y:S04]  /*fd10*/  LDL.LU R83, [R1+0x424] ;  /* 0x0004240001537983 */ /* 0x001ee80000300800 */
[----:B------:R-:W-:Y:S04]  /*fd20*/  STL [R1+0x82c], R11 ;  /* 0x00082c0b01007387 */ /* 0x000fe80000100800 */
[----:B----4-:R0:W-:Y:S04]  /*fd30*/  STS.U8 [R29+UR9+0x1d00], R82 ;  /* 0x001d00521d007988 */ /* 0x0101e80008000009 */
[----:B0-----:R-:W4:Y:S04]  /*fd40*/  LDL.LU R82, [R1+0x42c] ;  /* 0x00042c0001527983 */ /* 0x001f280000300800 */
[----:B------:R-:W-:Y:S04]  /*fd50*/  STL [R1+0x828], R8 ;  /* 0x0008280801007387 */ /* 0x000fe80000100800 */
[----:B--2---:R0:W-:Y:S04]  /*fd60*/  STS.U8 [R29+UR9+0x2500], R86 ;  /* 0x002500561d007988 */ /* 0x0041e80008000009 */
[----:B0-----:R-:W2:Y:S01]  /*fd70*/  LDL.LU R86, [R1+0x3e8] ;  /* 0x0003e80001567983 */ /* 0x001ea20000300800 */
[----:B------:R-:W-:-:S05]  /*fd80*/  IABS R74, R12 ;  /* 0x0000000c004a7213 */ /* 0x000fca0000000000 */
[----:B------:R-:W-:Y:S01]  /*fd90*/  IMAD.HI.U32 R30, R40, R74, RZ ;  /* 0x0000004a281e7227 */ /* 0x000fe200078e00ff */
[----:B------:R0:W-:Y:S03]  /*fda0*/  STS.U8 [R29+UR9+0x500], R76 ;  /* 0x0005004c1d007988 */ /* 0x0001e60008000009 */
[----:B------:R-:W-:Y:S01]  /*fdb0*/  IMAD.MOV R30, RZ, RZ, -R30 ;  /* 0x000000ffff1e7224 */ /* 0x000fe200078e0a1e */
[----:B0-----:R-:W-:-:S03]  /*fdc0*/  IABS R76, R13 ;  /* 0x0000000d004c7213 */ /* 0x001fc60000000000 */
        /* <DEDUP_REMOVED lines=10> */
[----:B------:R0:W-:Y:S03]  /*fe70*/  STS.U8 [R29+UR9+0x1500], R78 ;  /* 0x0015004e1d007988 */ /* 0x0001e60008000009 */
[----:B------:R-:W-:Y:S01]  /*fe80*/  IMAD.MOV R30, RZ, RZ, -R30 ;  /* 0x000000ffff1e7224 */ /* 0x000fe200078e0a1e */
[----:B------:R1:W-:Y:S01]  /*fe90*/  STS.U8 [R29+UR9+0x2900], R9 ;  /* 0x002900091d007988 */ /* 0x0003e20008000009 */
[----:B0-----:R-:W-:Y:S02]  /*fea0*/  IABS R78, R8 ;  /* 0x00000008004e7213 */ /* 0x001fe40000000000 */
[----:B------:R-:W-:-:S02]  /*feb0*/  IMAD R79, R39, R30, R79 ;  /* 0x0000001e274f7224 */ /* 0x000fc400078e024f */
[----:B-1----:R-:W-:Y:S02]  /*fec0*/  VIADD R9, R0, 0x5e ;  /* 0x0000005e00097836 */ /* 0x002fe40000000000 */
[----:B------:R-:W-:-:S03]  /*fed0*/  IMAD.HI.U32 R30, R40, R78, RZ ;  /* 0x0000004e281e7227 */ /* 0x000fc600078e00ff */
[----:B------:R-:W-:Y:S01]  /*fee0*/  IABS R77, R9 ;  /* 0x00000009004d7213 */ /* 0x000fe20000000000 */
[----:B------:R-:W-:Y:S01]  /*fef0*/  IMAD.MOV R30, RZ, RZ, -R30 ;  /* 0x000000ffff1e7224 */ /* 0x000fe200078e0a1e */
[----:B------:R0:W-:Y:S03]  /*ff00*/  STS.U8 [R29+UR9+0x3100], R132 ;  /* 0x003100841d007988 */ /* 0x0001e60008000009 */
[----:B------:R-:W-:Y:S02]  /*ff10*/  IMAD R78, R39, R30, R78 ;  /* 0x0000001e274e7224 */ /* 0x000fe400078e024e */
[----:B------:R-:W-:Y:S01]  /*ff20*/  IMAD.HI.U32 R30, R40, R77, RZ ;  /* 0x0000004d281e7227 */ /* 0x000fe200078e00ff */
[----:B------:R1:W-:Y:S03]  /*ff30*/  STS.U8 [R29+UR9+0x2d00], R80 ;  /* 0x002d00501d007988 */ /* 0x0003e60008000009 */
[----:B0-----:R-:W-:-:S02]  /*ff40*/  VIADD R132, R0, 0x5f ;  /* 0x0000005f00847836 */ /* 0x001fc40000000000 */
[----:B------:R-:W-:-:S03]  /*ff50*/  IMAD.MOV R30, RZ, RZ, -R30 ;  /* 0x000000ffff1e7224 */ /* 0x000fc600078e0a1e */
[----:B-1----:R-:W-:Y:S01]  /*ff60*/  IABS R80, R132 ;  /* 0x0000008400507213 */ /* 0x002fe20000000000 */
[----:B------:R-:W-:-:S04]  /*ff70*/  IMAD R77, R39, R30, R77 ;  /* 0x0000001e274d7224 */ /* 0x000fc800078e024d */
[----:B------:R-:W-:-:S04]  /*ff80*/  IMAD.HI.U32 R30, R40, R80, RZ ;  /* 0x00000050281e7227 */ /* 0x000fc800078e00ff */
[----:B------:R-:W-:-:S04]  /*ff90*/  IMAD.MOV R30, RZ, RZ, -R30 ;  /* 0x000000ffff1e7224 */ /* 0x000fc800078e0a1e */
[----:B------:R-:W-:Y:S01]  /*ffa0*/  IMAD R80, R39, R30, R80 ;  /* 0x0000001e27507224 */ /* 0x000fe200078e0250 */
[----:B------:R-:W-:Y:S01]  /*ffb0*/  LOP3.LUT R30, R149, 0x30, RZ, 0x3c, !PT ;  /* 0x00000030951e7812 */ /* 0x000fe200078e3cff */
[----:B------:R0:W-:Y:S04]  /*ffc0*/  STS.U8 [R29+UR9+0x3d00], R130 ;  /* 0x003d00821d007988 */ /* 0x0001e80008000009 */
[----:B------:R-:W-:Y:S04]  /*ffd0*/  STL [R1+0x824], R9 ;  /* 0x0008240901007387 */ /* 0x000fe80000100800 */
[----:B------:R-:W2:Y:S01]  /*ffe0*/  LDL.LU R84, [R1+0x3c0] ;  /* 0x0003c00001547983 */ /* 0x000ea20000300800 */
[----:B0-----:R-:W-:-:S03]  /*fff0*/  VIADD R130, R0, 0x64 ;  /* 0x0000006400827836 */ /* 0x001fc60000000000 */
[----:B------:R-:W-:Y:S04]  /*10000*/  STL [R1+0x820], R132 ;  /* 0x0008208401007387 */ /* 0x000fe80000100800 */
[----:B---3--:R0:W-:Y:S04]  /*10010*/  STS.U8 [R29+UR9+0x3500], R83 ;  /* 0x003500531d007988 */ /* 0x0081e80008000009 */
[----:B0-----:R-:W3:Y:S04]  /*10020*/  LDL.LU R83, [R1+0x3b4] ;  /* 0x0003b40001537983 */ /* 0x001ee80000300800 */
[----:B------:R-:W3:Y:S04]  /*10030*/  LDL.LU R85, [R1+0x3ac] ;  /* 0x0003ac0001557983 */ /* 0x000ee80000300800 */
[----:B----4-:R-:W-:Y:S04]  /*10040*/  STS.U8 [R29+UR9+0x3900], R82 ;  /* 0x003900521d007988 */ /* 0x010fe80008000009 */
[----:B------:R0:W-:Y:S04]  /*10050*/  STS.U8 [R30+UR9+0x580], R6 ;  /* 0x000580061e007988 */ /* 0x0001e80008000009 */
[----:B------:R1:W-:Y:S01]  /*10060*/  STS.U8 [R30+UR9+0xd80], R7 ;  /* 0x000d80071e007988 */ /* 0x0003e20008000009 */
[----:B0-----:R-:W-:-:S03]  /*10070*/  VIADD R6, R0, 0x65 ;  /* 0x0000006500067836 */ /* 0x001fc60000000000 */
[----:B------:R-:W-:Y:S01]  /*10080*/  STL [R1+0x818], R130 ;  /* 0x0008188201007387 */ /* 0x000fe20000100800 */
[----:B-1----:R-:W-:-:S03]  /*10090*/  VIADD R7, R0, 0x66 ;  /* 0x0000006600077836 */ /* 0x002fc60000000000 */
[----:B--2---:R0:W-:Y:S04]  /*100a0*/  STS.U8 [R30+UR9+0x180], R86 ;  /* 0x000180561e007988 */ /* 0x0041e80008000009 */
[----:B0-----:R-:W2:Y:S04]  /*100b0*/  LDL.LU R86, [R1+0x37c] ;  /* 0x00037c0001567983 */ /* 0x001ea80000300800 */
[----:B------:R-:W-:Y:S04]  /*100c0*/  STL [R1+0x814], R6 ;  /* 0x0008140601007387 */ /* 0x000fe80000100800 */
[----:B------:R-:W-:Y:S04]  /*100d0*/  STL [R1+0x810], R7 ;  /* 0x0008100701007387 */ /* 0x000fe80000100800 */
[----:B------:R-:W4:Y:S04]  /*100e0*/  LDL.LU R162, [R1+0x370] ;  /* 0x0003700001a27983 */ /* 0x000f280000300800 */
[----:B------:R0:W-:Y:S04]  /*100f0*/  STS.U8 [R30+UR9+0x1580], R126 ;  /* 0x0015807e1e007988 */ /* 0x0001e80008000009 */
[----:B------:R1:W-:Y:S01]  /*10100*/  STS.U8 [R30+UR9+0x1d80], R125 ;  /* 0x001d807d1e007988 */ /* 0x0003e20008000009 */
[----:B0-----:R-:W-:-:S02]  /*10110*/  VIADD R126, R0, 0x67 ;  /* 0x00000067007e7836 */ /* 0x001fc40000000000 */
[----:B-1----:R-:W-:-:S03]  /*10120*/  VIADD R125, R0, 0x6c ;  /* 0x0000006c007d7836 */ /* 0x002fc60000000000 */
[----:B------:R-:W-:Y:S04]  /*10130*/  STL [R1+0x80c], R126 ;  /* 0x00080c7e01007387 */ /* 0x000fe80000100800 */
[----:B------:R-:W-:Y:S04]  /*10140*/  STL [R1+0x808], R125 ;  /* 0x0008087d01007387 */ /* 0x000fe80000100800 */
[----:B------:R-:W2:Y:S04]  /*10150*/  LDL.LU R34, [R1+0x3a4] ;  /* 0x0003a40001227983 */ /* 0x000ea80000300800 */
[----:B------:R-:W2:Y:S04]  /*10160*/  LDL.LU R134, [R1+0x33c] ;  /* 0x00033c0001867983 */ /* 0x000ea80000300800 */
[----:B------:R-:W2:Y:S04]  /*10170*/  LDL.LU R145, [R1+0x32c] ;  /* 0x00032c0001917983 */ /* 0x000ea80000300800 */
[----:B------:R-:W2:Y:S04]  /*10180*/  LDL.LU R147, [R1+0x324] ;  /* 0x0003240001937983 */ /* 0x000ea80000300800 */
[----:B------:R0:W-:Y:S04]  /*10190*/  STS.U8 [R30+UR9+0x2580], R4 ;  /* 0x002580041e007988 */ /* 0x0001e80008000009 */
[----:B------:R-:W2:Y:S04]  /*101a0*/  LDL.LU R148, [R1+0x300] ;  /* 0x0003000001947983 */ /* 0x000ea80000300800 */
[----:B------:R-:W2:Y:S01]  /*101b0*/  LDL.LU R151, [R1+0x2f8] ;  /* 0x0002f80001977983 */ /* 0x000ea20000300800 */
[----:B0-----:R-:W-:-:S03]  /*101c0*/  VIADD R4, R0, 0x6d ;  /* 0x0000006d00047836 */ /* 0x001fc60000000000 */
[----:B------:R-:W2:Y:S04]  /*101d0*/  LDL.LU R136, [R1+0x2ec] ;  /* 0x0002ec0001887983 */ /* 0x000ea80000300800 */
[----:B------:R-:W2:Y:S04]  /*101e0*/  LDL.LU R137, [R1+0x2c0] ;  /* 0x0002c00001897983 */ /* 0x000ea80000300800 */
[----:B------:R-:W2:Y:S04]  /*101f0*/  LDL.LU R152, [R1+0x2bc] ;  /* 0x0002bc0001987983 */ /* 0x000ea80000300800 */
[----:B------:R-:W-:Y:S04]  /*10200*/  STL [R1+0x804], R4 ;  /* 0x0008040401007387 */ /* 0x000fe80000100800 */
[----:B------:R-:W2:Y:S04]  /*10210*/  LDL.LU R140, [R1+0x2b8] ;  /* 0x0002b800018c7983 */ /* 0x000ea80000300800 */
        /* <DEDUP_REMOVED lines=10> */
[----:B----4-:R0:W-:Y:S04]  /*102c0*/  STS.U8 [R30+UR9+0x2980], R162 ;  /* 0x002980a21e007988 */ /* 0x0101e80008000009 */
[----:B0-----:R-:W4:Y:S01]  /*102d0*/  LDL.LU R162, [R1+0x244] ;  /* 0x0002440001a27983 */ /* 0x001f220000300800 */
[----:B------:R-:W-:-:S05]  /*102e0*/  IABS R81, R130 ;  /* 0x0000008200517213 */ /* 0x000fca0000000000 */
[----:B------:R-:W-:Y:S01]  /*102f0*/  IMAD.HI.U32 R31, R40, R81, RZ ;  /* 0x00000051281f7227 */ /* 0x000fe200078e00ff */
[----:B------:R-:W-:-:S03]  /*10300*/  IABS R82, R6 ;  /* 0x0000000600527213 */ /* 0x000fc60000000000 */
[----:B------:R-:W-:-:S04]  /*10310*/  IMAD.MOV R31, RZ, RZ, -R31 ;  /* 0x000000ffff1f7224 */ /* 0x000fc800078e0a1f */
[----:B------:R-:W-:Y:S02]  /*10320*/  IMAD R81, R39, R31, R81 ;  /* 0x0000001f27517224 */ /* 0x000fe400078e0251 */
[----:B------:R-:W-:Y:S01]  /*10330*/  IMAD.HI.U32 R31, R40, R82, RZ ;  /* 0x00000052281f7227 */ /* 0x000fe200078e00ff */
[----:B------:R0:W-:Y:S03]  /*10340*/  STS.U8 [R30+UR9+0x980], R84 ;  /* 0x000980541e007988 */ /* 0x0001e60008000009 */
[----:B------:R-:W-:Y:S01]  /*10350*/  IMAD.MOV R31, RZ, RZ, -R31 ;  /* 0x000000ffff1f7224 */ /* 0x000fe200078e0a1f */
[----:B0-----:R-:W-:-:S03]  /*10360*/  IABS R84, R7 ;  /* 0x0000000700547213 */ /* 0x001fc60000000000 */
[----:B------:R-:W-:Y:S01]  /*10370*/  IMAD R82, R39, R31, R82 ;  /* 0x0000001f27527224 */ /* 0x000fe200078e0252 */
[----:B---3--:R0:W-:Y:S01]  /*10380*/  STS.U8 [R30+UR9+0x1180], R83 ;  /* 0x001180531e007988 */ /* 0x0081e20008000009 */
[----:B------:R-:W-:-:S04]  /*10390*/  IMAD.HI.U32 R31, R40, R84, RZ ;  /* 0x00000054281f7227 */ /* 0x000fc800078e00ff */
[----:B------:R-:W-:Y:S01]  /*103a0*/  IMAD.MOV R31, RZ, RZ, -R31 ;  /* 0x000000ffff1f7224 */ /* 0x000fe200078e0a1f */
[----:B0-----:R-:W-:-:S03]  /*103b0*/  IABS R83, R126 ;  /* 0x0000007e00537213 */ /* 0x001fc60000000000 */
[----:B------:R-:W-:Y:S01]  /*103c0*/  IMAD R84, R39, R31, R84 ;  /* 0x0000001f27547224 */ /* 0x000fe200078e0254 */
[----:B------:R0:W-:Y:S01]  /*103d0*/  STS.U8 [R30+UR9+0x1980], R85 ;  /* 0x001980551e007988 */ /* 0x0001e20008000009 */
[----:B------:R-:W-:-:S04]  /*103e0*/  IMAD.HI.U32 R31, R40, R83, RZ ;  /* 0x00000053281f7227 */ /* 0x000fc800078e00ff */
[----:B------:R-:W-:Y:S01]  /*103f0*/  IMAD.MOV R31, RZ, RZ, -R31 ;  /* 0x000000ffff1f7224 */ /* 0x000fe200078e0a1f */
[----:B0-----:R-:W-:-:S03]  /*10400*/  IABS R85, R125 ;  /* 0x0000007d00557213 */ /* 0x001fc60000000000 */
[----:B------:R-:W-:Y:S01]  /*10410*/  IMAD R83, R39, R31, R83 ;  /* 0x0000001f27537224 */ /* 0x000fe200078e0253 */
[----:B--2---:R0:W-:Y:S01]  /*10420*/  STS.U8 [R30+UR9+0x2180], R86 ;  /* 0x002180561e007988 */ /* 0x0041e20008000009 */
[----:B------:R-:W-:-:S04]  /*10430*/  IMAD.HI.U32 R31, R40, R85, RZ ;  /* 0x00000055281f7227 */ /* 0x000fc800078e00ff */
[----:B------:R-:W-:Y:S01]  /*10440*/  IMAD.MOV R31, RZ, RZ, -R31 ;  /* 0x000000ffff1f7224 */ /* 0x000fe200078e0a1f */
[----:B0-----:R-:W-:-:S03]  /*10450*/  IABS R86, R4 ;  /* 0x0000000400567213 */ /* 0x001fc60000000000 */
[----:B------:R-:W-:Y:S02]  /*10460*/  IMAD R85, R39, R31, R85 ;  /* 0x0000001f27557224 */ /* 0x000fe400078e0255 */
[----:B------:R-:W-:-:S04]  /*10470*/  IMAD.HI.U32 R31, R40, R86, RZ ;  /* 0x00000056281f7227 */ /* 0x000fc800078e00ff */
[----:B------:R-:W-:Y:S01]  /*10480*/  IMAD.MOV R31, RZ, RZ, -R31 ;  /* 0x000000ffff1f7224 */ /* 0x000fe200078e0a1f */
[----:B------:R0:W-:Y:S03]  /*10490*/  STS.U8 [R30+UR9+0x3580], R145 ;  /* 0x003580911e007988 */ /* 0x0001e60008000009 */
[----:B------:R-:W-:Y:S01]  /*104a0*/  IMAD R86, R39, R31, R86 ;  /* 0x0000001f27567224 */ /* 0x000fe200078e0256 */
[----:B------:R-:W-:Y:S01]  /*104b0*/  LOP3.LUT R31, R149, 0x40, RZ, 0x3c, !PT ;  /* 0x00000040951f7812 */ /* 0x000fe200078e3cff */
[----:B------:R1:W-:Y:S04]  /*104c0*/  STS.U8 [R30+UR9+0x3980], R147 ;  /* 0x003980931e007988 */ /* 0x0003e80008000009 */
[----:B------:R2:W-:Y:S04]  /*104d0*/  STS.U8 [R30+UR9+0x3d80], R148 ;  /* 0x003d80941e007988 */ /* 0x0005e80008000009 */
[----:B0-----:R-:W3:Y:S04]  /*104e0*/  LDL.LU R145, [R1+0x23c] ;  /* 0x00023c0001917983 */ /* 0x001ee80000300800 */
[----:B-1----:R-:W3:Y:S04]  /*104f0*/  LDL.LU R147, [R1+0x238] ;  /* 0x0002380001937983 */ /* 0x002ee80000300800 */
[----:B------:R-:W-:Y:S04]  /*10500*/  STS.U8 [R30+UR9+0x2d80], R34 ;  /* 0x002d80221e007988 */ /* 0x000fe80008000009 */
[----:B------:R-:W-:Y:S04]  /*10510*/  STS.U8 [R30+UR9+0x3180], R134 ;  /* 0x003180861e007988 */ /* 0x000fe80008000009 */
[----:B--2---:R-:W2:Y:S04]  /*10520*/  LDL.LU R148, [R1+0x234] ;  /* 0x0002340001947983 */ /* 0x004ea80000300800 */
[----:B------:R0:W-:Y:S04]  /*10530*/  STS.U8 [R31+UR9+0x200], R151 ;  /* 0x000200971f007988 */ /* 0x0001e80008000009 */
[----:B------:R-:W2:Y:S04]  /*10540*/  LDL.LU R149, [R1+0x230] ;  /* 0x0002300001957983 */ /* 0x000ea80000300800 */
[----:B------:R1:W-:Y:S04]  /*10550*/  STS.U8 [R31+UR9+0xe00], R152 ;  /* 0x000e00981f007988 */ /* 0x0003e80008000009 */
[----:B0-----:R-:W2:Y:S04]  /*10560*/  LDL.LU R151, [R1+0x22c] ;  /* 0x00022c0001977983 */ /* 0x001ea80000300800 */
[----:B------:R0:W-:Y:S04]  /*10570*/  STS.U8 [R31+UR9+0x2600], R153 ;  /* 0x002600991f007988 */ /* 0x0001e80008000009 */
[----:B-1----:R-:W2:Y:S04]  /*10580*/  LDL.LU R152, [R1+0x228] ;  /* 0x0002280001987983 */ /* 0x002ea80000300800 */
        /* <DEDUP_REMOVED lines=10> */
[----:B-1----:R-:W2:Y:S04]  /*10630*/  LDL.LU R161, [R1+0x20c] ;  /* 0x00020c0001a17983 */ /* 0x002ea80000300800 */
[----:B----4-:R0:W-:Y:S04]  /*10640*/  STS.U8 [R31+UR9+0x3e00], R162 ;  /* 0x003e00a21f007988 */ /* 0x0101e80008000009 */
[----:B0-----:R-:W4:Y:S04]  /*10650*/  LDL.LU R162, [R1+0x1e0] ;  /* 0x0001e00001a27983 */ /* 0x001f280000300800 */
[----:B------:R-:W-:Y:S04]  /*10660*/  STS.U8 [R31+UR9+0x600], R136 ;  /* 0x000600881f007988 */ /* 0x000fe80008000009 */
[----:B------:R-:W-:Y:S04]  /*10670*/  STS.U8 [R31+UR9+0xa00], R137 ;  /* 0x000a00891f007988 */ /* 0x000fe80008000009 */
[----:B------:R-:W-:Y:S04]  /*10680*/  STS.U8 [R31+UR9+0x1200], R140 ;  /* 0x0012008c1f007988 */ /* 0x000fe80008000009 */
[----:B------:R-:W-:Y:S04]  /*10690*/  STS.U8 [R31+UR9+0x1600], R141 ;  /* 0x0016008d1f007988 */ /* 0x000fe80008000009 */
[----:B------:R-:W-:Y:S04]  /*106a0*/  STS.U8 [R31+UR9+0x1a00], R142 ;  /* 0x001a008e1f007988 */ /* 0x000fe80008000009 */
[----:B------:R-:W-:Y:S04]  /*106b0*/  STS.U8 [R31+UR9+0x1e00], R143 ;  /* 0x001e008f1f007988 */ /* 0x000fe80008000009 */
[----:B------:R0:W-:Y:S04]  /*106c0*/  STS.U8 [R31+UR9+0x2200], R144 ;  /* 0x002200901f007988 */ /* 0x0001e80008000009 */
[----:B------:R-:W4:Y:S04]  /*106d0*/  LDL.LU R33, [R1+0x1dc] ;  /* 0x0001dc0001217983 */ /* 0x000f280000300800 */
[----:B------:R-:W4:Y:S01]  /*106e0*/  LDL.LU R34, [R1+0x1d8] ;  /* 0x0001d80001227983 */ /* 0x000f220000300800 */
[----:B0-----:R-:W0:Y:S03]  /*106f0*/  S2R R31, SR_TID.X ;  /* 0x00000000001f7919 */ /* 0x001e260000002100 */
[----:B------:R-:W4:Y:S04]  /*10700*/  LDL.LU R134, [R1+0x1d4] ;  /* 0x0001d40001867983 */ /* 0x000f280000300800 */
[----:B------:R-:W4:Y:S04]  /*10710*/  LDL.LU R136, [R1+0x1d0] ;  /* 0x0001d00001887983 */ /* 0x000f280000300800 */
[----:B------:R-:W4:Y:S04]  /*10720*/  LDL.LU R137, [R1+0x1cc] ;  /* 0x0001cc0001897983 */ /* 0x000f280000300800 */
[----:B------:R-:W4:Y:S04]  /*10730*/  LDL.LU R140, [R1+0x1a0] ;  /* 0x0001a000018c7983 */ /* 0x000f280000300800 */
[----:B------:R-:W4:Y:S04]  /*10740*/  LDL.LU R141, [R1+0x19c] ;  /* 0x00019c00018d7983 */ /* 0x000f280000300800 */
[----:B------:R-:W4:Y:S04]  /*10750*/  LDL.LU R142, [R1+0x198] ;  /* 0x00019800018e7983 */ /* 0x000f280000300800 */
[----:B------:R-:W4:Y:S01]  /*10760*/  LDL.LU R143, [R1+0x194] ;  /* 0x00019400018f7983 */ /* 0x000f220000300800 */
[----:B0-----:R-:W-:-:S03]  /*10770*/  LOP3.LUT R31, R31, 0x7f, RZ, 0xc0, !PT ;  /* 0x0000007f1f1f7812 */ /* 0x001fc600078ec0ff */
[----:B------:R-:W4:Y:S01]  /*10780*/  LDL.LU R144, [R1+0x190] ;  /* 0x0001900001907983 */ /* 0x000f220000300800 */
[----:B------:R-:W-:-:S05]  /*10790*/  LOP3.LUT R32, R31, 0x50, RZ, 0x3c, !PT ;  /* 0x000000501f207812 */ /* 0x000fca00078e3cff */
[----:B---3--:R0:W-:Y:S04]  /*107a0*/  STS.U8 [R32+UR9+0x280], R145 ;  /* 0x0002809120007988 */ /* 0x0081e80008000009 */
[----:B------:R1:W-:Y:S04]  /*107b0*/  STS.U8 [R32+UR9+0x680], R147 ;  /* 0x0006809320007988 */ /* 0x0003e80008000009 */
[----:B0-----:R-:W3:Y:S04]  /*107c0*/  LDL.LU R145, [R1+0x18c] ;  /* 0x00018c0001917983 */ /* 0x001ee80000300800 */
[----:B--2---:R0:W-:Y:S04]  /*107d0*/  STS.U8 [R32+UR9+0xa80], R148 ;  /* 0x000a809420007988 */ /* 0x0041e80008000009 */
        /* <DEDUP_REMOVED lines=22> */
[----:B------:R0:W-:Y:S04]  /*10940*/  STS.U8 [R32+UR9+0x3680], R33 ;  /* 0x0036802120007988 */ /* 0x0001e80008000009 */
[----:B------:R-:W-:Y:S01]  /*10950*/  STS.U8 [R32+UR9+0x3a80], R34 ;  /* 0x003a802220007988 */ /* 0x000fe20008000009 */
[----:B0-----:R-:W-:-:S03]  /*10960*/  LOP3.LUT R33, R31, 0x60, RZ, 0x3c, !PT ;  /* 0x000000601f217812 */ /* 0x001fc600078e3cff */
[----:B------:R0:W-:Y:S04]  /*10970*/  STS.U8 [R32+UR9+0x3e80], R134 ;  /* 0x003e808620007988 */ /* 0x0001e80008000009 */
[----:B------:R1:W-:Y:S04]  /*10980*/  STS.U8 [R33+UR9+0x300], R136 ;  /* 0x0003008821007988 */ /* 0x0003e80008000009 */
[----:B------:R1:W-:Y:S04]  /*10990*/  STS.U8 [R33+UR9+0x700], R137 ;  /* 0x0007008921007988 */ /* 0x0003e80008000009 */
[----:B0-----:R-:W4:Y:S04]  /*109a0*/  LDL.LU R134, [R1+0x78] ;  /* 0x0000780001867983 */ /* 0x001f280000300800 */
[----:B-1----:R-:W4:Y:S04]  /*109b0*/  LDL.LU R136, [R1+0x74] ;  /* 0x0000740001887983 */ /* 0x002f280000300800 */
[----:B------:R0:W-:Y:S04]  /*109c0*/  STS.U8 [R33+UR9+0xb00], R140 ;  /* 0x000b008c21007988 */ /* 0x0001e80008000009 */
[----:B------:R-:W4:Y:S04]  /*109d0*/  LDL.LU R137, [R1+0x70] ;  /* 0x0000700001897983 */ /* 0x000f280000300800 */
[----:B------:R1:W-:Y:S04]  /*109e0*/  STS.U8 [R33+UR9+0xf00], R141 ;  /* 0x000f008d21007988 */ /* 0x0003e80008000009 */
[----:B0-----:R-:W4:Y:S04]  /*109f0*/  LDL.LU R140, [R1+0x6c] ;  /* 0x00006c00018c7983 */ /* 0x001f280000300800 */
[----:B------:R0:W-:Y:S04]  /*10a00*/  STS.U8 [R33+UR9+0x1300], R142 ;  /* 0x0013008e21007988 */ /* 0x0001e80008000009 */
[----:B-1----:R-:W4:Y:S04]  /*10a10*/  LDL.LU R141, [R1+0x68] ;  /* 0x00006800018d7983 */ /* 0x002f280000300800 */
[----:B------:R1:W-:Y:S04]  /*10a20*/  STS.U8 [R33+UR9+0x1700], R143 ;  /* 0x0017008f21007988 */ /* 0x0003e80008000009 */
[----:B0-----:R-:W4:Y:S04]  /*10a30*/  LDL.LU R142, [R1+0x64] ;  /* 0x00006400018e7983 */ /* 0x001f280000300800 */
[----:B------:R0:W-:Y:S04]  /*10a40*/  STS.U8 [R33+UR9+0x1b00], R144 ;  /* 0x001b009021007988 */ /* 0x0001e80008000009 */
[----:B-1----:R-:W4:Y:S04]  /*10a50*/  LDL.LU R143, [R1+0x60] ;  /* 0x00006000018f7983 */ /* 0x002f280000300800 */
[----:B---3--:R1:W-:Y:S04]  /*10a60*/  STS.U8 [R33+UR9+0x1f00], R145 ;  /* 0x001f009121007988 */ /* 0x0083e80008000009 */
[----:B0-----:R-:W3:Y:S01]  /*10a70*/  LDL.LU R144, [R1+0x5c] ;  /* 0x00005c0001907983 */ /* 0x001ee20000300800 */
[----:B------:R-:W-:-:S03]  /*10a80*/  LOP3.LUT R34, R31, 0x70, RZ, 0x3c, !PT ;  /* 0x000000701f227812 */ /* 0x000fc600078e3cff */
        /* <DEDUP_REMOVED lines=22> */
[----:B0-----:R-:W2:Y:S04]  /*10bf0*/  LDL.LU R161, [R1+0x24] ;  /* 0x0000240001a17983 */ /* 0x001ea80000300800 */
[----:B----4-:R0:W-:Y:S04]  /*10c00*/  STS.U8 [R34+UR9+0xf80], R162 ;  /* 0x000f80a222007988 */ /* 0x0101e80008000009 */
[----:B0-----:R-:W4:Y:S04]  /*10c10*/  LDL.LU R162, [R1+0x1c] ;  /* 0x00001c0001a27983 */ /* 0x001f280000300800 */
[----:B------:R-:W4:Y:S04]  /*10c20*/  LDL.LU R28, [R1+0x8] ;  /* 0x00000800011c7983 */ /* 0x000f280000300800 */
[----:B------:R-:W4:Y:S04]  /*10c30*/  LDL.LU R30, [R1+0xc] ;  /* 0x00000c00011e7983 */ /* 0x000f280000300800 */
[----:B------:R-:W4:Y:S04]  /*10c40*/  LDL.LU R29, [R1+0x4] ;  /* 0x00000400011d7983 */ /* 0x000f280000300800 */
[----:B------:R-:W-:Y:S04]  /*10c50*/  STS.U8 [R34+UR9+0x2b80], R92 ;  /* 0x002b805c22007988 */ /* 0x000fe80008000009 */
[----:B------:R-:W-:Y:S04]  /*10c60*/  STS.U8 [R34+UR9+0x2f80], R91 ;  /* 0x002f805b22007988 */ /* 0x000fe80008000009 */
[----:B------:R-:W-:Y:S04]  /*10c70*/  STS.U8 [R34+UR9+0x3380], R90 ;  /* 0x0033805a22007988 */ /* 0x000fe80008000009 */
[----:B------:R-:W-:Y:S04]  /*10c80*/  STS.U8 [R34+UR9+0x3780], R89 ;  /* 0x0037805922007988 */ /* 0x000fe80008000009 */
[----:B------:R0:W-:Y:S04]  /*10c90*/  STS.U8 [R34+UR9+0x1380], R134 ;  /* 0x0013808622007988 */ /* 0x0001e80008000009 */
[----:B------:R1:W-:Y:S04]  /*10ca0*/  STS.U8 [R34+UR9+0x1780], R136 ;  /* 0x0017808822007988 */ /* 0x0003e80008000009 */
[----:B0-----:R-:W4:Y:S04]  /*10cb0*/  LDL.LU R134, [R1+0xae4] ;  /* 0x000ae40001867983 */ /* 0x001f280000300800 */
[----:B-1----:R-:W4:Y:S04]  /*10cc0*/  LDL.LU R136, [R1+0xae0] ;  /* 0x000ae00001887983 */ /* 0x002f280000300800 */
[----:B------:R0:W-:Y:S04]  /*10cd0*/  STS.U8 [R34+UR9+0x1b80], R137 ;  /* 0x001b808922007988 */ /* 0x0001e80008000009 */
[----:B------:R1:W-:Y:S04]  /*10ce0*/  STS.U8 [R34+UR9+0x1f80], R140 ;  /* 0x001f808c22007988 */ /* 0x0003e80008000009 */
[----:B0-----:R-:W4:Y:S04]  /*10cf0*/  LDL.LU R137, [R1+0xadc] ;  /* 0x000adc0001897983 */ /* 0x001f280000300800 */
[----:B-1----:R-:W4:Y:S04]  /*10d00*/  LDL.LU R140, [R1+0xad8] ;  /* 0x000ad800018c7983 */ /* 0x002f280000300800 */
[----:B------:R0:W-:Y:S04]  /*10d10*/  STS.U8 [R34+UR9+0x2380], R141 ;  /* 0x0023808d22007988 */ /* 0x0001e80008000009 */
[----:B------:R1:W-:Y:S04]  /*10d20*/  STS.U8 [R34+UR9+0x2780], R142 ;  /* 0x0027808e22007988 */ /* 0x0003e80008000009 */
[----:B------:R-:W-:Y:S04]  /*10d30*/  STS.U8 [R34+UR9+0x3b80], R88 ;  /* 0x003b805822007988 */ /* 0x000fe80008000009 */
[----:B0-----:R-:W4:Y:S04]  /*10d40*/  LDL.LU R141, [R1+0xad4] ;  /* 0x000ad400018d7983 */ /* 0x001f280000300800 */
[----:B-1----:R-:W4:Y:S04]  /*10d50*/  LDL.LU R142, [R1+0xad0] ;  /* 0x000ad000018e7983 */ /* 0x002f280000300800 */
[----:B------:R0:W-:Y:S04]  /*10d60*/  STS.U8 [R34+UR9+0x3f80], R87 ;  /* 0x003f805722007988 */ /* 0x0001e80008000009 */
[----:B------:R1:W-:Y:S04]  /*10d70*/  STS.U8 [R31+UR9+0x4000], R143 ;  /* 0x0040008f1f007988 */ /* 0x0003e80008000009 */
[----:B---3--:R3:W-:Y:S04]  /*10d80*/  STS.U8 [R31+UR9+0x4400], R144 ;  /* 0x004400901f007988 */ /* 0x0087e80008000009 */
[----:B0-----:R-:W4:Y:S04]  /*10d90*/  LDL.LU R87, [R1] ;  /* 0x0000000001577983 */ /* 0x001f280000300800 */
[----:B-1----:R-:W4:Y:S04]  /*10da0*/  LDL.LU R143, [R1+0xacc] ;  /* 0x000acc00018f7983 */ /* 0x002f280000300800 */
[----:B---3--:R-:W3:Y:S04]  /*10db0*/  LDL.LU R144, [R1+0xac8] ;  /* 0x000ac80001907983 */ /* 0x008ee80000300800 */
[----:B--2---:R0:W-:Y:S04]  /*10dc0*/  STS.U8 [R31+UR9+0x4800], R145 ;  /* 0x004800911f007988 */ /* 0x0041e80008000009 */
[----:B------:R1:W-:Y:S04]  /*10dd0*/  STS.U8 [R31+UR9+0x4c00], R147 ;  /* 0x004c00931f007988 */ /* 0x0003e80008000009 */
[----:B------:R2:W-:Y:S04]  /*10de0*/  STS.U8 [R31+UR9+0x5000], R148 ;  /* 0x005000941f007988 */ /* 0x0005e80008000009 */
[----:B0-----:R-:W3:Y:S04]  /*10df0*/  LDL.LU R145, [R1+0xac4] ;  /* 0x000ac40001917983 */ /* 0x001ee80000300800 */
[----:B-1----:R-:W3:Y:S04]  /*10e00*/  LDL.LU R147, [R1+0xac0] ;  /* 0x000ac00001937983 */ /* 0x002ee80000300800 */
[----:B--2---:R-:W2:Y:S04]  /*10e10*/  LDL.LU R148, [R1+0xabc] ;  /* 0x000abc0001947983 */ /* 0x004ea80000300800 */
[----:B------:R0:W-:Y:S04]  /*10e20*/  STS.U8 [R31+UR9+0x5400], R149 ;  /* 0x005400951f007988 */ /* 0x0001e80008000009 */
[----:B------:R1:W-:Y:S04]  /*10e30*/  STS.U8 [R31+UR9+0x5800], R151 ;  /* 0x005800971f007988 */ /* 0x0003e80008000009 */
[----:B------:R1:W-:Y:S04]  /*10e40*/  STS.U8 [R31+UR9+0x5c00], R152 ;  /* 0x005c00981f007988 */ /* 0x0003e80008000009 */
[----:B0-----:R-:W2:Y:S04]  /*10e50*/  LDL.LU R149, [R1+0xab8] ;  /* 0x000ab80001957983 */ /* 0x001ea80000300800 */
[----:B-1----:R-:W2:Y:S04]  /*10e60*/  LDL.LU R151, [R1+0xab4] ;  /* 0x000ab40001977983 */ /* 0x002ea80000300800 */
[----:B------:R-:W2:Y:S04]  /*10e70*/  LDL.LU R152, [R1+0xab0] ;  /* 0x000ab00001987983 */ /* 0x000ea80000300800 */
        /* <DEDUP_REMOVED lines=12> */
[----:B----4-:R0:W-:Y:S04]  /*10f40*/  STS.U8 [R31+UR9+0x7800], R162 ;  /* 0x007800a21f007988 */ /* 0x0101e80008000009 */
[----:B0-----:R-:W4:Y:S04]  /*10f50*/  LDL.LU R162, [R1+0xa94] ;  /* 0x000a940001a27983 */ /* 0x001f280000300800 */
[----:B------:R0:W-:Y:S02]  /*10f60*/  STS.U8 [R31+UR9+0x7c00], R28 ;  /* 0x007c001c1f007988 */ /* 0x0001e40008000009 */
[----:B0-----:R-:W0:Y:S01]  /*10f70*/  S2R R28, SR_TID.X ;  /* 0x00000000001c7919 */ /* 0x001e220000002100 */
[----:B------:R-:W-:-:S02]  /*10f80*/  ISETP.GT.U32.AND P2, PT, R39, R43, PT ;  /* 0x0000002b2700720c */ /* 0x000fc40003f44070 */
[----:B------:R-:W-:Y:S02]  /*10f90*/  ISETP.GT.U32.AND P5, PT, R39, R42, PT ;  /* 0x0000002a2700720c */ /* 0x000fe40003fa4070 */
[----:B------:R-:W-:Y:S02]  /*10fa0*/  ISETP.GE.AND P6, PT, R96, RZ, PT ;  /* 0x000000ff6000720c */ /* 0x000fe40003fc6270 */
[----:B------:R-:W4:Y:S07]  /*10fb0*/  LDL.LU R96, [R1+0xa90] ;  /* 0x000a900001607983 */ /* 0x000f2e0000300800 */
[----:B------:R-:W-:-:S02]  /*10fc0*/  @!P2 IMAD.IADD R43, R43, 0x1, -R39 ;  /* 0x000000012b2ba824 */ /* 0x000fc400078e0a27 */
[----:B------:R-:W-:Y:S01]  /*10fd0*/  @!P5 IMAD.IADD R42, R42, 0x1, -R39 ;  /* 0x000000012a2ad824 */ /* 0x000fe200078e0a27 */
[----:B0-----:R-:W-:-:S04]  /*10fe0*/  LOP3.LUT R28, R28, 0x7f, RZ, 0xc0, !PT ;  /* 0x0000007f1c1c7812 */ /* 0x001fc800078ec0ff */
[C---:B------:R-:W-:Y:S02]  /*10ff0*/  LOP3.LUT R31, R28.reuse, 0x40, RZ, 0x3c, !PT ;  /* 0x000000401c1f7812 */ /* 0x040fe400078e3cff */
[----:B------:R-:W-:-:S05]  /*11000*/  LOP3.LUT R28, R28, 0x10, RZ, 0x3c, !PT ;  /* 0x000000101c1c7812 */ /* 0x000fca00078e3cff */
[----:B------:R0:W-:Y:S04]  /*11010*/  STS.U8 [R28+UR9+0x4480], R29 ;  /* 0x0044801d1c007988 */ /* 0x0001e80008000009 */
[----:B------:R1:W-:Y:S01]  /*11020*/  STS.U8 [R28+UR9+0x4080], R30 ;  /* 0x0040801e1c007988 */ /* 0x0003e20008000009 */
[----:B0-----:R-:W0:Y:S01]  /*11030*/  S2R R29, SR_TID.X ;  /* 0x00000000001d7919 */ /* 0x001e220000002100 */
[----:B-1----:R-:W1:Y:S01]  /*11040*/  S2R R30, SR_TID.X ;  /* 0x00000000001e7919 */ /* 0x002e620000002100 */
[C---:B------:R-:W-:Y:S02]  /*11050*/  ISETP.GT.U32.AND P2, PT, R39.reuse, R43, PT ;  /* 0x0000002b2700720c */ /* 0x040fe40003f44070 */
[C---:B------:R-:W-:Y:S02]  /*11060*/  ISETP.GT.U32.AND P5, PT, R39.reuse, R42, PT ;  /* 0x0000002a2700720c */ /* 0x040fe40003fa4070 */
[----:B------:R-:W-:-:S09]  /*11070*/  ISETP.GT.U32.AND P4, PT, R39, R41, PT ;  /* 0x000000292700720c */ /* 0x000fd20003f84070 */
[--C-:B------:R-:W-:Y:S01]  /*11080*/  @!P2 IMAD.IADD R43, R43, 0x1, -R39.reuse ;  /* 0x000000012b2ba824 */ /* 0x100fe200078e0a27 */
[----:B------:R-:W-:Y:S01]  /*11090*/  ISETP.GE.AND P2, PT, R37, RZ, PT ;  /* 0x000000ff2500720c */ /* 0x000fe20003f46270 */
[--C-:B------:R-:W-:Y:S01]  /*110a0*/  @!P5 IMAD.IADD R42, R42, 0x1, -R39.reuse ;  /* 0x000000012a2ad824 */ /* 0x100fe200078e0a27 */
[----:B------:R-:W-:Y:S01]  /*110b0*/  ISETP.GT.U32.AND P5, PT, R39, R44, PT ;  /* 0x0000002c2700720c */ /* 0x000fe20003fa4070 */
[----:B------:R-:W-:Y:S01]  /*110c0*/  @!P4 IMAD.IADD R41, R41, 0x1, -R39 ;  /* 0x000000012929c824 */ /* 0x000fe200078e0a27 */
[----:B------:R-:W5:Y:S01]  /*110d0*/  LDL.LU R37, [R1+0xa8c] ;  /* 0x000a8c0001257983 */ /* 0x000f620000300800 */
[----:B------:R-:W-:Y:S01]  /*110e0*/  @!P6 IMAD.MOV R43, RZ, RZ, -R43 ;  /* 0x000000ffff2be224 */ /* 0x000fe200078e0a2b */
[C---:B------:R-:W-:Y:S02]  /*110f0*/  ISETP.GT.U32.AND P6, PT, R39.reuse, R45, PT ;  /* 0x0000002d2700720c */ /* 0x040fe40003fc4070 */
[----:B------:R-:W-:Y:S02]  /*11100*/  ISETP.GT.U32.AND P4, PT, R39, R41, PT ;  /* 0x000000292700720c */ /* 0x000fe40003f84070 */
[----:B------:R-:W-:-:S02]  /*11110*/  SEL R43, R5, R43, !P3 ;  /* 0x0000002b052b7207 */ /* 0x000fc40005800000 */
[----:B0-----:R-:W-:Y:S01]  /*11120*/  LOP3.LUT R29, R29, 0x7f, RZ, 0xc0, !PT ;  /* 0x0000007f1d1d7812 */ /* 0x001fe200078ec0ff */
[----:B------:R-:W-:Y:S01]  /*11130*/  @!P2 IMAD.MOV R42, RZ, RZ, -R42 ;  /* 0x000000ffff2aa224 */ /* 0x000fe200078e0a2a */
[----:B------:R-:W-:Y:S01]  /*11140*/  ISETP.GE.AND P2, PT, R165, RZ, PT ;  /* 0x000000ffa500720c */ /* 0x000fe20003f46270 */
[--C-:B------:R-:W-:Y:S01]  /*11150*/  @!P5 IMAD.IADD R44, R44, 0x1, -R39.reuse ;  /* 0x000000012c2cd824 */ /* 0x100fe200078e0a27 */
[----:B-1----:R-:W-:Y:S01]  /*11160*/  LOP3.LUT R30, R30, 0x7f, RZ, 0xc0, !PT ;  /* 0x0000007f1e1e7812 */ /* 0x002fe200078ec0ff */
[----:B------:R-:W-:Y:S01]  /*11170*/  IMAD R43, R43, UR11, RZ ;  /* 0x0000000b2b2b7c24 */ /* 0x000fe2000f8e02ff */
[----:B------:R-:W-:Y:S01]  /*11180*/  LOP3.LUT R29, R29, 0x20, RZ, 0x3c, !PT ;  /* 0x000000201d1d7812 */ /* 0x000fe200078e3cff */
[----:B------:R0:W-:Y:S01]  /*11190*/  STS.U8 [R28+UR9+0x4880], R87 ;  /* 0x004880571c007988 */ /* 0x0001e20008000009 */
[----:B------:R-:W-:Y:S02]  /*111a0*/  LOP3.LUT R30, R30, 0x30, RZ, 0x3c, !PT ;  /* 0x000000301e1e7812 */ /* 0x000fe400078e3cff */
[----:B------:R-:W-:Y:S01]  /*111b0*/  SEL R42, R5, R42, !P3 ;  /* 0x0000002a052a7207 */ /* 0x000fe20005800000 */
[--C-:B------:R-:W-:Y:S01]  /*111c0*/  @!P4 IMAD.IADD R41, R41, 0x1, -R39.reuse ;  /* 0x000000012929c824 */ /* 0x100fe200078e0a27 */
[----:B------:R-:W-:Y:S01]  /*111d0*/  ISETP.GT.U32.AND P5, PT, R39, R44, PT ;  /* 0x0000002c2700720c */ /* 0x000fe20003fa4070 */
[----:B------:R-:W-:Y:S01]  /*111e0*/  @!P6 IMAD.IADD R45, R45, 0x1, -R39 ;  /* 0x000000012d2de824 */ /* 0x000fe200078e0a27 */
[----:B------:R-:W5:Y:S04]  /*111f0*/  LDL.LU R165, [R1+0xa88] ;  /* 0x000a880001a57983 */ /* 0x000f680000300800 */
[----:B---3--:R-:W-:Y:S01]  /*11200*/  STS.U8 [R28+UR9+0x7c80], R145 ;  /* 0x007c80911c007988 */ /* 0x008fe20008000009 */
[----:B0-----:R-:W-:-:S03]  /*11210*/  IMAD R87, R42, UR11, RZ ;  /* 0x0000000b2a577c24 */ /* 0x001fc6000f8e02ff */
[----:B------:R-:W-:Y:S04]  /*11220*/  STS.U8 [R28+UR9+0x7880], R147 ;  /* 0x007880931c007988 */ /* 0x000fe80008000009 */
[----:B--2---:R-:W-:Y:S01]  /*11230*/  STS.U8 [R28+UR9+0x7480], R148 ;  /* 0x007480941c007988 */ /* 0x004fe20008000009 */
[----:B------:R-:W-:Y:S01]  /*11240*/  @!P2 IMAD.MOV R41, RZ, RZ, -R41 ;  /* 0x000000ffff29a224 */ /* 0x000fe200078e0a29 */
[----:B------:R-:W-:Y:S01]  /*11250*/  ISETP.GT.U32.AND P6, PT, R39, R46, PT ;  /* 0x0000002e2700720c */ /* 0x000fe20003fc4070 */
[----:B------:R-:W-:Y:S01]  /*11260*/  @!P5 IMAD.IADD R44, R44, 0x1, -R39 ;  /* 0x000000012c2cd824 */ /* 0x000fe200078e0a27 */
[----:B------:R-:W-:Y:S04]  /*11270*/  STS.U8 [R28+UR9+0x7080], R149 ;  /* 0x007080951c007988 */ /* 0x000fe80008000009 */
[----:B------:R-:W-:Y:S04]  /*11280*/  STS.U8 [R28+UR9+0x6c80], R151 ;  /* 0x006c80971c007988 */ /* 0x000fe80008000009 */
[----:B------:R-:W-:Y:S01]  /*11290*/  STS.U8 [R28+UR9+0x6880], R152 ;  /* 0x006880981c007988 */ /* 0x000fe20008000009 */
[----:B------:R-:W-:-:S02]  /*112a0*/  SEL R41, R5, R41, !P3 ;  /* 0x0000002905297207 */ /* 0x000fc40005800000 */
[----:B------:R-:W-:Y:S01]  /*112b0*/  ISETP.GE.AND P5, PT, R119, RZ, PT ;  /* 0x000000ff7700720c */ /* 0x000fe20003fa6270 */
[----:B------:R-:W-:Y:S04]  /*112c0*/  STS.U8 [R28+UR9+0x6480], R153 ;  /* 0x006480991c007988 */ /* 0x000fe80008000009 */
[----:B------:R-:W-:Y:S04]  /*112d0*/  STS.U8 [R28+UR9+0x6080], R154 ;  /* 0x0060809a1c007988 */ /* 0x000fe80008000009 */
[----:B------:R-:W-:Y:S04]  /*112e0*/  STS.U8 [R28+UR9+0x5c80], R155 ;  /* 0x005c809b1c007988 */ /* 0x000fe80008000009 */
[----:B------:R-:W-:Y:S04]  /*112f0*/  STS.U8 [R28+UR9+0x5880], R159 ;  /* 0x0058809f1c007988 */ /* 0x000fe80008000009 */
[----:B------:R-:W-:Y:S04]  /*11300*/  STS.U8 [R28+UR9+0x5480], R160 ;  /* 0x005480a01c007988 */ /* 0x000fe80008000009 */
[----:B------:R-:W-:Y:S01]  /*11310*/  STS.U8 [R28+UR9+0x5080], R161 ;  /* 0x005080a11c007988 */ /* 0x000fe20008000009 */
[----:B------:R-:W-:-:S02]  /*11320*/  IMAD R41, R41, UR11, RZ ;  /* 0x0000000b29297c24 */ /* 0x000fc4000f8e02ff */
[----:B------:R-:W-:-:S05]  /*11330*/  @!P6 IMAD.IADD R46, R46, 0x1, -R39 ;  /* 0x000000012e2ee824 */ /* 0x000fca00078e0a27 */
[----:B------:R-:W-:-:S13]  /*11340*/  ISETP.GT.U32.AND P6, PT, R39, R46, PT ;  /* 0x0000002e2700720c */ /* 0x000fda0003fc4070 */
[----:B------:R-:W-:Y:S01]  /*11350*/  @!P6 IMAD.IADD R46, R46, 0x1, -R39 ;  /* 0x000000012e2ee824 */ /* 0x000fe200078e0a27 */
[----:B----4-:R0:W-:Y:S04]  /*11360*/  STS.U8 [R28+UR9+0x4c80], R162 ;  /* 0x004c80a21c007988 */ /* 0x0101e80008000009 */
[----:B------:R-:W-:Y:S04]  /*11370*/  STS.U8 [R29+UR9+0x4100], R144 ;  /* 0x004100901d007988 */ /* 0x000fe80008000009 */
[----:B------:R-:W-:Y:S01]  /*11380*/  STS.U8 [R29+UR9+0x4500], R143 ;  /* 0x0045008f1d007988 */ /* 0x000fe20008000009 */
[----:B------:R-:W-:Y:S01]  /*11390*/  PRMT R92, RZ, 0x7610, R92 ;  /* 0x00007610ff5c7816 */ /* 0x000fe2000000005c */
[----:B0-----:R-:W0:Y:S02]  /*113a0*/  LDC R162, c[0x0][0x3a0] ;  /* 0x0000e800ffa27b82 */ /* 0x001e240000000800 */
[----:B------:R-:W-:Y:S04]  /*113b0*/  STS.U8 [R29+UR9+0x4900], R142 ;  /* 0x0049008e1d007988 */ /* 0x000fe80008000009 */
        /* <DEDUP_REMOVED lines=11> */
[----:B------:R1:W-:Y:S04]  /*11470*/  STS.U8 [R29+UR9+0x7900], R122 ;  /* 0x0079007a1d007988 */ /* 0x0003e80008000009 */
[----:B------:R-:W-:Y:S04]  /*11480*/  STS.U8 [R29+UR9+0x7d00], R121 ;  /* 0x007d00791d007988 */ /* 0x000fe80008000009 */
[----:B------:R2:W-:Y:S01]  /*11490*/  STS.U8 [R30+UR9+0x4180], R120 ;  /* 0x004180781e007988 */ /* 0x0005e20008000009 */
[----:B-1----:R-:W-:-:S02]  /*114a0*/  IADD3 R122, P2, PT, R87, R38, RZ ;  /* 0x00000026577a7210 */ /* 0x002fc40007f5e0ff */
[----:B--2---:R-:W-:-:S04]  /*114b0*/  IADD3 R120, P4, PT, R43, R38, RZ ;  /* 0x000000262b787210 */ /* 0x004fc80007f9e0ff */
[----:B------:R-:W-:Y:S02]  /*114c0*/  LEA.HI.X.SX32 R121, R43, R35, 0x1, P4 ;  /* 0x000000232b797211 */ /* 0x000fe400020f0eff */
[----:B------:R-:W-:Y:S02]  /*114d0*/  ISETP.GT.U32.AND P4, PT, R39, R45, PT ;  /* 0x0000002d2700720c */ /* 0x000fe40003f84070 */
[-C--:B------:R-:W-:Y:S02]  /*114e0*/  LEA.HI.X.SX32 R124, R87, R35.reuse, 0x1, P2 ;  /* 0x00000023577c7211 */ /* 0x080fe400010f0eff */
[----:B------:R-:W-:Y:S01]  /*114f0*/  ISETP.GE.AND P2, PT, R123, RZ, PT ;  /* 0x000000ff7b00720c */ /* 0x000fe20003f46270 */
[----:B------:R1:W-:Y:S01]  /*11500*/  STL [R1+0x150], R120 ;  /* 0x0001507801007387 */ /* 0x0003e20000100800 */
[----:B------:R-:W-:Y:S02]  /*11510*/  @P0 IMAD.MOV.U32 R42, RZ, RZ, R120 ;  /* 0x000000ffff2a0224 */ /* 0x000fe400078e0078 */
[----:B------:R-:W-:Y:S01]  /*11520*/  @P0 IMAD.MOV.U32 R43, RZ, RZ, R121 ;  /* 0x000000ffff2b0224 */ /* 0x000fe200078e0079 */
[----:B------:R2:W-:Y:S04]  /*11530*/  STL [R1+0x14c], R121 ;  /* 0x00014c7901007387 */ /* 0x0005e80000100800 */
[----:B------:R-:W-:Y:S01]  /*11540*/  @!P4 IMAD.IADD R45, R45, 0x1, -R39 ;  /* 0x000000012d2dc824 */ /* 0x000fe200078e0a27 */
[----:B-1----:R-:W-:Y:S01]  /*11550*/  IADD3 R120, P4, PT, R41, R38, RZ ;  /* 0x0000002629787210 */ /* 0x002fe20007f9e0ff */
[----:B------:R1:W-:Y:S02]  /*11560*/  STS.U8 [R30+UR9+0x4580], R117 ;  /* 0x004580751e007988 */ /* 0x0003e40008000009 */
[----:B------:R-:W-:Y:S01]  /*11570*/  @!P2 IMAD.MOV R44, RZ, RZ, -R44 ;  /* 0x000000ffff2ca224 */ /* 0x000fe200078e0a2c */
[----:B------:R-:W-:Y:S01]  /*11580*/  ISETP.GT.U32.AND P2, PT, R39, R48, PT ;  /* 0x000000302700720c */ /* 0x000fe20003f44070 */
[----:B------:R-:W-:Y:S01]  /*11590*/  @!P5 IMAD.MOV R45, RZ, RZ, -R45 ;  /* 0x000000ffff2dd224 */ /* 0x000fe200078e0a2d */
[----:B--2---:R-:W-:-:S02]  /*115a0*/  LEA.HI.X.SX32 R121, R41, R35, 0x1, P4 ;  /* 0x0000002329797211 */ /* 0x004fc400020f0eff */
[----:B------:R-:W-:Y:S02]  /*115b0*/  ISETP.GT.U32.AND P4, PT, R39, R47, PT ;  /* 0x0000002f2700720c */ /* 0x000fe40003f84070 */
[----:B-1----:R-:W-:Y:S01]  /*115c0*/  PRMT R117, RZ, 0x7610, R117 ;  /* 0x00007610ff757816 */ /* 0x002fe20000000075 */
[----:B------:R1:W-:Y:S01]  /*115d0*/  STS.U8 [R30+UR9+0x4980], R116 ;  /* 0x004980741e007988 */ /* 0x0003e20008000009 */
[C---:B------:R-:W-:Y:S02]  /*115e0*/  SEL R44, R5.reuse, R44, !P3 ;  /* 0x0000002c052c7207 */ /* 0x040fe40005800000 */
[----:B------:R-:W-:Y:S02]  /*115f0*/  SEL R45, R5, R45, !P3 ;  /* 0x0000002d052d7207 */ /* 0x000fe40005800000 */
[----:B------:R-:W-:Y:S01]  /*11600*/  ISETP.GE.AND P5, PT, R26, RZ, PT ;  /* 0x000000ff1a00720c */ /* 0x000fe20003fa6270 */
[----:B------:R2:W3:Y:S01]  /*11610*/  @P0 LDG.E.U8 R117, desc[UR18][R42.64] ;  /* 0x000000122a750981 */ /* 0x0004e2000c1e1100 */
[----:B------:R-:W-:Y:S01]  /*11620*/  IMAD R44, R44, UR4, RZ ;  /* 0x000000042c2c7c24 */ /* 0x000fe2000f8e02ff */
[----:B------:R-:W4:Y:S01]  /*11630*/  LDCU UR4, c[0x0][0x3b0] ;  /* 0x00007600ff0477ac */ /* 0x000f220008000800 */
[----:B-1----:R-:W-:Y:S01]  /*11640*/  PRMT R116, RZ, 0x7610, R116 ;  /* 0x00007610ff747816 */ /* 0x002fe20000000074 */
[----:B------:R-:W-:Y:S01]  /*11650*/  STL [R1+0x158], R122 ;  /* 0x0001587a01007387 */ /* 0x000fe20000100800 */
[----:B------:R-:W-:-:S02]  /*11660*/  IMAD R45, R45, UR5, RZ ;  /* 0x000000052d2d7c24 */ /* 0x000fc4000f8e02ff */
[----:B--2---:R-:W-:Y:S01]  /*11670*/  @P0 IMAD.MOV.U32 R42, RZ, RZ, R122 ;  /* 0x000000ffff2a0224 */ /* 0x004fe200078e007a */
[----:B------:R-:W5:Y:S01]  /*11680*/  LDL.LU R123, [R1+0xa84] ;  /* 0x000a8400017b7983 */ /* 0x000f620000300800 */
[----:B------:R-:W-:-:S03]  /*11690*/  @P0 IMAD.MOV.U32 R43, RZ, RZ, R124 ;  /* 0x000000ffff2b0224 */ /* 0x000fc600078e007c */
[----:B------:R1:W-:Y:S01]  /*116a0*/  STS.U8 [R30+UR9+0x4d80], R115 ;  /* 0x004d80731e007988 */ /* 0x0003e20008000009 */
[--C-:B------:R-:W-:Y:S02]  /*116b0*/  @!P4 IMAD.IADD R47, R47, 0x1, -R39.reuse ;  /* 0x000000012f2fc824 */ /* 0x100fe400078e0a27 */
[----:B------:R-:W-:Y:S01]  /*116c0*/  @!P2 IMAD.IADD R48, R48, 0x1, -R39 ;  /* 0x000000013030a824 */ /* 0x000fe200078e0a27 */
[----:B------:R-:W-:Y:S01]  /*116d0*/  STL [R1+0x154], R124 ;  /* 0x0001547c01007387 */ /* 0x000fe20000100800 */
[----:B------:R-:W-:Y:S01]  /*116e0*/  IADD3 R41, P6, PT, R44, R38, RZ ;  /* 0x000000262c297210 */ /* 0x000fe20007fde0ff */
[----:B------:R-:W-:Y:S01]  /*116f0*/  @!P5 IMAD.MOV R46, RZ, RZ, -R46 ;  /* 0x000000ffff2ed224 */ /* 0x000fe200078e0a2e */
[----:B------:R-:W2:Y:S01]  /*11700*/  LDCU UR5, c[0x0][0x3b0] ;  /* 0x00007600ff0577ac */ /* 0x000ea20008000800 */
[----:B------:R-:W5:Y:S01]  /*11710*/  LDL.LU R119, [R1+0xa80] ;  /* 0x000a800001777983 */ /* 0x000f620000300800 */
[----:B-1----:R-:W-:-:S03]  /*11720*/  PRMT R115, RZ, 0x7610, R115 ;  /* 0x00007610ff737816 */ /* 0x002fc60000000073 */
[----:B------:R1:W3:Y:S04]  /*11730*/  @P0 LDG.E.U8 R116, desc[UR18][R42.64] ;  /* 0x000000122a740981 */ /* 0x0002e8000c1e1100 */
[----:B------:R0:W-:Y:S01]  /*11740*/  STL [R1+0x160], R120 ;  /* 0x0001607801007387 */ /* 0x0001e20000100800 */
[----:B------:R-:W-:Y:S01]  /*11750*/  ISETP.GT.U32.AND P4, PT, R39, R47, PT ;  /* 0x0000002f2700720c */ /* 0x000fe20003f84070 */
[----:B-1----:R-:W-:Y:S02]  /*11760*/  @P0 IMAD.MOV.U32 R42, RZ, RZ, R120 ;  /* 0x000000ffff2a0224 */ /* 0x002fe400078e0078 */
[----:B------:R-:W-:Y:S01]  /*11770*/  @P0 IMAD.MOV.U32 R43, RZ, RZ, R121 ;  /* 0x000000ffff2b0224 */ /* 0x000fe200078e0079 */
[----:B0-----:R-:W-:Y:S01]  /*11780*/  IADD3 R120, P2, PT, R45, R38, RZ ;  /* 0x000000262d787210 */ /* 0x001fe20007f5e0ff */
[----:B------:R0:W-:Y:S04]  /*11790*/  STL [R1+0x15c], R121 ;  /* 0x00015c7901007387 */ /* 0x0001e80000100800 */
[----:B------:R1:W3:Y:S01]  /*117a0*/  @P0 LDG.E.U8 R115, desc[UR18][R42.64] ;  /* 0x000000122a730981 */ /* 0x0002e2000c1e1100 */
[----:B------:R-:W-:-:S02]  /*117b0*/  ISETP.GE.AND P5, PT, R27, RZ, PT ;  /* 0x000000ff1b00720c */ /* 0x000fc40003fa6270 */
[----:B------:R-:W-:Y:S01]  /*117c0*/  SEL R46, R5, R46, !P3 ;  /* 0x0000002e052e7207 */ /* 0x000fe20005800000 */
[----:B------:R-:W5:Y:S01]  /*117d0*/  LDL.LU R26, [R1+0xa7c] ;  /* 0x000a7c00011a7983 */ /* 0x000f620000300800 */
[----:B0-----:R-:W-:Y:S02]  /*117e0*/  LEA.HI.X.SX32 R121, R45, R35, 0x1, P2 ;  /* 0x000000232d797211 */ /* 0x001fe400010f0eff */
[C---:B------:R-:W-:Y:S02]  /*117f0*/  ISETP.GT.U32.AND P2, PT, R39.reuse, R49, PT ;  /* 0x000000312700720c */ /* 0x040fe40003f44070 */
[----:B-1----:R-:W-:Y:S02]  /*11800*/  LEA.HI.X.SX32 R42, R44, R35, 0x1, P6 ;  /* 0x000000232c2a7211 */ /* 0x002fe400030f0eff */
[----:B------:R-:W-:Y:S01]  /*11810*/  ISETP.GT.U32.AND P6, PT, R39, R48, PT ;  /* 0x000000302700720c */ /* 0x000fe20003fc4070 */
[----:B----4-:R-:W-:Y:S01]  /*11820*/  IMAD R46, R46, UR4, RZ ;  /* 0x000000042e2e7c24 */ /* 0x010fe2000f8e02ff */
[----:B------:R-:W-:Y:S01]  /*11830*/  STL [R1+0x198], R41 ;  /* 0x0001982901007387 */ /* 0x000fe20000100800 */
[----:B------:R-:W-:Y:S01]  /*11840*/  @P0 IMAD.MOV.U32 R43, RZ, RZ, R42 ;  /* 0x000000ffff2b0224 */ /* 0x000fe200078e002a */
[----:B------:R-:W0:Y:S01]  /*11850*/  LDCU UR4, c[0x0][0x3b0] ;  /* 0x00007600ff0477ac */ /* 0x000e220008000800 */
[--C-:B------:R-:W-:Y:S01]  /*11860*/  @!P4 IMAD.IADD R47, R47, 0x1, -R39.reuse ;  /* 0x000000012f2fc824 */ /* 0x100fe200078e0a27 */
[----:B------:R1:W-:Y:S03]  /*11870*/  STL [R1+0x194], R42 ;  /* 0x0001942a01007387 */ /* 0x0003e60000100800 */
[----:B------:R-:W-:Y:S01]  /*11880*/  @!P2 IMAD.IADD R49, R49, 0x1, -R39 ;  /* 0x000000013131a824 */ /* 0x000fe200078e0a27 */
[----:B------:R4:W-:Y:S01]  /*11890*/  STS.U8 [R30+UR9+0x5180], R114 ;  /* 0x005180721e007988 */ /* 0x0009e20008000009 */
[----:B------:R-:W-:-:S02]  /*118a0*/  @!P5 IMAD.MOV R47, RZ, RZ, -R47 ;  /* 0x000000ffff2fd224 */ /* 0x000fc400078e0a2f */
[----:B------:R-:W-:Y:S01]  /*118b0*/  @!P6 IMAD.IADD R48, R48, 0x1, -R39 ;  /* 0x000000013030e824 */ /* 0x000fe200078e0a27 */
[C---:B------:R-:W-:Y:S01]  /*118c0*/  ISETP.GT.U32.AND P6, PT, R39.reuse, R50, PT ;  /* 0x000000322700720c */ /* 0x040fe20003fc4070 */
[----:B-1----:R-:W-:Y:S01]  /*118d0*/  @P0 IMAD.MOV.U32 R42, RZ, RZ, R41 ;  /* 0x000000ffff2a0224 */ /* 0x002fe200078e0029 */
[----:B------:R-:W-:Y:S02]  /*118e0*/  IADD3 R41, P2, PT, R46, R38, RZ ;  /* 0x000000262e297210 */ /* 0x000fe40007f5e0ff */
[----:B------:R-:W-:Y:S02]  /*118f0*/  ISETP.GE.AND P4, PT, R164, RZ, PT ;  /* 0x000000ffa400720c */ /* 0x000fe40003f86270 */
[----:B----4-:R-:W-:Y:S02]  /*11900*/  PRMT R114, RZ, 0x7610, R114 ;  /* 0x00007610ff727816 */ /* 0x010fe40000000072 */
[----:B------:R-:W-:Y:S02]  /*11910*/  LEA.HI.X.SX32 R44, R46, R35, 0x1, P2 ;  /* 0x000000232e2c7211 */ /* 0x000fe400010f0eff */
[----:B------:R-:W-:Y:S01]  /*11920*/  ISETP.GT.U32.AND P2, PT, R39, R49, PT ;  /* 0x000000312700720c */ /* 0x000fe20003f44070 */
[----:B------:R1:W-:Y:S01]  /*11930*/  STS.U8 [R30+UR9+0x5580], R113 ;  /* 0x005580711e007988 */ /* 0x0003e20008000009 */
[----:B------:R-:W-:-:S03]  /*11940*/  SEL R47, R5, R47, !P3 ;  /* 0x0000002f052f7207 */ /* 0x000fc60005800000 */
[----:B------:R4:W3:Y:S01]  /*11950*/  @P0 LDG.E.U8 R114, desc[UR18][R42.64] ;  /* 0x000000122a720981 */ /* 0x0008e2000c1e1100 */
[----:B------:R-:W-:Y:S01]  /*11960*/  ISETP.GE.AND P5, PT, R163, RZ, PT ;  /* 0x000000ffa300720c */ /* 0x000fe20003fa6270 */
[----:B--2---:R-:W-:Y:S01]  /*11970*/  IMAD R47, R47, UR5, RZ ;  /* 0x000000052f2f7c24 */ /* 0x004fe2000f8e02ff */
[----:B------:R-:W2:Y:S01]  /*11980*/  LDCU UR5, c[0x0][0x3b0] ;  /* 0x00007600ff0577ac */ /* 0x000ea20008000800 */
[----:B-1----:R-:W-:Y:S01]  /*11990*/  PRMT R113, RZ, 0x7610, R113 ;  /* 0x00007610ff717816 */ /* 0x002fe20000000071 */
[----:B------:R-:W-:Y:S01]  /*119a0*/  STL [R1+0x1a0], R120 ;  /* 0x0001a07801007387 */ /* 0x000fe20000100800 */
[----:B----4-:R-:W-:-:S03]  /*119b0*/  @P0 IMAD.MOV.U32 R42, RZ, RZ, R120 ;  /* 0x000000ffff2a0224 */ /* 0x010fc600078e0078 */
[----:B------:R1:W-:Y:S01]  /*119c0*/  STS.U8 [R30+UR9+0x5980], R109 ;  /* 0x0059806d1e007988 */ /* 0x0003e20008000009 */
[----:B------:R-:W-:Y:S02]  /*119d0*/  @P0 IMAD.MOV.U32 R43, RZ, RZ, R121 ;  /* 0x000000ffff2b0224 */ /* 0x000fe400078e0079 */
[----:B------:R-:W-:Y:S01]  /*119e0*/  @!P6 IMAD.IADD R50, R50, 0x1, -R39 ;  /* 0x000000013232e824 */ /* 0x000fe200078e0a27 */
[----:B------:R-:W5:Y:S01]  /*119f0*/  LDL.LU R27, [R1+0xa78] ;  /* 0x000a7800011b7983 */ /* 0x000f620000300800 */
[----:B------:R-:W-:-:S03]  /*11a00*/  @!P4 IMAD.MOV R48, RZ, RZ, -R48 ;  /* 0x000000ffff30c224 */ /* 0x000fc600078e0a30 */
[----:B------:R-:W-:Y:S01]  /*11a10*/  STL [R1+0x19c], R121 ;  /* 0x00019c7901007387 */ /* 0x000fe20000100800 */
[----:B-1----:R-:W-:-:S03]  /*11a20*/  PRMT R109, RZ, 0x7610, R109 ;  /* 0x00007610ff6d7816 */ /* 0x002fc6000000006d */
[----:B------:R1:W4:Y:S01]  /*11a30*/  @P0 LDG.E.U8 R113, desc[UR18][R42.64] ;  /* 0x000000122a710981 */ /* 0x000322000c1e1100 */
[----:B------:R-:W-:-:S03]  /*11a40*/  @!P2 IMAD.IADD R49, R49, 0x1, -R39 ;  /* 0x000000013131a824 */ /* 0x000fc600078e0a27 */
[----:B------:R-:W5:Y:S01]  /*11a50*/  LDL.LU R164, [R1+0xa74] ;  /* 0x000a740001a47983 */ /* 0x000f620000300800 */
[----:B------:R-:W-:-:S03]  /*11a60*/  ISETP.GT.U32.AND P6, PT, R39, R50, PT ;  /* 0x000000322700720c */ /* 0x000fc60003fc4070 */
[----:B------:R0:W-:Y:S01]  /*11a70*/  STL [R1+0x1d0], R41 ;  /* 0x0001d02901007387 */ /* 0x0001e20000100800 */
[----:B-1----:R-:W-:Y:S02]  /*11a80*/  @P0 IMAD.MOV.U32 R42, RZ, RZ, R41 ;  /* 0x000000ffff2a0224 */ /* 0x002fe400078e0029 */
[----:B------:R-:W-:Y:S01]  /*11a90*/  @P0 IMAD.MOV.U32 R43, RZ, RZ, R44 ;  /* 0x000000ffff2b0224 */ /* 0x000fe200078e002c */
[----:B------:R-:W-:Y:S01]  /*11aa0*/  ISETP.GT.U32.AND P2, PT, R39, R51, PT ;  /* 0x000000332700720c */ /* 0x000fe20003f44070 */
[----:B------:R-:W-:Y:S01]  /*11ab0*/  STL [R1+0x1cc], R44 ;  /* 0x0001cc2c01007387 */ /* 0x000fe20000100800 */
[----:B0-----:R-:W-:-:S03]  /*11ac0*/  IADD3 R41, P4, PT, R47, R38, RZ ;  /* 0x000000262f297210 */ /* 0x001fc60007f9e0ff */
[----:B------:R0:W3:Y:S01]  /*11ad0*/  @P0 LDG.E.U8 R109, desc[UR18][R42.64] ;  /* 0x000000122a6d0981 */ /* 0x0000e2000c1e1100 */
[----:B------:R-:W-:Y:S01]  /*11ae0*/  SEL R48, R5, R48, !P3 ;  /* 0x0000003005307207 */ /* 0x000fe20005800000 */
[----:B------:R-:W-:Y:S02]  /*11af0*/  @!P5 IMAD.MOV R49, RZ, RZ, -R49 ;  /* 0x000000ffff31d224 */ /* 0x000fe400078e0a31 */
[----:B------:R-:W5:Y:S01]  /*11b00*/  LDL.LU R163, [R1+0xa70] ;  /* 0x000a700001a37983 */ /* 0x000f620000300800 */
[----:B0-----:R-:W-:Y:S02]  /*11b10*/  LEA.HI.X.SX32 R42, R47, R35, 0x1, P4 ;  /* 0x000000232f2a7211 */ /* 0x001fe400020f0eff */
[----:B------:R-:W-:Y:S01]  /*11b20*/  ISETP.GE.AND P4, PT, R118, RZ, PT ;  /* 0x000000ff7600720c */ /* 0x000fe20003f86270 */
[----:B------:R0:W-:Y:S01]  /*11b30*/  STS.U8 [R30+UR9+0x5d80], R108 ;  /* 0x005d806c1e007988 */ /* 0x0001e20008000009 */
[----:B------:R-:W-:Y:S01]  /*11b40*/  IMAD R48, R48, UR4, RZ ;  /* 0x0000000430307c24 */ /* 0x000fe2000f8e02ff */
[----:B------:R-:W1:Y:S01]  /*11b50*/  LDCU UR4, c[0x0][0x3b0] ;  /* 0x00007600ff0477ac */ /* 0x000e620008000800 */
[----:B------:R-:W-:Y:S01]  /*11b60*/  @P0 IMAD.MOV.U32 R43, RZ, RZ, R42 ;  /* 0x000000ffff2b0224 */ /* 0x000fe200078e002a */
[----:B------:R-:W-:Y:S01]  /*11b70*/  STL [R1+0x1d8], R41 ;  /* 0x0001d82901007387 */ /* 0x000fe20000100800 */
[----:B------:R-:W-:-:S03]  /*11b80*/  SEL R49, R5, R49, !P3 ;  /* 0x0000003105317207 */ /* 0x000fc60005800000 */
[----:B------:R2:W-:Y:S01]  /*11b90*/  STL [R1+0x1d4], R42 ;  /* 0x0001d42a01007387 */ /* 0x0005e20000100800 */
[----:B0-----:R-:W-:Y:S01]  /*11ba0*/  PRMT R108, RZ, 0x7610, R108 ;  /* 0x00007610ff6c7816 */ /* 0x001fe2000000006c */
[--C-:B------:R-:W-:Y:S01]  /*11bb0*/  @!P6 IMAD.IADD R50, R50, 0x1, -R39.reuse ;  /* 0x000000013232e824 */ /* 0x100fe200078e0a27 */
[----:B------:R-:W-:Y:S01]  /*11bc0*/  ISETP.GT.U32.AND P5, PT, R39, R52, PT ;  /* 0x000000342700720c */ /* 0x000fe20003fa4070 */
[----:B------:R-:W-:Y:S01]  /*11bd0*/  @!P2 IMAD.IADD R51, R51, 0x1, -R39 ;  /* 0x000000013333a824 */ /* 0x000fe200078e0a27 */
[----:B------:R0:W-:Y:S01]  /*11be0*/  STS.U8 [R30+UR9+0x6180], R107 ;  /* 0x0061806b1e007988 */ /* 0x0001e20008000009 */
[----:B--2---:R-:W-:-:S03]  /*11bf0*/  @P0 IMAD.MOV.U32 R42, RZ, RZ, R41 ;  /* 0x000000ffff2a0224 */ /* 0x004fc600078e0029 */
[----:B------:R-:W5:Y:S01]  /*11c00*/  LDL.LU R118, [R1+0xa6c] ;  /* 0x000a6c0001767983 */ /* 0x000f620000300800 */
[----:B------:R-:W-:Y:S01]  /*11c10*/  IMAD R49, R49, UR5, RZ ;  /* 0x0000000531317c24 */ /* 0x000fe2000f8e02ff */
[C---:B------:R-:W-:Y:S01]  /*11c20*/  ISETP.GT.U32.AND P2, PT, R39.reuse, R51, PT ;  /* 0x000000332700720c */ /* 0x040fe20003f44070 */
[----:B------:R-:W-:Y:S01]  /*11c30*/  @!P4 IMAD.MOV R50, RZ, RZ, -R50 ;  /* 0x000000ffff32c224 */ /* 0x000fe200078e0a32 */
[----:B------:R2:W3:Y:S01]  /*11c40*/  @P0 LDG.E.U8 R108, desc[UR18][R42.64] ;  /* 0x000000122a6c0981 */ /* 0x0004e2000c1e1100 */
[----:B------:R-:W-:Y:S02]  /*11c50*/  ISETP.GT.U32.AND P4, PT, R39, R54, PT ;  /* 0x000000362700720c */ /* 0x000fe40003f84070 */
[----:B------:R-:W-:Y:S01]  /*11c60*/  @!P5 IMAD.IADD R52, R52, 0x1, -R39 ;  /* 0x000000013434d824 */ /* 0x000fe200078e0a27 */
[----:B0-----:R-:W-:Y:S01]  /*11c70*/  PRMT R107, RZ, 0x7610, R107 ;  /* 0x00007610ff6b7816 */ /* 0x001fe2000000006b */
[----:B------:R-:W-:Y:S01]  /*11c80*/  STS.U8 [R30+UR9+0x6580], R106 ;  /* 0x0065806a1e007988 */ /* 0x000fe20008000009 */
[----:B------:R-:W0:Y:S01]  /*11c90*/  LDCU UR5, c[0x0][0x3b0] ;  /* 0x00007600ff0577ac */ /* 0x000e220008000800 */
[----:B--2---:R-:W-:-:S04]  /*11ca0*/  IADD3 R42, P6, PT, R48, R38, RZ ;  /* 0x00000026302a7210 */ /* 0x004fc80007fde0ff */
[-C--:B------:R-:W-:Y:S02]  /*11cb0*/  LEA.HI.X.SX32 R43, R48, R35.reuse, 0x1, P6 ;  /* 0x00000023302b7211 */ /* 0x080fe400030f0eff */
[----:B------:R-:W-:Y:S02]  /*11cc0*/  IADD3 R41, P6, PT, R49, R38, RZ ;  /* 0x0000002631297210 */ /* 0x000fe40007fde0ff */
[----:B------:R-:W-:Y:S01]  /*11cd0*/  SEL R50, R5, R50, !P3 ;  /* 0x0000003205327207 */ /* 0x000fe20005800000 */
[----:B------:R2:W-:Y:S01]  /*11ce0*/  STL [R1+0x1e0], R42 ;  /* 0x0001e02a01007387 */ /* 0x0005e20000100800 */
[----:B------:R-:W-:Y:S02]  /*11cf0*/  LEA.HI.X.SX32 R44, R49, R35, 0x1, P6 ;  /* 0x00000023312c7211 */ /* 0x000fe400030f0eff */
[----:B------:R-:W-:Y:S01]  /*11d00*/  ISETP.GE.AND P6, PT, R112, RZ, PT ;  /* 0x000000ff7000720c */ /* 0x000fe20003fc6270 */
[----:B-1----:R-:W-:Y:S01]  /*11d10*/  IMAD R50, R50, UR4, RZ ;  /* 0x0000000432327c24 */ /* 0x002fe2000f8e02ff */
[----:B------:R-:W1:Y:S01]  /*11d20*/  LDCU UR4, c[0x0][0x3b0] ;  /* 0x00007600ff0477ac */ /* 0x000e620008000800 */
[----:B------:R-:W-:Y:S01]  /*11d30*/  STL [R1+0x1dc], R43 ;  /* 0x0001dc2b01007387 */ /* 0x000fe20000100800 */
[----:B------:R-:W-:Y:S01]  /*11d40*/  @!P2 IMAD.IADD R51, R51, 0x1, -R39 ;  /* 0x000000013333a824 */ /* 0x000fe200078e0a27 */
[----:B------:R-:W-:-:S02]  /*11d50*/  ISETP.GT.U32.AND P5, PT, R39, R52, PT ;  /* 0x000000342700720c */ /* 0x000fc40003fa4070 */
[----:B------:R2:W3:Y:S01]  /*11d60*/  @P0 LDG.E.U8 R107, desc[UR18][R42.64] ;  /* 0x000000122a6b0981 */ /* 0x0004e2000c1e1100 */
[----:B------:R-:W-:-:S03]  /*11d70*/  @!P4 IMAD.IADD R54, R54, 0x1, -R39 ;  /* 0x000000013636c824 */ /* 0x000fc600078e0a27 */
[----:B------:R0:W-:Y:S04]  /*11d80*/  STL [R1+0x210], R41 ;  /* 0x0002102901007387 */ /* 0x0001e80000100800 */
[----:B------:R-:W5:Y:S01]  /*11d90*/  LDL.LU R112, [R1+0xa68] ;  /* 0x000a680001707983 */ /* 0x000f620000300800 */
[----:B--2---:R-:W-:Y:S01]  /*11da0*/  @P0 IMAD.MOV.U32 R42, RZ, RZ, R41 ;  /* 0x000000ffff2a0224 */ /* 0x004fe200078e0029 */
[----:B0-----:R-:W-:Y:S02]  /*11db0*/  IADD3 R41, P2, PT, R50, R38, RZ ;  /* 0x0000002632297210 */ /* 0x001fe40007f5e0ff */
[----:B------:R0:W-:Y:S01]  /*11dc0*/  STL [R1+0x20c], R44 ;  /* 0x00020c2c01007387 */ /* 0x0001e20000100800 */
[----:B------:R-:W-:Y:S01]  /*11dd0*/  @P0 IMAD.MOV.U32 R43, RZ, RZ, R44 ;  /* 0x000000ffff2b0224 */ /* 0x000fe200078e002c */
[C---:B------:R-:W-:Y:S01]  /*11de0*/  ISETP.GT.U32.AND P4, PT, R39.reuse, R54, PT ;  /* 0x000000362700720c */ /* 0x040fe20003f84070 */
[----:B------:R-:W-:Y:S01]  /*11df0*/  @!P6 IMAD.MOV R51, RZ, RZ, -R51 ;  /* 0x000000ffff33e224 */ /* 0x000fe200078e0a33 */
[----:B------:R-:W-:-:S02]  /*11e00*/  ISETP.GT.U32.AND P6, PT, R39, R55, PT ;  /* 0x000000372700720c */ /* 0x000fc40003fc4070 */
[----:B0-----:R-:W-:Y:S02]  /*11e10*/  LEA.HI.X.SX32 R44, R50, R35, 0x1, P2 ;  /* 0x00000023322c7211 */ /* 0x001fe400010f0eff */
[----:B------:R-:W-:Y:S02]  /*11e20*/  ISETP.GT.U32.AND P2, PT, R39, R53, PT ;  /* 0x000000352700720c */ /* 0x000fe40003f44070 */
[----:B------:R-:W-:Y:S02]  /*11e30*/  SEL R51, R5, R51, !P3 ;  /* 0x0000003305337207 */ /* 0x000fe40005800000 */
[----:B------:R-:W-:Y:S01]  /*11e40*/  PRMT R106, RZ, 0x7610, R106 ;  /* 0x00007610ff6a7816 */ /* 0x000fe2000000006a */
[--C-:B------:R-:W-:Y:S01]  /*11e50*/  @!P5 IMAD.IADD R52, R52, 0x1, -R39.reuse ;  /* 0x000000013434d824 */ /* 0x100fe200078e0a27 */
[----:B------:R-:W-:Y:S01]  /*11e60*/  ISETP.GE.AND P5, PT, R24, RZ, PT ;  /* 0x000000ff1800720c */ /* 0x000fe20003fa6270 */
[----:B------:R-:W-:Y:S01]  /*11e70*/  STS.U8 [R30+UR9+0x6980], R103 ;  /* 0x006980671e007988 */ /* 0x000fe20008000009 */
[----:B-1----:R-:W-:Y:S01]  /*11e80*/  IMAD R51, R51, UR4, RZ ;  /* 0x0000000433337c24 */ /* 0x002fe2000f8e02ff */
[----:B------:R-:W0:Y:S02]  /*11e90*/  LDCU UR4, c[0x0][0x3b0] ;  /* 0x00007600ff0477ac */ /* 0x000e240008000800 */
[----:B------:R-:W-:Y:S04]  /*11ea0*/  STS.U8 [R30+UR9+0x6d80], R102 ;  /* 0x006d80661e007988 */ /* 0x000fe80008000009 */
[----:B------:R-:W-:Y:S01]  /*11eb0*/  STS.U8 [R30+UR9+0x7180], R101 ;  /* 0x007180651e007988 */ /* 0x000fe20008000009 */
[----:B------:R-:W-:-:S03]  /*11ec0*/  @!P2 IMAD.IADD R53, R53, 0x1, -R39 ;  /* 0x000000013535a824 */ /* 0x000fc600078e0a27 */
[----:B------:R-:W-:Y:S04]  /*11ed0*/  STS.U8 [R30+UR9+0x7580], R100 ;  /* 0x007580641e007988 */ /* 0x000fe80008000009 */
[----:B------:R-:W-:Y:S04]  /*11ee0*/  STS.U8 [R30+UR9+0x7980], R99 ;  /* 0x007980631e007988 */ /* 0x000fe80008000009 */
[----:B------:R-:W-:Y:S01]  /*11ef0*/  STS.U8 [R30+UR9+0x7d80], R98 ;  /* 0x007d80621e007988 */ /* 0x000fe20008000009 */
[----:B------:R-:W-:-:S03]  /*11f00*/  @!P4 IMAD.IADD R54, R54, 0x1, -R39 ;  /* 0x000000013636c824 */ /* 0x000fc600078e0a27 */
[----:B------:R1:W-:Y:S01]  /*11f10*/  STS.U8 [R31+UR9+0x4200], R105 ;  /* 0x004200691f007988 */ /* 0x0003e20008000009 */
[----:B------:R-:W-:-:S03]  /*11f20*/  ISETP.GE.AND P2, PT, R25, RZ, PT ;  /* 0x000000ff1900720c */ /* 0x000fc60003f46270 */
[----:B------:R2:W3:Y:S04]  /*11f30*/  @P0 LDG.E.U8 R106, desc[UR18][R42.64] ;  /* 0x000000122a6a0981 */ /* 0x0004e8000c1e1100 */
[----:B------:R0:W-:Y:S01]  /*11f40*/  STL [R1+0x218], R41 ;  /* 0x0002182901007387 */ /* 0x0001e20000100800 */
[----:B-1----:R-:W-:Y:S01]  /*11f50*/  PRMT R105, RZ, 0x7610, R105 ;  /* 0x00007610ff697816 */ /* 0x002fe20000000069 */
[----:B--2---:R-:W-:Y:S02]  /*11f60*/  @P0 IMAD.MOV.U32 R42, RZ, RZ, R41 ;  /* 0x000000ffff2a0224 */ /* 0x004fe400078e0029 */
[----:B------:R-:W-:Y:S01]  /*11f70*/  @P0 IMAD.MOV.U32 R43, RZ, RZ, R44 ;  /* 0x000000ffff2b0224 */ /* 0x000fe200078e002c */
[----:B0-----:R-:W-:Y:S01]  /*11f80*/  IADD3 R41, P4, PT, R51, R38, RZ ;  /* 0x0000002633297210 */ /* 0x001fe20007f9e0ff */
[----:B------:R-:W-:-:S03]  /*11f90*/  @!P6 IMAD.IADD R55, R55, 0x1, -R39 ;  /* 0x000000013737e824 */ /* 0x000fc600078e0a27 */
[----:B------:R0:W2:Y:S01]  /*11fa0*/  @P0 LDG.E.U8 R105, desc[UR18][R42.64] ;  /* 0x000000122a690981 */ /* 0x0000a2000c1e1100 */
[----:B------:R-:W-:Y:S01]  /*11fb0*/  @!P5 IMAD.MOV R52, RZ, RZ, -R52 ;  /* 0x000000ffff34d224 */ /* 0x000fe200078e0a34 */
[----:B------:R-:W-:Y:S02]  /*11fc0*/  ISETP.GT.U32.AND P6, PT, R39, R55, PT ;  /* 0x000000372700720c */ /* 0x000fe40003fc4070 */
[----:B0-----:R-:W-:Y:S02]  /*11fd0*/  LEA.HI.X.SX32 R42, R51, R35, 0x1, P4 ;  /* 0x00000023332a7211 */ /* 0x001fe400020f0eff */
[C---:B------:R-:W-:Y:S01]  /*11fe0*/  ISETP.GT.U32.AND P4, PT, R39.reuse, R53, PT ;  /* 0x000000352700720c */ /* 0x040fe20003f84070 */
[----:B------:R-:W-:Y:S01]  /*11ff0*/  STL [R1+0x214], R44 ;  /* 0x0002142c01007387 */ /* 0x000fe20000100800 */
[----:B------:R-:W-:Y:S01]  /*12000*/  ISETP.GT.U32.AND P5, PT, R39, R56, PT ;  /* 0x000000382700720c */ /* 0x000fe20003fa4070 */
[----:B------:R-:W-:Y:S01]  /*12010*/  @!P2 IMAD.MOV R54, RZ, RZ, -R54 ;  /* 0x000000ffff36a224 */ /* 0x000fe200078e0a36 */
[----:B------:R-:W-:Y:S01]  /*12020*/  SEL R52, R5, R52, !P3 ;  /* 0x0000003405347207 */ /* 0x000fe20005800000 */
[----:B------:R-:W5:Y:S01]  /*12030*/  LDL.LU R24, [R1+0xa64] ;  /* 0x000a640001187983 */ /* 0x000f620000300800 */
[----:B------:R-:W-:Y:S01]  /*12040*/  ISETP.GE.AND P2, PT, R158, RZ, PT ;  /* 0x000000ff9e00720c */ /* 0x000fe20003f46270 */
[----:B------:R-:W-:-:S02]  /*12050*/  @P0 IMAD.MOV.U32 R43, RZ, RZ, R42 ;  /* 0x000000ffff2b0224 */ /* 0x000fc400078e002a */
[----:B------:R-:W5:Y:S01]  /*12060*/  LDL.LU R25, [R1+0xa60] ;  /* 0x000a600001197983 */ /* 0x000f620000300800 */
[----:B------:R-:W-:-:S03]  /*12070*/  SEL R54, R5, R54, !P3 ;  /* 0x0000003605367207 */ /* 0x000fc60005800000 */
[----:B------:R0:W-:Y:S01]  /*12080*/  STS.U8 [R31+UR9+0x4600], R104 ;  /* 0x004600681f007988 */ /* 0x0001e20008000009 */
[----:B------:R-:W-:Y:S01]  /*12090*/  IMAD R52, R52, UR5, RZ ;  /* 0x0000000534347c24 */ /* 0x000fe2000f8e02ff */
[----:B------:R-:W-:Y:S02]  /*120a0*/  PRMT R103, RZ, 0x7610, R103 ;  /* 0x00007610ff677816 */ /* 0x000fe40000000067 */
[----:B------:R-:W-:Y:S01]  /*120b0*/  STL [R1+0x220], R41 ;  /* 0x0002202901007387 */ /* 0x000fe20000100800 */
[--C-:B------:R-:W-:Y:S01]  /*120c0*/  @!P4 IMAD.IADD R53, R53, 0x1, -R39.reuse ;  /* 0x000000013535c824 */ /* 0x100fe200078e0a27 */
[----:B------:R-:W-:Y:S01]  /*120d0*/  PRMT R102, RZ, 0x7610, R102 ;  /* 0x00007610ff667816 */ /* 0x000fe20000000066 */
[--C-:B------:R-:W-:Y:S01]  /*120e0*/  @!P6 IMAD.IADD R55, R55, 0x1, -R39.reuse ;  /* 0x000000013737e824 */ /* 0x100fe200078e0a27 */
[----:B------:R1:W-:Y:S01]  /*120f0*/  STL [R1+0x21c], R42 ;  /* 0x00021c2a01007387 */ /* 0x0003e20000100800 */
[----:B0-----:R-:W-:Y:S01]  /*12100*/  PRMT R104, RZ, 0x7610, R104 ;  /* 0x00007610ff687816 */ /* 0x001fe20000000068 */
[----:B------:R-:W-:Y:S01]  /*12110*/  IMAD R54, R54, UR12, RZ ;  /* 0x0000000c36367c24 */ /* 0x000fe2000f8e02ff */
[----:B------:R-:W-:Y:S01]  /*12120*/  ISETP.GE.AND P4, PT, R157, RZ, PT ;  /* 0x000000ff9d00720c */ /* 0x000fe20003f86270 */
[----:B------:R-:W-:Y:S01]  /*12130*/  @!P5 IMAD.IADD R56, R56, 0x1, -R39 ;  /* 0x000000013838d824 */ /* 0x000fe200078e0a27 */
[----:B------:R-:W5:Y:S01]  /*12140*/  LDL.LU R158, [R1+0xa5c] ;  /* 0x000a5c00019e7983 */ /* 0x000f620000300800 */
[----:B------:R-:W-:Y:S01]  /*12150*/  @!P2 IMAD.MOV R53, RZ, RZ, -R53 ;  /* 0x000000ffff35a224 */ /* 0x000fe200078e0a35 */
[----:B------:R-:W-:Y:S01]  /*12160*/  PRMT R101, RZ, 0x7610, R101 ;  /* 0x00007610ff657816 */ /* 0x000fe20000000065 */
[----:B------:R-:W0:Y:S01]  /*12170*/  LDCU UR5, c[0x0][0x3b0] ;  /* 0x00007600ff0577ac */ /* 0x000e220008000800 */
[----:B-1----:R-:W-:Y:S01]  /*12180*/  @P0 IMAD.MOV.U32 R42, RZ, RZ, R41 ;  /* 0x000000ffff2a0224 */ /* 0x002fe200078e0029 */
[----:B------:R-:W-:Y:S01]  /*12190*/  ISETP.GT.U32.AND P5, PT, R39, R56, PT ;  /* 0x000000382700720c */ /* 0x000fe20003fa4070 */
[----:B------:R-:W5:Y:S01]  /*121a0*/  LDL.LU R157, [R1+0xa58] ;  /* 0x000a5800019d7983 */ /* 0x000f620000300800 */
[----:B------:R-:W-:Y:S01]  /*121b0*/  PRMT R100, RZ, 0x7610, R100 ;  /* 0x00007610ff647816 */ /* 0x000fe20000000064 */
[----:B------:R-:W1:Y:S02]  /*121c0*/  LDCU UR12, c[0x0][0x3b0] ;  /* 0x00007600ff0c77ac */ /* 0x000e640008000800 */
[----:B------:R0:W2:Y:S02]  /*121d0*/  @P0 LDG.E.U8 R104, desc[UR18][R42.64] ;  /* 0x000000122a680981 */ /* 0x0000a4000c1e1100 */
[----:B0-----:R-:W-:-:S04]  /*121e0*/  IADD3 R42, P6, PT, R52, R38, RZ ;  /* 0x00000026342a7210 */ /* 0x001fc80007fde0ff */
[----:B------:R-:W-:Y:S02]  /*121f0*/  LEA.HI.X.SX32 R43, R52, R35, 0x1, P6 ;  /* 0x00000023342b7211 */ /* 0x000fe400030f0eff */
[C---:B------:R-:W-:Y:S01]  /*12200*/  IADD3 R41, P6, PT, R54.reuse, R38, RZ ;  /* 0x0000002636297210 */ /* 0x040fe20007fde0ff */
[----:B------:R-:W-:Y:S01]  /*12210*/  @!P4 IMAD.MOV R55, RZ, RZ, -R55 ;  /* 0x000000ffff37c224 */ /* 0x000fe200078e0a37 */
[----:B------:R-:W-:Y:S01]  /*12220*/  SEL R53, R5, R53, !P3 ;  /* 0x0000003505357207 */ /* 0x000fe20005800000 */
[----:B------:R0:W-:Y:S01]  /*12230*/  STL [R1+0x270], R42 ;  /* 0x0002702a01007387 */ /* 0x0001e20000100800 */
[----:B------:R-:W-:Y:S02]  /*12240*/  LEA.HI.X.SX32 R44, R54, R35, 0x1, P6 ;  /* 0x00000023362c7211 */ /* 0x000fe400030f0eff */
[----:B------:R-:W-:Y:S01]  /*12250*/  ISETP.GT.U32.AND P2, PT, R39, R57, PT ;  /* 0x000000392700720c */ /* 0x000fe20003f44070 */
[----:B------:R0:W-:Y:S01]  /*12260*/  STL [R1+0x26c], R43 ;  /* 0x00026c2b01007387 */ /* 0x0001e20000100800 */
[----:B------:R-:W-:Y:S01]  /*12270*/  SEL R55, R5, R55, !P3 ;  /* 0x0000003705377207 */ /* 0x000fe20005800000 */
[----:B------:R-:W-:-:S02]  /*12280*/  IMAD R53, R53, UR4, RZ ;  /* 0x0000000435357c24 */ /* 0x000fc4000f8e02ff */
[----:B------:R0:W2:Y:S01]  /*12290*/  @P0 LDG.E.U8 R103, desc[UR18][R42.64] ;  /* 0x000000122a670981 */ /* 0x0000a2000c1e1100 */
[----:B------:R-:W-:Y:S01]  /*122a0*/  ISETP.GE.AND P4, PT, R111, RZ, PT ;  /* 0x000000ff6f00720c */ /* 0x000fe20003f86270 */
[----:B------:R-:W-:Y:S01]  /*122b0*/  IMAD R55, R55, UR13, RZ ;  /* 0x0000000d37377c24 */ /* 0x000fe2000f8e02ff */
[----:B------:R-:W1:Y:S01]  /*122c0*/  LDCU UR4, c[0x0][0x3b0] ;  /* 0x00007600ff0477ac */ /* 0x000e620008000800 */
[----:B------:R-:W-:Y:S02]  /*122d0*/  @!P5 IMAD.IADD R56, R56, 0x1, -R39 ;  /* 0x000000013838d824 */ /* 0x000fe400078e0a27 */
[----:B0-----:R-:W-:Y:S02]  /*122e0*/  @P0 IMAD.MOV.U32 R42, RZ, RZ, R41 ;  /* 0x000000ffff2a0224 */ /* 0x001fe400078e0029 */
[----:B------:R-:W-:Y:S01]  /*122f0*/  @P0 IMAD.MOV.U32 R43, RZ, RZ, R44 ;  /* 0x000000ffff2b0224 */ /* 0x000fe200078e002c */
[----:B------:R-:W-:Y:S01]  /*12300*/  ISETP.GT.U32.AND P5, PT, R39, R58, PT ;  /* 0x0000003a2700720c */ /* 0x000fe20003fa4070 */
[----:B------:R0:W-:Y:S01]  /*12310*/  STL [R1+0x278], R41 ;  /* 0x0002782901007387 */ /* 0x0001e20000100800 */
[----:B------:R-:W-:Y:S01]  /*12320*/  @!P2 IMAD.IADD R57, R57, 0x1, -R39 ;  /* 0x000000013939a824 */ /* 0x000fe200078e0a27 */
[----:B------:R-:W-:Y:S01]  /*12330*/  PRMT R99, RZ, 0x7610, R99 ;  /* 0x00007610ff637816 */ /* 0x000fe20000000063 */
[----:B------:R-:W1:Y:S01]  /*12340*/  LDCU UR13, c[0x0][0x3b0] ;  /* 0x00007600ff0d77ac */ /* 0x000e620008000800 */
[----:B------:R0:W2:Y:S01]  /*12350*/  @P0 LDG.E.U8 R102, desc[UR18][R42.64] ;  /* 0x000000122a660981 */ /* 0x0000a2000c1e1100 */
[----:B------:R-:W-:Y:S01]  /*12360*/  @!P4 IMAD.MOV R56, RZ, RZ, -R56 ;  /* 0x000000ffff38c224 */ /* 0x000fe200078e0a38 */
[----:B0-----:R-:W-:-:S04]  /*12370*/  IADD3 R42, P6, PT, R53, R38, RZ ;  /* 0x00000026352a7210 */ /* 0x001fc80007fde0ff */
[----:B------:R-:W-:Y:S02]  /*12380*/  LEA.HI.X.SX32 R43, R53, R35, 0x1, P6 ;  /* 0x00000023352b7211 */ /* 0x000fe400030f0eff */
[----:B------:R-:W-:Y:S01]  /*12390*/  IADD3 R41, P6, PT, R55, R38, RZ ;  /* 0x0000002637297210 */ /* 0x000fe20007fde0ff */
[----:B------:R0:W-:Y:S01]  /*123a0*/  STL [R1+0x274], R44 ;  /* 0x0002742c01007387 */ /* 0x0001e20000100800 */
[----:B------:R-:W-:Y:S01]  /*123b0*/  ISETP.GT.U32.AND P2, PT, R39, R57, PT ;  /* 0x000000392700720c */ /* 0x000fe20003f44070 */
[----:B------:R-:W-:Y:S01]  /*123c0*/  @!P5 IMAD.IADD R58, R58, 0x1, -R39 ;  /* 0x000000013a3ad824 */ /* 0x000fe200078e0a27 */
[----:B------:R-:W-:Y:S01]  /*123d0*/  SEL R56, R5, R56, !P3 ;  /* 0x0000003805387207 */ /* 0x000fe20005800000 */
[----:B------:R-:W5:Y:S01]  /*123e0*/  LDL.LU R111, [R1+0xa54] ;  /* 0x000a5400016f7983 */ /* 0x000f620000300800 */
[----:B------:R-:W-:-:S03]  /*123f0*/  ISETP.GE.AND P4, PT, R110, RZ, PT ;  /* 0x000000ff6e00720c */ /* 0x000fc60003f86270 */
[----:B------:R1:W2:Y:S01]  /*12400*/  @P0 LDG.E.U8 R101, desc[UR18][R42.64] ;  /* 0x000000122a650981 */ /* 0x0002a2000c1e1100 */
[----:B0-----:R-:W-:Y:S02]  /*12410*/  LEA.HI.X.SX32 R44, R55, R35, 0x1, P6 ;  /* 0x00000023372c7211 */ /* 0x001fe400030f0eff */
[C---:B------:R-:W-:Y:S01]  /*12420*/  ISETP.GT.U32.AND P6, PT, R39.reuse, R59, PT ;  /* 0x0000003b2700720c */ /* 0x040fe20003fc4070 */
[----:B-1----:R-:W-:Y:S01]  /*12430*/  IMAD R56, R56, UR4, RZ ;  /* 0x0000000438387c24 */ /* 0x002fe2000f8e02ff */
[----:B------:R-:W-:Y:S01]  /*12440*/  ISETP.GT.U32.AND P5, PT, R39, R58, PT ;  /* 0x0000003a2700720c */ /* 0x000fe20003fa4070 */
[----:B------:R0:W-:Y:S01]  /*12450*/  STL [R1+0x280], R42 ;  /* 0x0002802a01007387 */ /* 0x0001e20000100800 */
[----:B------:R-:W-:Y:S01]  /*12460*/  @!P2 IMAD.IADD R57, R57, 0x1, -R39 ;  /* 0x000000013939a824 */ /* 0x000fe200078e0a27 */
[----:B------:R-:W1:Y:S02]  /*12470*/  LDCU UR4, c[0x0][0x3b0] ;  /* 0x00007600ff0477ac */ /* 0x000e640008000800 */
[----:B------:R4:W-:Y:S04]  /*12480*/  STL [R1+0x27c], R43 ;  /* 0x00027c2b01007387 */ /* 0x0009e80000100800 */
[----:B------:R4:W-:Y:S01]  /*12490*/  STL [R1+0x2b0], R41 ;  /* 0x0002b02901007387 */ /* 0x0009e20000100800 */
[----:B0-----:R-:W-:-:S02]  /*124a0*/  @P0 IMAD.MOV.U32 R42, RZ, RZ, R41 ;  /* 0x000000ffff2a0224 */ /* 0x001fc400078e0029 */
[----:B------:R-:W-:Y:S01]  /*124b0*/  @!P6 IMAD.IADD R59, R59, 0x1, -R39 ;  /* 0x000000013b3be824 */ /* 0x000fe200078e0a27 */
[----:B------:R0:W-:Y:S01]  /*124c0*/  STL [R1+0x2ac], R44 ;  /* 0x0002ac2c01007387 */ /* 0x0001e20000100800 */
[----:B----4-:R-:W-:Y:S01]  /*124d0*/  @P0 IMAD.MOV.U32 R43, RZ, RZ, R44 ;  /* 0x000000ffff2b0224 */ /* 0x010fe200078e002c */
[----:B------:R-:W-:Y:S01]  /*124e0*/  IADD3 R41, P6, PT, R56, R38, RZ ;  /* 0x0000002638297210 */ /* 0x000fe20007fde0ff */
[----:B------:R-:W-:Y:S01]  /*124f0*/  @!P4 IMAD.MOV R57, RZ, RZ, -R57 ;  /* 0x000000ffff39c224 */ /* 0x000fe200078e0a39 */
[C---:B------:R-:W-:Y:S01]  /*12500*/  ISETP.GT.U32.AND P2, PT, R39.reuse, R59, PT ;  /* 0x0000003b2700720c */ /* 0x040fe20003f44070 */
[----:B------:R-:W-:Y:S01]  /*12510*/  @!P5 IMAD.IADD R58, R58, 0x1, -R39 ;  /* 0x000000013a3ad824 */ /* 0x000fe200078e0a27 */
[----:B------:R4:W2:Y:S01]  /*12520*/  @P0 LDG.E.U8 R100, desc[UR18][R42.64] ;  /* 0x000000122a640981 */ /* 0x0008a2000c1e1100 */
[----:B0-----:R-:W-:Y:S02]  /*12530*/  LEA.HI.X.SX32 R44, R56, R35, 0x1, P6 ;  /* 0x00000023382c7211 */ /* 0x001fe400030f0eff */
[----:B------:R-:W-:Y:S01]  /*12540*/  ISETP.GE.AND P6, PT, R22, RZ, PT ;  /* 0x000000ff1600720c */ /* 0x000fe20003fc6270 */
[----:B------:R-:W5:Y:S01]  /*12550*/  LDL.LU R110, [R1+0xa50] ;  /* 0x000a5000016e7983 */ /* 0x000f620000300800 */
[----:B------:R-:W-:-:S02]  /*12560*/  ISETP.GT.U32.AND P4, PT, R39, R60, PT ;  /* 0x0000003c2700720c */ /* 0x000fc40003f84070 */
[----:B------:R-:W-:Y:S02]  /*12570*/  SEL R57, R5, R57, !P3 ;  /* 0x0000003905397207 */ /* 0x000fe40005800000 */
[----:B------:R-:W-:-:S03]  /*12580*/  ISETP.GE.AND P5, PT, R23, RZ, PT ;  /* 0x000000ff1700720c */ /* 0x000fc60003fa6270 */
[----:B------:R-:W-:Y:S01]  /*12590*/  IMAD R57, R57, UR5, RZ ;  /* 0x0000000539397c24 */ /* 0x000fe2000f8e02ff */
[----:B------:R-:W0:Y:S01]  /*125a0*/  LDCU UR5, c[0x0][0x3b0] ;  /* 0x00007600ff0577ac */ /* 0x000e220008000800 */
[----:B----4-:R-:W-:Y:S01]  /*125b0*/  @P0 IMAD.MOV.U32 R42, RZ, RZ, R41 ;  /* 0x000000ffff2a0224 */ /* 0x010fe200078e0029 */
[----:B------:R4:W-:Y:S01]  /*125c0*/  STL [R1+0x2b8], R41 ;  /* 0x0002b82901007387 */ /* 0x0009e20000100800 */
[----:B------:R-:W-:Y:S02]  /*125d0*/  @P0 IMAD.MOV.U32 R43, RZ, RZ, R44 ;  /* 0x000000ffff2b0224 */ /* 0x000fe400078e002c */
[----:B------:R-:W-:Y:S01]  /*125e0*/  @!P6 IMAD.MOV R58, RZ, RZ, -R58 ;  /* 0x000000ffff3ae224 */ /* 0x000fe200078e0a3a */
[----:B------:R-:W5:Y:S01]  /*125f0*/  LDL.LU R22, [R1+0xa4c] ;  /* 0x000a4c0001167983 */ /* 0x000f620000300800 */
[--C-:B------:R-:W-:Y:S02]  /*12600*/  @!P2 IMAD.IADD R59, R59, 0x1, -R39.reuse ;  /* 0x000000013b3ba824 */ /* 0x100fe400078e0a27 */
[----:B------:R-:W-:Y:S01]  /*12610*/  @!P4 IMAD.IADD R60, R60, 0x1, -R39 ;  /* 0x000000013c3cc824 */ /* 0x000fe200078e0a27 */
[----:B------:R-:W-:Y:S01]  /*12620*/  ISETP.GT.U32.AND P2, PT, R39, R62, PT ;  /* 0x0000003e2700720c */ /* 0x000fe20003f44070 */
[----:B------:R0:W2:Y:S01]  /*12630*/  @P0 LDG.E.U8 R99, desc[UR18][R42.64] ;  /* 0x000000122a630981 */ /* 0x0000a2000c1e1100 */
[----:B----4-:R-:W-:Y:S01]  /*12640*/  IADD3 R41, P6, PT, R57, R38, RZ ;  /* 0x0000002639297210 */ /* 0x010fe20007fde0ff */
[----:B------:R-:W-:Y:S01]  /*12650*/  @!P5 IMAD.MOV R59, RZ, RZ, -R59 ;  /* 0x000000ffff3bd224 */ /* 0x000fe200078e0a3b */
[----:B------:R-:W-:-:S02]  /*12660*/  ISETP.GT.U32.AND P4, PT, R39, R61, PT ;  /* 0x0000003d2700720c */ /* 0x000fc40003f84070 */
[----:B0-----:R-:W-:Y:S02]  /*12670*/  LEA.HI.X.SX32 R42, R57, R35, 0x1, P6 ;  /* 0x00000023392a7211 */ /* 0x001fe400030f0eff */
[----:B------:R-:W-:Y:S02]  /*12680*/  ISETP.GT.U32.AND P6, PT, R39, R60, PT ;  /* 0x0000003c2700720c */ /* 0x000fe40003fc4070 */
[C---:B------:R-:W-:Y:S01]  /*12690*/  SEL R59, R5.reuse, R59, !P3 ;  /* 0x0000003b053b7207 */ /* 0x040fe20005800000 */
[----:B------:R-:W-:Y:S01]  /*126a0*/  STL [R1+0x2b4], R44 ;  /* 0x0002b42c01007387 */ /* 0x000fe20000100800 */
[----:B------:R-:W-:Y:S02]  /*126b0*/  SEL R58, R5, R58, !P3 ;  /* 0x0000003a053a7207 */ /* 0x000fe40005800000 */
[----:B------:R-:W-:Y:S01]  /*126c0*/  ISETP.GE.AND P5, PT, R156, RZ, PT ;  /* 0x000000ff9c00720c */ /* 0x000fe20003fa6270 */
[----:B------:R-:W5:Y:S01]  /*126d0*/  LDL.LU R23, [R1+0xa48] ;  /* 0x000a480001177983 */ /* 0x000f620000300800 */
[----:B------:R-:W-:Y:S01]  /*126e0*/  IMAD R59, R59, UR5, RZ ;  /* 0x000000053b3b7c24 */ /* 0x000fe2000f8e02ff */
[----:B------:R-:W-:Y:S01]  /*126f0*/  PRMT R98, RZ, 0x7610, R98 ;  /* 0x00007610ff627816 */ /* 0x000fe20000000062 */
[----:B------:R-:W-:Y:S01]  /*12700*/  @P0 IMAD.MOV.U32 R43, RZ, RZ, R42 ;  /* 0x000000ffff2b0224 */ /* 0x000fe200078e002a */
[----:B------:R-:W-:Y:S01]  /*12710*/  STL [R1+0x2c0], R41 ;  /* 0x0002c02901007387 */ /* 0x000fe20000100800 */
[--C-:B------:R-:W-:Y:S01]  /*12720*/  @!P2 IMAD.IADD R62, R62, 0x1, -R39.reuse ;  /* 0x000000013e3ea824 */ /* 0x100fe200078e0a27 */
[----:B------:R-:W0:Y:S02]  /*12730*/  LDCU UR5, c[0x0][0x3b0] ;  /* 0x00007600ff0577ac */ /* 0x000e240008000800 */
[----:B------:R4:W-:Y:S01]  /*12740*/  STL [R1+0x2bc], R42 ;  /* 0x0002bc2a01007387 */ /* 0x0009e20000100800 */
[----:B-1----:R-:W-:Y:S01]  /*12750*/  IMAD R58, R58, UR4, RZ ;  /* 0x000000043a3a7c24 */ /* 0x002fe2000f8e02ff */
[----:B------:R-:W1:Y:S01]  /*12760*/  LDCU UR4, c[0x0][0x3b0] ;  /* 0x00007600ff0477ac */ /* 0x000e620008000800 */
[--C-:B------:R-:W-:Y:S01]  /*12770*/  @!P6 IMAD.IADD R60, R60, 0x1, -R39.reuse ;  /* 0x000000013c3ce824 */ /* 0x100fe200078e0a27 */
[----:B------:R0:W-:Y:S01]  /*12780*/  STS.U8 [R31+UR9+0x4a00], R97 ;  /* 0x004a00611f007988 */ /* 0x0001e20008000009 */
[----:B------:R-:W-:Y:S01]  /*12790*/  @!P4 IMAD.IADD R61, R61, 0x1, -R39 ;  /* 0x000000013d3dc824 */ /* 0x000fe200078e0a27 */
[----:B------:R-:W-:Y:S01]  /*127a0*/  ISETP.GT.U32.AND P4, PT, R39, R62, PT ;  /* 0x0000003e2700720c */ /* 0x000fe20003f84070 */
[----:B----4-:R-:W-:Y:S01]  /*127b0*/  @P0 IMAD.MOV.U32 R42, RZ, RZ, R41 ;  /* 0x000000ffff2a0224 */ /* 0x010fe200078e0029 */
[C---:B------:R-:W-:Y:S01]  /*127c0*/  IADD3 R41, P6, PT, R59.reuse, R38, RZ ;  /* 0x000000263b297210 */ /* 0x040fe20007fde0ff */
[----:B------:R-:W5:Y:S04]  /*127d0*/  LDL.LU R156, [R1+0xa44] ;  /* 0x000a4400019c7983 */ /* 0x000f680000300800 */
[----:B------:R4:W2:Y:S01]  /*127e0*/  @P0 LDG.E.U8 R98, desc[UR18][R42.64] ;  /* 0x000000122a620981 */ /* 0x0008a2000c1e1100 */
[----:B------:R-:W-:-:S02]  /*127f0*/  LEA.HI.X.SX32 R44, R59, R35, 0x1, P6 ;  /* 0x000000233b2c7211 */ /* 0x000fc400030f0eff */
[----:B------:R-:W-:Y:S01]  /*12800*/  ISETP.GE.AND P6, PT, R150, RZ, PT ;  /* 0x000000ff9600720c */ /* 0x000fe20003fc6270 */
[----:B------:R-:W-:Y:S01]  /*12810*/  @!P5 IMAD.MOV R60, RZ, RZ, -R60 ;  /* 0x000000ffff3cd224 */ /* 0x000fe200078e0a3c */
[----:B----4-:R-:W-:-:S04]  /*12820*/  IADD3 R42, P2, PT, R58, R38, RZ ;  /* 0x000000263a2a7210 */ /* 0x010fc80007f5e0ff */
[----:B------:R-:W-:Y:S02]  /*12830*/  LEA.HI.X.SX32 R43, R58, R35, 0x1, P2 ;  /* 0x000000233a2b7211 */ /* 0x000fe400010f0eff */
[C---:B------:R-:W-:Y:S02]  /*12840*/  ISETP.GT.U32.AND P2, PT, R39.reuse, R61, PT ;  /* 0x0000003d2700720c */ /* 0x040fe40003f44070 */
[----:B------:R-:W-:Y:S02]  /*12850*/  ISETP.GT.U32.AND P5, PT, R39, R63, PT ;  /* 0x0000003f2700720c */ /* 0x000fe40003fa4070 */
[----:B------:R-:W-:Y:S01]  /*12860*/  SEL R60, R5, R60, !P3 ;  /* 0x0000003c053c7207 */ /* 0x000fe20005800000 */
[----:B------:R-:W-:Y:S01]  /*12870*/  @!P4 IMAD.IADD R62, R62, 0x1, -R39 ;  /* 0x000000013e3ec824 */ /* 0x000fe200078e0a27 */
[----:B0-----:R-:W-:Y:S02]  /*12880*/  PRMT R97, RZ, 0x7610, R97 ;  /* 0x00007610ff617816 */ /* 0x001fe40000000061 */
[----:B------:R-:W-:Y:S01]  /*12890*/  ISETP.GE.AND P4, PT, R20, RZ, PT ;  /* 0x000000ff1400720c */ /* 0x000fe20003f86270 */
[----:B------:R-:W-:Y:S01]  /*128a0*/  IMAD R60, R60, UR12, RZ ;  /* 0x0000000c3c3c7c24 */ /* 0x000fe2000f8e02ff */
[----:B------:R0:W-:Y:S01]  /*128b0*/  STL [R1+0x2f0], R42 ;  /* 0x0002f02a01007387 */ /* 0x0001e20000100800 */
[----:B------:R-:W-:Y:S01]  /*128c0*/  @!P6 IMAD.MOV R62, RZ, RZ, -R62 ;  /* 0x000000ffff3ee224 */ /* 0x000fe200078e0a3e */
[----:B------:R-:W4:Y:S01]  /*128d0*/  LDCU UR12, c[0x0][0x3b0] ;  /* 0x00007600ff0c77ac */ /* 0x000f220008000800 */
[----:B------:R-:W-:Y:S01]  /*128e0*/  @!P2 IMAD.IADD R61, R61, 0x1, -R39 ;  /* 0x000000013d3da824 */ /* 0x000fe200078e0a27 */
[----:B------:R-:W-:Y:S04]  /*128f0*/  STL [R1+0x2ec], R43 ;  /* 0x0002ec2b01007387 */ /* 0x000fe80000100800 */
[----:B------:R0:W2:Y:S01]  /*12900*/  @P0 LDG.E.U8 R97, desc[UR18][R42.64] ;  /* 0x000000122a610981 */ /* 0x0000a2000c1e1100 */
[----:B------:R-:W-:-:S03]  /*12910*/  SEL R62, R5, R62, !P3 ;  /* 0x0000003e053e7207 */ /* 0x000fc60005800000 */
[----:B------:R1:W-:Y:S01]  /*12920*/  STL [R1+0x2f8], R41 ;  /* 0x0002f82901007387 */ /* 0x0003e20000100800 */
[----:B------:R-:W-:-:S03]  /*12930*/  @!P5 IMAD.IADD R63, R63, 0x1, -R39 ;  /* 0x000000013f3fd824 */ /* 0x000fc600078e0a27 */
[----:B------:R4:W-:Y:S01]  /*12940*/  STS.U8 [R31+UR9+0x4e00], R96 ;  /* 0x004e00601f007988 */ /* 0x0009e20008000009 */
[----:B0-----:R-:W-:-:S03]  /*12950*/  @P0 IMAD.MOV.U32 R42, RZ, RZ, R41 ;  /* 0x000000ffff2a0224 */ /* 0x001fc600078e0029 */
[----:B------:R-:W5:Y:S01]  /*12960*/  LDL.LU R150, [R1+0xa40] ;  /* 0x000a400001967983 */ /* 0x000f620000300800 */
[----:B-1----:R-:W-:Y:S01]  /*12970*/  IADD3 R41, P2, PT, R60, R38, RZ ;  /* 0x000000263c297210 */ /* 0x002fe20007f5e0ff */
[----:B------:R-:W-:Y:S02]  /*12980*/  @P0 IMAD.MOV.U32 R43, RZ, RZ, R44 ;  /* 0x000000ffff2b0224 */ /* 0x000fe400078e002c */
[----:B------:R0:W-:Y:S01]  /*12990*/  STL [R1+0x2f4], R44 ;  /* 0x0002f42c01007387 */ /* 0x0001e20000100800 */
[----:B----4-:R-:W-:Y:S01]  /*129a0*/  PRMT R96, RZ, 0x7610, R96 ;  /* 0x00007610ff607816 */ /* 0x010fe20000000060 */
[----:B------:R-:W-:Y:S02]  /*129b0*/  @!P4 IMAD.MOV R61, RZ, RZ, -R61 ;  /* 0x000000ffff3dc224 */ /* 0x000fe400078e0a3d */
[----:B------:R1:W-:Y:S01]  /*129c0*/  STS.U8 [R31+UR9+0x5200], R95 ;  /* 0x0052005f1f007988 */ /* 0x0003e20008000009 */
[----:B------:R-:W-:Y:S01]  /*129d0*/  IMAD R62, R62, UR4, RZ ;  /* 0x000000043e3e7c24 */ /* 0x000fe2000f8e02ff */
[----:B------:R-:W-:Y:S01]  /*129e0*/  ISETP.GT.U32.AND P5, PT, R39, R63, PT ;  /* 0x0000003f2700720c */ /* 0x000fe20003fa4070 */
[----:B------:R-:W4:Y:S01]  /*129f0*/  LDCU UR4, c[0x0][0x3b0] ;  /* 0x00007600ff0477ac */ /* 0x000f220008000800 */
[----:B------:R3:W2:Y:S01]  /*12a00*/  @P0 LDG.E.U8 R96, desc[UR18][R42.64] ;  /* 0x000000122a600981 */ /* 0x0006a2000c1e1100 */
[----:B0-----:R-:W-:-:S02]  /*12a10*/  LEA.HI.X.SX32 R44, R60, R35, 0x1, P2 ;  /* 0x000000233c2c7211 */ /* 0x001fc400010f0eff */
[----:B------:R-:W-:Y:S01]  /*12a20*/  ISETP.GT.U32.AND P6, PT, R39, R64, PT ;  /* 0x000000402700720c */ /* 0x000fe20003fc4070 */
[----:B------:R-:W5:Y:S01]  /*12a30*/  LDL.LU R20, [R1+0xa3c] ;  /* 0x000a3c0001147983 */ /* 0x000f620000300800 */
[----:B-1----:R-:W-:Y:S02]  /*12a40*/  PRMT R95, RZ, 0x7610, R95 ;  /* 0x00007610ff5f7816 */ /* 0x002fe4000000005f */
[----:B------:R-:W-:Y:S01]  /*12a50*/  SEL R61, R5, R61, !P3 ;  /* 0x0000003d053d7207 */ /* 0x000fe20005800000 */
[----:B---3--:R-:W-:Y:S02]  /*12a60*/  @P0 IMAD.MOV.U32 R42, RZ, RZ, R41 ;  /* 0x000000ffff2a0224 */ /* 0x008fe400078e0029 */
[----:B------:R-:W-:Y:S01]  /*12a70*/  @P0 IMAD.MOV.U32 R43, RZ, RZ, R44 ;  /* 0x000000ffff2b0224 */ /* 0x000fe200078e002c */
[----:B------:R-:W-:Y:S02]  /*12a80*/  IADD3 R45, P4, PT, R62, R38, RZ ;  /* 0x000000263e2d7210 */ /* 0x000fe40007f9e0ff */
[----:B------:R-:W-:-:S02]  /*12a90*/  ISETP.GE.AND P2, PT, R21, RZ, PT ;  /* 0x000000ff1500720c */ /* 0x000fc40003f46270 */
[----:B------:R0:W3:Y:S01]  /*12aa0*/  @P0 LDG.E.U8 R95, desc[UR18][R42.64] ;  /* 0x000000122a5f0981 */ /* 0x0000e2000c1e1100 */
[----:B------:R-:W-:Y:S01]  /*12ab0*/  IMAD R61, R61, UR5, RZ ;  /* 0x000000053d3d7c24 */ /* 0x000fe2000f8e02ff */
[----:B------:R-:W1:Y:S01]  /*12ac0*/  LDCU UR5, c[0x0][0x3b0] ;  /* 0x00007600ff0577ac */ /* 0x000e620008000800 */
[--C-:B------:R-:W-:Y:S01]  /*12ad0*/  @!P5 IMAD.IADD R63, R63, 0x1, -R39.reuse ;  /* 0x000000013f3fd824 */ /* 0x100fe200078e0a27 */
[----:B------:R4:W-:Y:S01]  /*12ae0*/  STL [R1+0x300], R41 ;  /* 0x0003002901007387 */ /* 0x0009e20000100800 */
[----:B0-----:R-:W-:Y:S02]  /*12af0*/  LEA.HI.X.SX32 R42, R62, R35, 0x1, P4 ;  /* 0x000000233e2a7211 */ /* 0x001fe400020f0eff */
[----:B------:R-:W-:Y:S01]  /*12b00*/  ISETP.GT.U32.AND P4, PT, R39, R66, PT ;  /* 0x000000422700720c */ /* 0x000fe20003f84070 */
[----:B------:R-:W-:Y:S01]  /*12b10*/  @!P6 IMAD.IADD R64, R64, 0x1, -R39 ;  /* 0x000000014040e824 */ /* 0x000fe200078e0a27 */
[----:B----4-:R-:W-:Y:S01]  /*12b20*/  IADD3 R41, P5, PT, R61, R38, RZ ;  /* 0x000000263d297210 */ /* 0x010fe20007fbe0ff */
[----:B------:R0:W-:Y:S01]  /*12b30*/  STL [R1+0x2fc], R44 ;  /* 0x0002fc2c01007387 */ /* 0x0001e20000100800 */
[----:B------:R-:W-:-:S02]  /*12b40*/  @!P2 IMAD.MOV R63, RZ, RZ, -R63 ;  /* 0x000000ffff3fa224 */ /* 0x000fc400078e0a3f */
[----:B------:R-:W-:Y:S01]  /*12b50*/  ISETP.GT.U32.AND P6, PT, R39, R64, PT ;  /* 0x000000402700720c */ /* 0x000fe20003fc4070 */
[----:B------:R-:W5:Y:S01]  /*12b60*/  LDL.LU R21, [R1+0xa38] ;  /* 0x000a380001157983 */ /* 0x000f620000300800 */
[----:B------:R-:W-:Y:S02]  /*12b70*/  ISETP.GE.AND P2, PT, R18, RZ, PT ;  /* 0x000000ff1200720c */ /* 0x000fe40003f46270 */
[----:B0-----:R-:W-:Y:S02]  /*12b80*/  LEA.HI.X.SX32 R44, R61, R35, 0x1, P5 ;  /* 0x000000233d2c7211 */ /* 0x001fe400028f0eff */
[----:B------:R-:W-:Y:S01]  /*12b90*/  ISETP.GT.U32.AND P5, PT, R39, R65, PT ;  /* 0x000000412700720c */ /* 0x000fe20003fa4070 */
[----:B------:R-:W-:Y:S01]  /*12ba0*/  @!P4 IMAD.IADD R66, R66, 0x1, -R39 ;  /* 0x000000014242c824 */ /* 0x000fe200078e0a27 */
[----:B------:R-:W-:Y:S01]  /*12bb0*/  SEL R63, R5, R63, !P3 ;  /* 0x0000003f053f7207 */ /* 0x000fe20005800000 */
[----:B------:R0:W-:Y:S01]  /*12bc0*/  STS.U8 [R31+UR9+0x5600], R94 ;  /* 0x0056005e1f007988 */ /* 0x0001e20008000009 */
[----:B------:R-:W-:-:S02]  /*12bd0*/  @P0 IMAD.MOV.U32 R43, RZ, RZ, R42 ;  /* 0x000000ffff2b0224 */ /* 0x000fc400078e002a */
[----:B------:R-:W-:Y:S01]  /*12be0*/  ISETP.GT.U32.AND P4, PT, R39, R66, PT ;  /* 0x000000422700720c */ /* 0x000fe20003f84070 */
[----:B------:R-:W-:Y:S01]  /*12bf0*/  STL [R1+0x328], R45 ;  /* 0x0003282d01007387 */ /* 0x000fe20000100800 */
[----:B------:R-:W-:Y:S01]  /*12c00*/  IMAD R63, R63, UR4, RZ ;  /* 0x000000043f3f7c24 */ /* 0x000fe2000f8e02ff */
[----:B------:R-:W4:Y:S02]  /*12c10*/  LDCU UR4, c[0x0][0x3b0] ;  /* 0x00007600ff0477ac */ /* 0x000f240008000800 */
[----:B------:R1:W-:Y:S01]  /*12c20*/  STL [R1+0x324], R42 ;  /* 0x0003242a01007387 */ /* 0x0003e20000100800 */
[----:B0-----:R-:W-:Y:S01]  /*12c30*/  PRMT R94, RZ, 0x7610, R94 ;  /* 0x00007610ff5e7816 */ /* 0x001fe2000000005e */
[--C-:B------:R-:W-:Y:S02]  /*12c40*/  @!P5 IMAD.IADD R65, R65, 0x1, -R39.reuse ;  /* 0x000000014141d824 */ /* 0x100fe400078e0a27 */
[----:B------:R0:W-:Y:S01]  /*12c50*/  STS.U8 [R31+UR9+0x5a00], R93 ;  /* 0x005a005d1f007988 */ /* 0x0001e20008000009 */
[----:B------:R-:W-:-:S02]  /*12c60*/  @!P6 IMAD.IADD R64, R64, 0x1, -R39 ;  /* 0x000000014040e824 */ /* 0x000fc400078e0a27 */
[----:B-1----:R-:W-:Y:S01]  /*12c70*/  @P0 IMAD.MOV.U32 R42, RZ, RZ, R45 ;  /* 0x000000ffff2a0224 */ /* 0x002fe200078e002d */
[----:B------:R1:W-:Y:S01]  /*12c80*/  STL [R1+0x330], R41 ;  /* 0x0003302901007387 */ /* 0x0003e20000100800 */
[----:B0-----:R-:W-:-:S03]  /*12c90*/  PRMT R93, RZ, 0x7610, R93 ;  /* 0x00007610ff5d7816 */ /* 0x001fc6000000005d */
[----:B------:R0:W2:Y:S01]  /*12ca0*/  @P0 LDG.E.U8 R94, desc[UR18][R42.64] ;  /* 0x000000122a5e0981 */ /* 0x0000a2000c1e1100 */
[----:B------:R-:W-:Y:S01]  /*12cb0*/  @!P2 IMAD.MOV R64, RZ, RZ, -R64 ;  /* 0x000000ffff40a224 */ /* 0x000fe200078e0a40 */
[----:B------:R-:W-:Y:S01]  /*12cc0*/  ISETP.GT.U32.AND P5, PT, R39, R65, PT ;  /* 0x000000412700720c */ /* 0x000fe20003fa4070 */
[----:B------:R-:W-:Y:S02]  /*12cd0*/  @!P4 IMAD.IADD R66, R66, 0x1, -R39 ;  /* 0x000000014242c824 */ /* 0x000fe400078e0a27 */
[----:B0-----:R-:W-:Y:S02]  /*12ce0*/  @P0 IMAD.MOV.U32 R42, RZ, RZ, R41 ;  /* 0x000000ffff2a0224 */ /* 0x001fe400078e0029 */
[----:B------:R-:W-:Y:S01]  /*12cf0*/  @P0 IMAD.MOV.U32 R43, RZ, RZ, R44 ;  /* 0x000000ffff2b0224 */ /* 0x000fe200078e002c */
[----:B-1----:R-:W-:Y:S02]  /*12d00*/  IADD3 R41, P6, PT, R63, R38, RZ ;  /* 0x000000263f297210 */ /* 0x002fe40007fde0ff */
[----:B------:R-:W-:-:S02]  /*12d10*/  ISETP.GE.AND P4, PT, R146, RZ, PT ;  /* 0x000000ff9200720c */ /* 0x000fc40003f86270 */
[----:B------:R0:W2:Y:S01]  /*12d20*/  @P0 LDG.E.U8 R93, desc[UR18][R42.64] ;  /* 0x000000122a5d0981 */ /* 0x0000a2000c1e1100 */
[----:B------:R-:W-:Y:S02]  /*12d30*/  SEL R64, R5, R64, !P3 ;  /* 0x0000004005407207 */ /* 0x000fe40005800000 */
[----:B------:R-:W-:Y:S01]  /*12d40*/  ISETP.GE.AND P2, PT, R19, RZ, PT ;  /* 0x000000ff1300720c */ /* 0x000fe20003f46270 */
[----:B------:R-:W-:Y:S01]  /*12d50*/  STL [R1+0x32c], R44 ;  /* 0x00032c2c01007387 */ /* 0x000fe20000100800 */
[----:B0-----:R-:W-:Y:S01]  /*12d60*/  LEA.HI.X.SX32 R42, R63, R35, 0x1, P6 ;  /* 0x000000233f2a7211 */ /* 0x001fe200030f0eff */
[----:B----4-:R-:W-:Y:S01]  /*12d70*/  IMAD R64, R64, UR4, RZ ;  /* 0x0000000440407c24 */ /* 0x010fe2000f8e02ff */
[----:B------:R-:W-:Y:S01]  /*12d80*/  ISETP.GT.U32.AND P6, PT, R39, R69, PT ;  /* 0x000000452700720c */ /* 0x000fe20003fc4070 */
[----:B------:R-:W5:Y:S01]  /*12d90*/  LDL.LU R18, [R1+0xa34] ;  /* 0x000a340001127983 */ /* 0x000f620000300800 */
[----:B------:R-:W-:Y:S01]  /*12da0*/  @!P5 IMAD.IADD R65, R65, 0x1, -R39 ;  /* 0x000000014141d824 */ /* 0x000fe200078e0a27 */
[----:B------:R-:W-:Y:S01]  /*12db0*/  PRMT R91, RZ, 0x7610, R91 ;  /* 0x00007610ff5b7816 */ /* 0x000fe2000000005b */
[----:B------:R-:W-:Y:S01]  /*12dc0*/  @P0 IMAD.MOV.U32 R43, RZ, RZ, R42 ;  /* 0x000000ffff2b0224 */ /* 0x000fe200078e002a */
[----:B------:R-:W-:Y:S04]  /*12dd0*/  STL [R1+0x338], R41 ;  /* 0x0003382901007387 */ /* 0x000fe80000100800 */
[----:B------:R-:W-:Y:S01]  /*12de0*/  @!P2 IMAD.MOV R66, RZ, RZ, -R66 ;  /* 0x000000ffff42a224 */ /* 0x000fe200078e0a42 */
[----:B------:R-:W0:Y:S01]  /*12df0*/  LDCU UR4, c[0x0][0x3b0] ;  /* 0x00007600ff0477ac */ /* 0x000e220008000800 */
[----:B------:R1:W-:Y:S01]  /*12e00*/  STL [R1+0x334], R42 ;  /* 0x0003342a01007387 */ /* 0x0003e20000100800 */
[----:B------:R-:W-:Y:S01]  /*12e10*/  @!P4 IMAD.MOV R65, RZ, RZ, -R65 ;  /* 0x000000ffff41c224 */ /* 0x000fe200078e0a41 */
[----:B------:R-:W-:Y:S01]  /*12e20*/  ISETP.GT.U32.AND P4, PT, R39, R68, PT ;  /* 0x000000442700720c */ /* 0x000fe20003f84070 */
[----:B------:R-:W-:Y:S01]  /*12e30*/  @!P6 IMAD.IADD R69, R69, 0x1, -R39 ;  /* 0x000000014545e824 */ /* 0x000fe200078e0a27 */
[----:B------:R-:W-:Y:S01]  /*12e40*/  SEL R66, R5, R66, !P3 ;  /* 0x0000004205427207 */ /* 0x000fe20005800000 */
[----:B------:R-:W5:Y:S01]  /*12e50*/  LDL.LU R19, [R1+0xa30] ;  /* 0x000a300001137983 */ /* 0x000f620000300800 */
[----:B-1----:R-:W-:Y:S01]  /*12e60*/  @P0 IMAD.MOV.U32 R42, RZ, RZ, R41 ;  /* 0x000000ffff2a0224 */ /* 0x002fe200078e0029 */
[----:B------:R-:W-:-:S02]  /*12e70*/  IADD3 R41, P5, PT, R64, R38, RZ ;  /* 0x0000002640297210 */ /* 0x000fc40007fbe0ff */
[----:B------:R-:W5:Y:S02]  /*12e80*/  LDL.LU R146, [R1+0xa2c] ;  /* 0x000a2c0001927983 */ /* 0x000f640000300800 */
[----:B------:R-:W-:Y:S02]  /*12e90*/  LEA.HI.X.SX32 R44, R64, R35, 0x1, P5 ;  /* 0x00000023402c7211 */ /* 0x000fe400028f0eff */
[----:B------:R1:W4:Y:S01]  /*12ea0*/  @P0 LDG.E.U8 R92, desc[UR18][R42.64] ;  /* 0x000000122a5c0981 */ /* 0x000322000c1e1100 */
[C---:B------:R-:W-:Y:S02]  /*12eb0*/  ISETP.GT.U32.AND P5, PT, R39.reuse, R67, PT ;  /* 0x000000432700720c */ /* 0x040fe40003fa4070 */
[----:B------:R-:W-:Y:S02]  /*12ec0*/  ISETP.GT.U32.AND P6, PT, R39, R69, PT ;  /* 0x000000452700720c */ /* 0x000fe40003fc4070 */
[----:B------:R-:W-:Y:S01]  /*12ed0*/  SEL R65, R5, R65, !P3 ;  /* 0x0000004105417207 */ /* 0x000fe20005800000 */
[----:B------:R0:W-:Y:S04]  /*12ee0*/  STL [R1+0x340], R41 ;  /* 0x0003402901007387 */ /* 0x0001e80000100800 */
[----:B------:R-:W-:Y:S01]  /*12ef0*/  IMAD R65, R65, UR12, RZ ;  /* 0x0000000c41417c24 */ /* 0x000fe2000f8e02ff */
[----:B------:R-:W-:Y:S01]  /*12f00*/  ISETP.GE.AND P2, PT, R139, RZ, PT ;  /* 0x000000ff8b00720c */ /* 0x000fe20003f46270 */
[----:B-1----:R-:W-:-:S02]  /*12f10*/  @P0 IMAD.MOV.U32 R42, RZ, RZ, R41 ;  /* 0x000000ffff2a0224 */ /* 0x002fc400078e0029 */
[----:B------:R-:W-:Y:S02]  /*12f20*/  @P0 IMAD.MOV.U32 R43, RZ, RZ, R44 ;  /* 0x000000ffff2b0224 */ /* 0x000fe400078e002c */
[----:B------:R-:W-:Y:S02]  /*12f30*/  IMAD R66, R66, UR5, RZ ;  /* 0x0000000542427c24 */ /* 0x000fe4000f8e02ff */
[--C-:B------:R-:W-:Y:S01]  /*12f40*/  @!P4 IMAD.IADD R68, R68, 0x1, -R39.reuse ;  /* 0x000000014444c824 */ /* 0x100fe200078e0a27 */
[----:B0-----:R-:W-:Y:S01]  /*12f50*/  IADD3 R41, P4, PT, R65, R38, RZ ;  /* 0x0000002641297210 */ /* 0x001fe20007f9e0ff */
[--C-:B------:R-:W-:Y:S01]  /*12f60*/  @!P5 IMAD.IADD R67, R67, 0x1, -R39.reuse ;  /* 0x000000014343d824 */ /* 0x100fe200078e0a27 */
[----:B------:R0:W-:Y:S01]  /*12f70*/  STL [R1+0x33c], R44 ;  /* 0x00033c2c01007387 */ /* 0x0001e20000100800 */
[----:B------:R-:W-:Y:S01]  /*12f80*/  @!P6 IMAD.IADD R69, R69, 0x1, -R39 ;  /* 0x000000014545e824 */ /* 0x000fe200078e0a27 */
[----:B------:R-:W-:Y:S01]  /*12f90*/  ISETP.GT.U32.AND P5, PT, R39, R68, PT ;  /* 0x000000442700720c */ /* 0x000fe20003fa4070 */
[----:B------:R-:W1:Y:S01]  /*12fa0*/  LDCU UR5, c[0x0][0x3b0] ;  /* 0x00007600ff0577ac */ /* 0x000e620008000800 */
[----:B------:R0:W2:Y:S01]  /*12fb0*/  @P0 LDG.E.U8 R91, desc[UR18][R42.64] ;  /* 0x000000122a5b0981 */ /* 0x0000a2000c1e1100 */
[----:B------:R-:W1:Y:S01]  /*12fc0*/  LDCU UR12, c[0x0][0x3b0] ;  /* 0x00007600ff0c77ac */ /* 0x000e620008000800 */
[----:B------:R-:W-:-:S02]  /*12fd0*/  PRMT R90, RZ, 0x7610, R90 ;  /* 0x00007610ff5a7816 */ /* 0x000fc4000000005a */
[----:B------:R-:W5:Y:S01]  /*12fe0*/  LDL.LU R139, [R1+0xa28] ;  /* 0x000a2800018b7983 */ /* 0x000f620000300800 */
[----:B0-----:R-:W-:Y:S02]  /*12ff0*/  LEA.HI.X.SX32 R44, R65, R35, 0x1, P4 ;  /* 0x00000023412c7211 */ /* 0x001fe400020f0eff */
[----:B------:R-:W-:Y:S02]  /*13000*/  ISETP.GT.U32.AND P4, PT, R39, R67, PT ;  /* 0x000000432700720c */ /* 0x000fe40003f84070 */
[----:B------:R-:W-:-:S04]  /*13010*/  IADD3 R42, P6, PT, R66, R38, RZ ;  /* 0x00000026422a7210 */ /* 0x000fc80007fde0ff */
[----:B------:R-:W-:Y:S02]  /*13020*/  LEA.HI.X.SX32 R43, R66, R35, 0x1, P6 ;  /* 0x00000023422b7211 */ /* 0x000fe400030f0eff */
[----:B------:R-:W-:Y:S01]  /*13030*/  ISETP.GT.U32.AND P6, PT, R39, R70, PT ;  /* 0x000000462700720c */ /* 0x000fe20003fc4070 */
[----:B------:R-:W-:Y:S01]  /*13040*/  @!P2 IMAD.MOV R69, RZ, RZ, -R69 ;  /* 0x000000ffff45a224 */ /* 0x000fe200078e0a45 */
[----:B------:R-:W-:Y:S01]  /*13050*/  ISETP.GE.AND P2, PT, R16, RZ, PT ;  /* 0x000000ff1000720c */ /* 0x000fe20003f46270 */
[--C-:B------:R-:W-:Y:S01]  /*13060*/  @!P5 IMAD.IADD R68, R68, 0x1, -R39.reuse ;  /* 0x000000014444d824 */ /* 0x100fe200078e0a27 */
[----:B------:R-:W-:Y:S01]  /*13070*/  ISETP.GE.AND P5, PT, R17, RZ, PT ;  /* 0x000000ff1100720c */ /* 0x000fe20003fa6270 */
[----:B------:R-:W-:Y:S01]  /*13080*/  @!P4 IMAD.IADD R67, R67, 0x1, -R39 ;  /* 0x000000014343c824 */ /* 0x000fe200078e0a27 */
[----:B------:R-:W-:Y:S01]  /*13090*/  ISETP.GT.U32.AND P4, PT, R39, R71, PT ;  /* 0x000000472700720c */ /* 0x000fe20003f84070 */
[----:B------:R0:W-:Y:S01]  /*130a0*/  STL [R1+0x368], R42 ;  /* 0x0003682a01007387 */ /* 0x0001e20000100800 */
[----:B------:R-:W-:-:S02]  /*130b0*/  SEL R69, R5, R69, !P3 ;  /* 0x0000004505457207 */ /* 0x000fc40005800000 */
[----:B------:R-:W-:Y:S01]  /*130c0*/  PRMT R89, RZ, 0x7610, R89 ;  /* 0x00007610ff597816 */ /* 0x000fe20000000059 */
[----:B------:R0:W2:Y:S02]  /*130d0*/  @P0 LDG.E.U8 R90, desc[UR18][R42.64] ;  /* 0x000000122a5a0981 */ /* 0x0000a4000c1e1100 */
[----:B------:R-:W-:Y:S02]  /*130e0*/  @!P6 IMAD.IADD R70, R70, 0x1, -R39 ;  /* 0x000000014646e824 */ /* 0x000fe400078e0a27 */
[----:B------:R-:W-:-:S03]  /*130f0*/  @!P2 IMAD.MOV R68, RZ, RZ, -R68 ;  /* 0x000000ffff44a224 */ /* 0x000fc600078e0a44 */
[----:B------:R-:W-:Y:S01]  /*13100*/  ISETP.GT.U32.AND P6, PT, R39, R70, PT ;  /* 0x000000462700720c */ /* 0x000fe20003fc4070 */
[----:B------:R-:W-:Y:S01]  /*13110*/  IMAD R69, R69, UR4, RZ ;  /* 0x0000000445457c24 */ /* 0x000fe2000f8e02ff */
[----:B------:R1:W-:Y:S01]  /*13120*/  STL [R1+0x370], R41 ;  /* 0x0003702901007387 */ /* 0x0003e20000100800 */
[----:B------:R-:W-:Y:S01]  /*13130*/  @!P5 IMAD.MOV R67, RZ, RZ, -R67 ;  /* 0x000000ffff43d224 */ /* 0x000fe200078e0a43 */
[----:B------:R-:W-:Y:S01]  /*13140*/  SEL R68, R5, R68, !P3 ;  /* 0x0000004405447207 */ /* 0x000fe20005800000 */
[----:B------:R-:W-:Y:S01]  /*13150*/  @!P4 IMAD.IADD R71, R71, 0x1, -R39 ;  /* 0x000000014747c824 */ /* 0x000fe200078e0a27 */
[----:B------:R1:W-:Y:S01]  /*13160*/  STL [R1+0x364], R43 ;  /* 0x0003642b01007387 */ /* 0x0003e20000100800 */
[----:B0-----:R-:W-:Y:S01]  /*13170*/  @P0 IMAD.MOV.U32 R42, RZ, RZ, R41 ;  /* 0x000000ffff2a0224 */ /* 0x001fe200078e0029 */
[----:B------:R-:W-:Y:S01]  /*13180*/  ISETP.GE.AND P2, PT, R14, RZ, PT ;  /* 0x000000ff0e00720c */ /* 0x000fe20003f46270 */
[----:B------:R-:W0:Y:S01]  /*13190*/  LDCU UR4, c[0x0][0x3b0] ;  /* 0x00007600ff0477ac */ /* 0x000e220008000800 */
[----:B------:R-:W-:Y:S01]  /*131a0*/  ISETP.GT.U32.AND P4, PT, R39, R72, PT ;  /* 0x000000482700720c */ /* 0x000fe20003f84070 */
[----:B-1----:R-:W-:Y:S01]  /*131b0*/  IMAD R68, R68, UR5, RZ ;  /* 0x0000000544447c24 */ /* 0x002fe2000f8e02ff */
[-C--:B------:R-:W-:Y:S01]  /*131c0*/  IADD3 R41, P5, PT, R69, R38.reuse, RZ ;  /* 0x0000002645297210 */ /* 0x080fe20007fbe0ff */
[----:B------:R-:W-:Y:S01]  /*131d0*/  @P0 IMAD.MOV.U32 R43, RZ, RZ, R44 ;  /* 0x000000ffff2b0224 */ /* 0x000fe200078e002c */
[----:B------:R-:W-:Y:S01]  /*131e0*/  SEL R67, R5, R67, !P3 ;  /* 0x0000004305437207 */ /* 0x000fe20005800000 */
[----:B------:R-:W-:Y:S01]  /*131f0*/  STL [R1+0x36c], R44 ;  /* 0x00036c2c01007387 */ /* 0x000fe20000100800 */
[----:B------:R-:W-:Y:S01]  /*13200*/  @!P6 IMAD.IADD R70, R70, 0x1, -R39 ;  /* 0x000000014646e824 */ /* 0x000fe200078e0a27 */
[----:B------:R-:W-:Y:S01]  /*13210*/  PRMT R88, RZ, 0x7610, R88 ;  /* 0x00007610ff587816 */ /* 0x000fe20000000058 */
[----:B------:R-:W1:Y:S01]  /*13220*/  LDCU UR5, c[0x0][0x3b0] ;  /* 0x00007600ff0577ac */ /* 0x000e620008000800 */
[----:B------:R0:W2:Y:S01]  /*13230*/  @P0 LDG.E.U8 R89, desc[UR18][R42.64] ;  /* 0x000000122a590981 */ /* 0x0000a2000c1e1100 */
[----:B------:R-:W-:Y:S01]  /*13240*/  IMAD R67, R67, UR12, RZ ;  /* 0x0000000c43437c24 */ /* 0x000fe2000f8e02ff */
[----:B------:R-:W-:-:S02]  /*13250*/  IADD3 R45, P6, PT, R68, R38, RZ ;  /* 0x00000026442d7210 */ /* 0x000fc40007fde0ff */
[----:B------:R-:W5:Y:S01]  /*13260*/  LDL.LU R16, [R1+0xa24] ;  /* 0x000a240001107983 */ /* 0x000f620000300800 */
[----:B------:R-:W-:Y:S01]  /*13270*/  @!P2 IMAD.MOV R70, RZ, RZ, -R70 ;  /* 0x000000ffff46a224 */ /* 0x000fe200078e0a46 */
[----:B------:R-:W-:Y:S01]  /*13280*/  PRMT R87, RZ, 0x7610, R87 ;  /* 0x00007610ff577816 */ /* 0x000fe20000000057 */
[----:B------:R-:W-:Y:S01]  /*13290*/  @!P4 IMAD.IADD R72, R72, 0x1, -R39 ;  /* 0x000000014848c824 */ /* 0x000fe200078e0a27 */
[----:B------:R-:W5:Y:S01]  /*132a0*/  LDL.LU R17, [R1+0xa20] ;  /* 0x000a200001117983 */ /* 0x000f620000300800 */
[-C--:B0-----:R-:W-:Y:S01]  /*132b0*/  LEA.HI.X.SX32 R42, R69, R35.reuse, 0x1, P5 ;  /* 0x00000023452a7211 */ /* 0x081fe200028f0eff */
[----:B------:R-:W0:Y:S02]  /*132c0*/  LDCU UR12, c[0x0][0x3b0] ;  /* 0x00007600ff0c77ac */ /* 0x000e240008000800 */
[----:B------:R-:W5:Y:S01]  /*132d0*/  LDL.LU R14, [R1+0xa1c] ;  /* 0x000a1c00010e7983 */ /* 0x000f620000300800 */
[----:B------:R-:W-:Y:S01]  /*132e0*/  LEA.HI.X.SX32 R120, R68, R35, 0x1, P6 ;  /* 0x0000002344787211 */ /* 0x000fe200030f0eff */
[----:B------:R-:W-:-:S02]  /*132f0*/  @P0 IMAD.MOV.U32 R43, RZ, RZ, R42 ;  /* 0x000000ffff2b0224 */ /* 0x000fc400078e002a */
[----:B------:R-:W-:Y:S01]  /*13300*/  STL [R1+0x378], R41 ;  /* 0x0003782901007387 */ /* 0x000fe20000100800 */
[----:B------:R-:W-:-:S03]  /*13310*/  ISETP.GT.U32.AND P5, PT, R39, R71, PT ;  /* 0x000000472700720c */ /* 0x000fc60003fa4070 */
[----:B------:R0:W-:Y:S01]  /*13320*/  STL [R1+0x374], R42 ;  /* 0x0003742a01007387 */ /* 0x0001e20000100800 */
[----:B------:R-:W-:Y:S02]  /*13330*/  ISETP.GT.U32.AND P2, PT, R39, R73, PT ;  /* 0x000000492700720c */ /* 0x000fe40003f44070 */
[----:B------:R-:W-:Y:S01]  /*13340*/  ISETP.GE.AND P4, PT, R15, RZ, PT ;  /* 0x000000ff0f00720c */ /* 0x000fe20003f86270 */
[----:B0-----:R-:W-:Y:S01]  /*13350*/  @P0 IMAD.MOV.U32 R42, RZ, RZ, R41 ;  /* 0x000000ffff2a0224 */ /* 0x001fe200078e0029 */
[----:B------:R-:W-:-:S04]  /*13360*/  IADD3 R41, P6, PT, R67, R38, RZ ;  /* 0x0000002643297210 */ /* 0x000fc80007fde0ff */
[----:B------:R-:W-:Y:S01]  /*13370*/  LEA.HI.X.SX32 R44, R67, R35, 0x1, P6 ;  /* 0x00000023432c7211 */ /* 0x000fe200030f0eff */
[----:B------:R0:W2:Y:S01]  /*13380*/  @P0 LDG.E.U8 R88, desc[UR18][R42.64] ;  /* 0x000000122a580981 */ /* 0x0000a2000c1e1100 */
[----:B------:R-:W-:Y:S02]  /*13390*/  ISETP.GT.U32.AND P6, PT, R39, R72, PT ;  /* 0x000000482700720c */ /* 0x000fe40003fc4070 */
[----:B------:R-:W-:Y:S01]  /*133a0*/  SEL R70, R5, R70, !P3 ;  /* 0x0000004605467207 */ /* 0x000fe20005800000 */
[----:B------:R-:W-:Y:S01]  /*133b0*/  @!P5 IMAD.IADD R71, R71, 0x1, -R39 ;  /* 0x000000014747d824 */ /* 0x000fe200078e0a27 */
[----:B------:R-:W-:Y:S01]  /*133c0*/  PRMT R69, RZ, 0x7610, R69 ;  /* 0x00007610ff457816 */ /* 0x000fe20000000045 */
[----:B0-----:R-:W-:Y:S02]  /*133d0*/  @P0 IMAD.MOV.U32 R42, RZ, RZ, R45 ;  /* 0x000000ffff2a0224 */ /* 0x001fe400078e002d */
[----:B------:R-:W-:Y:S02]  /*133e0*/  @P0 IMAD.MOV.U32 R43, RZ, RZ, R120 ;  /* 0x000000ffff2b0224 */ /* 0x000fe400078e0078 */
[----:B------:R-:W-:-:S03]  /*133f0*/  @!P2 IMAD.IADD R73, R73, 0x1, -R39 ;  /* 0x000000014949a824 */ /* 0x000fc600078e0a27 */
[----:B------:R0:W2:Y:S01]  /*13400*/  @P0 LDG.E.U8 R87, desc[UR18][R42.64] ;  /* 0x000000122a570981 */ /* 0x0000a2000c1e1100 */
[----:B------:R-:W-:Y:S01]  /*13410*/  IMAD R70, R70, UR13, RZ ;  /* 0x0000000d46467c24 */ /* 0x000fe2000f8e02ff */
[----:B------:R-:W-:Y:S01]  /*13420*/  ISETP.GE.AND P5, PT, R138, RZ, PT ;  /* 0x000000ff8a00720c */ /* 0x000fe20003fa6270 */
[----:B------:R-:W-:Y:S02]  /*13430*/  @!P4 IMAD.MOV R71, RZ, RZ, -R71 ;  /* 0x000000ffff47c224 */ /* 0x000fe400078e0a47 */
[----:B------:R-:W-:Y:S01]  /*13440*/  @!P6 IMAD.IADD R72, R72, 0x1, -R39 ;  /* 0x000000014848e824 */ /* 0x000fe200078e0a27 */
[C---:B------:R-:W-:Y:S01]  /*13450*/  ISETP.GT.U32.AND P6, PT, R39.reuse, R73, PT ;  /* 0x000000492700720c */ /* 0x040fe20003fc4070 */
[----:B------:R-:W-:Y:S01]  /*13460*/  STL [R1+0x380], R45 ;  /* 0x0003802d01007387 */ /* 0x000fe20000100800 */
[----:B0-----:R-:W-:Y:S02]  /*13470*/  @P0 IMAD.MOV.U32 R42, RZ, RZ, R41 ;  /* 0x000000ffff2a0224 */ /* 0x001fe400078e0029 */
[----:B------:R-:W-:Y:S01]  /*13480*/  @P0 IMAD.MOV.U32 R43, RZ, RZ, R44 ;  /* 0x000000ffff2b0224 */ /* 0x000fe200078e002c */
[----:B------:R-:W-:Y:S01]  /*13490*/  ISETP.GT.U32.AND P4, PT, R39, R74, PT ;  /* 0x0000004a2700720c */ /* 0x000fe20003f84070 */
[----:B------:R-:W0:Y:S03]  /*134a0*/  LDCU UR13, c[0x0][0x3b0] ;  /* 0x00007600ff0d77ac */ /* 0x000e260008000800 */
[----:B------:R1:W2:Y:S01]  /*134b0*/  @P0 LDG.E.U8 R69, desc[UR18][R42.64] ;  /* 0x000000122a450981 */ /* 0x0002a2000c1e1100 */
[----:B------:R-:W-:-:S02]  /*134c0*/  SEL R71, R5, R71, !P3 ;  /* 0x0000004705477207 */ /* 0x000fc40005800000 */
[----:B-1----:R-:W-:-:S03]  /*134d0*/  IADD3 R42, P2, PT, R70, R38, RZ ;  /* 0x00000026462a7210 */ /* 0x002fc60007f5e0ff */
[----:B------:R-:W-:Y:S01]  /*134e0*/  IMAD R71, R71, UR4, RZ ;  /* 0x0000000447477c24 */ /* 0x000fe2000f8e02ff */
[----:B------:R-:W-:Y:S01]  /*134f0*/  STL [R1+0x37c], R120 ;  /* 0x00037c7801007387 */ /* 0x000fe20000100800 */
[----:B------:R-:W1:Y:S01]  /*13500*/  LDCU UR4, c[0x0][0x3b0] ;  /* 0x00007600ff0477ac */ /* 0x000e620008000800 */
[----:B------:R-:W-:Y:S02]  /*13510*/  LEA.HI.X.SX32 R43, R70, R35, 0x1, P2 ;  /* 0x00000023462b7211 */ /* 0x000fe400010f0eff */
[----:B------:R-:W-:Y:S01]  /*13520*/  ISETP.GE.AND P2, PT, R135, RZ, PT ;  /* 0x000000ff8700720c */ /* 0x000fe20003f46270 */
[----:B------:R0:W-:Y:S01]  /*13530*/  STL [R1+0x3a8], R41 ;  /* 0x0003a82901007387 */ /* 0x0001e20000100800 */
[----:B------:R-:W-:Y:S02]  /*13540*/  @!P5 IMAD.MOV R72, RZ, RZ, -R72 ;  /* 0x000000ffff48d224 */ /* 0x000fe400078e0a48 */
[--C-:B------:R-:W-:Y:S01]  /*13550*/  @!P6 IMAD.IADD R73, R73, 0x1, -R39.reuse ;  /* 0x000000014949e824 */ /* 0x100fe200078e0a27 */
[----:B------:R-:W-:Y:S01]  /*13560*/  ISETP.GT.U32.AND P6, PT, R39, R76, PT ;  /* 0x0000004c2700720c */ /* 0x000fe20003fc4070 */
[----:B------:R-:W5:Y:S01]  /*13570*/  LDL.LU R15, [R1+0xa18] ;  /* 0x000a1800010f7983 */ /* 0x000f620000300800 */
[----:B------:R-:W-:Y:S01]  /*13580*/  @!P4 IMAD.IADD R74, R74, 0x1, -R39 ;  /* 0x000000014a4ac824 */ /* 0x000fe200078e0a27 */
[----:B0-----:R-:W-:-:S02]  /*13590*/  IADD3 R41, P5, PT, R71, R38, RZ ;  /* 0x0000002647297210 */ /* 0x001fc40007fbe0ff */
[----:B------:R0:W-:Y:S01]  /*135a0*/  STL [R1+0x3a4], R44 ;  /* 0x0003a42c01007387 */ /* 0x0001e20000100800 */
[----:B------:R-:W-:Y:S02]  /*135b0*/  SEL R72, R5, R72, !P3 ;  /* 0x0000004805487207 */ /* 0x000fe40005800000 */
[----:B------:R-:W-:Y:S01]  /*135c0*/  @!P2 IMAD.MOV R73, RZ, RZ, -R73 ;  /* 0x000000ffff49a224 */ /* 0x000fe200078e0a49 */
[----:B------:R-:W-:Y:S01]  /*135d0*/  PRMT R68, RZ, 0x7610, R68 ;  /* 0x00007610ff447816 */ /* 0x000fe20000000044 */
[----:B------:R-:W5:Y:S01]  /*135e0*/  LDL.LU R138, [R1+0xa14] ;  /* 0x000a1400018a7983 */ /* 0x000f620000300800 */
[----:B------:R-:W-:Y:S02]  /*135f0*/  ISETP.GT.U32.AND P4, PT, R39, R74, PT ;  /* 0x0000004a2700720c */ /* 0x000fe40003f84070 */
[----:B0-----:R-:W-:Y:S01]  /*13600*/  LEA.HI.X.SX32 R44, R71, R35, 0x1, P5 ;  /* 0x00000023472c7211 */ /* 0x001fe200028f0eff */
[----:B------:R-:W-:Y:S01]  /*13610*/  IMAD R72, R72, UR5, RZ ;  /* 0x0000000548487c24 */ /* 0x000fe2000f8e02ff */
[----:B------:R-:W-:Y:S01]  /*13620*/  ISETP.GT.U32.AND P5, PT, R39, R75, PT ;  /* 0x0000004b2700720c */ /* 0x000fe20003fa4070 */
[----:B------:R0:W-:Y:S01]  /*13630*/  STL [R1+0x3b0], R42 ;  /* 0x0003b02a01007387 */ /* 0x0001e20000100800 */
[----:B------:R-:W-:Y:S01]  /*13640*/  PRMT R67, RZ, 0x7610, R67 ;  /* 0x00007610ff437816 */ /* 0x000fe20000000043 */
[--C-:B------:R-:W-:Y:S01]  /*13650*/  @!P6 IMAD.IADD R76, R76, 0x1, -R39.reuse ;  /* 0x000000014c4ce824 */ /* 0x100fe200078e0a27 */
[----:B------:R-:W-:Y:S01]  /*13660*/  SEL R73, R5, R73, !P3 ;  /* 0x0000004905497207 */ /* 0x000fe20005800000 */
[----:B------:R-:W5:Y:S04]  /*13670*/  LDL.LU R135, [R1+0xa10] ;  /* 0x000a100001877983 */ /* 0x000f680000300800 */
[----:B------:R0:W2:Y:S01]  /*13680*/  @P0 LDG.E.U8 R68, desc[UR18][R42.64] ;  /* 0x000000122a440981 */ /* 0x0000a2000c1e1100 */
[----:B------:R-:W-:Y:S01]  /*13690*/  ISETP.GE.AND P2, PT, R12, RZ, PT ;  /* 0x000000ff0c00720c */ /* 0x000fe20003f46270 */
[----:B------:R-:W-:Y:S01]  /*136a0*/  @!P4 IMAD.IADD R74, R74, 0x1, -R39 ;  /* 0x000000014a4ac824 */ /* 0x000fe200078e0a27 */
[----:B------:R-:W3:Y:S01]  /*136b0*/  LDCU UR5, c[0x0][0x3b0] ;  /* 0x00007600ff0577ac */ /* 0x000ee20008000800 */
[----:B------:R1:W-:Y:S04]  /*136c0*/  STL [R1+0x3ac], R43 ;  /* 0x0003ac2b01007387 */ /* 0x0003e80000100800 */
[----:B------:R-:W-:Y:S01]  /*136d0*/  STL [R1+0x3b8], R41 ;  /* 0x0003b82901007387 */ /* 0x000fe20000100800 */
[----:B0-----:R-:W-:-:S03]  /*136e0*/  @P0 IMAD.MOV.U32 R42, RZ, RZ, R41 ;  /* 0x000000ffff2a0224 */ /* 0x001fc600078e0029 */
[----:B------:R0:W-:Y:S01]  /*136f0*/  STL [R1+0x3b4], R44 ;  /* 0x0003b42c01007387 */ /* 0x0001e20000100800 */
[----:B-1----:R-:W-:Y:S02]  /*13700*/  @P0 IMAD.MOV.U32 R43, RZ, RZ, R44 ;  /* 0x000000ffff2b0224 */ /* 0x002fe400078e002c */
[----:B------:R-:W-:Y:S01]  /*13710*/  IMAD R73, R73, UR4, RZ ;  /* 0x0000000449497c24 */ /* 0x000fe2000f8e02ff */
[----:B------:R-:W5:Y:S01]  /*13720*/  LDL.LU R12, [R1+0xa0c] ;  /* 0x000a0c00010c7983 */ /* 0x000f620000300800 */
[----:B------:R-:W-:-:S03]  /*13730*/  @!P5 IMAD.IADD R75, R75, 0x1, -R39 ;  /* 0x000000014b4bd824 */ /* 0x000fc600078e0a27 */
[----:B------:R1:W2:Y:S01]  /*13740*/  @P0 LDG.E.U8 R67, desc[UR18][R42.64] ;  /* 0x000000122a430981 */ /* 0x0002a2000c1e1100 */
[CC--:B0-----:R-:W-:Y:S01]  /*13750*/  IADD3 R44, P6, PT, R72.reuse, R38.reuse, RZ ;  /* 0x00000026482c7210 */ /* 0x0c1fe20007fde0ff */
[----:B------:R-:W-:Y:S01]  /*13760*/  @!P2 IMAD.MOV R74, RZ, RZ, -R74 ;  /* 0x000000ffff4aa224 */ /* 0x000fe200078e0a4a */
[----:B------:R-:W-:Y:S01]  /*13770*/  IADD3 R41, P4, PT, R73, R38, RZ ;  /* 0x0000002649297210 */ /* 0x000fe20007f9e0ff */
[----:B------:R-:W0:Y:S01]  /*13780*/  LDCU UR4, c[0x0][0x3b0] ;  /* 0x00007600ff0477ac */ /* 0x000e220008000800 */
[C---:B------:R-:W-:Y:S01]  /*13790*/  ISETP.GT.U32.AND P5, PT, R39.reuse, R76, PT ;  /* 0x0000004c2700720c */ /* 0x040fe20003fa4070 */
[----:B------:R-:W-:Y:S01]  /*137a0*/  STL [R1+0x3c0], R44 ;  /* 0x0003c02c01007387 */ /* 0x000fe20000100800 */
[----:B-1----:R-:W-:Y:S02]  /*137b0*/  LEA.HI.X.SX32 R42, R72, R35, 0x1, P6 ;  /* 0x00000023482a7211 */ /* 0x002fe400030f0eff */
[----:B------:R-:W-:-:S03]  /*137c0*/  ISETP.GT.U32.AND P6, PT, R39, R75, PT ;  /* 0x0000004b2700720c */ /* 0x000fc60003fc4070 */
[----:B------:R1:W-:Y:S01]  /*137d0*/  STL [R1+0x3bc], R42 ;  /* 0x0003bc2a01007387 */ /* 0x0003e20000100800 */
[----:B------:R-:W-:Y:S02]  /*137e0*/  @P0 IMAD.MOV.U32 R43, RZ, RZ, R42 ;  /* 0x000000ffff2b0224 */ /* 0x000fe400078e002a */
[----:B-1----:R-:W-:Y:S01]  /*137f0*/  @P0 IMAD.MOV.U32 R42, RZ, RZ, R44 ;  /* 0x000000ffff2a0224 */ /* 0x002fe200078e002c */
[----:B------:R-:W-:Y:S02]  /*13800*/  LEA.HI.X.SX32 R44, R73, R35, 0x1, P4 ;  /* 0x00000023492c7211 */ /* 0x000fe400020f0eff */
[----:B------:R-:W-:Y:S02]  /*13810*/  ISETP.GE.AND P4, PT, R13, RZ, PT ;  /* 0x000000ff0d00720c */ /* 0x000fe40003f86270 */
[----:B------:R-:W-:Y:S01]  /*13820*/  ISETP.GT.U32.AND P2, PT, R39, R79, PT ;  /* 0x0000004f2700720c */ /* 0x000fe20003f44070 */
[--C-:B------:R-:W-:Y:S02]  /*13830*/  @!P5 IMAD.IADD R76, R76, 0x1, -R39.reuse ;  /* 0x000000014c4cd824 */ /* 0x100fe400078e0a27 */
[----:B------:R-:W-:Y:S01]  /*13840*/  @!P6 IMAD.IADD R75, R75, 0x1, -R39 ;  /* 0x000000014b4be824 */ /* 0x000fe200078e0a27 */
[----:B------:R-:W-:-:S02]  /*13850*/  ISETP.GE.AND P6, PT, R10, RZ, PT ;  /* 0x000000ff0a00720c */ /* 0x000fc40003fc6270 */
[----:B------:R-:W-:Y:S02]  /*13860*/  ISETP.GT.U32.AND P5, PT, R39, R78, PT ;  /* 0x0000004e2700720c */ /* 0x000fe40003fa4070 */
[----:B------:R-:W-:-:S03]  /*13870*/  SEL R74, R5, R74, !P3 ;  /* 0x0000004a054a7207 */ /* 0x000fc60005800000 */
[----:B------:R-:W-:Y:S01]  /*13880*/  @!P4 IMAD.MOV R76, RZ, RZ, -R76 ;  /* 0x000000ffff4cc224 */ /* 0x000fe200078e0a4c */
[----:B------:R-:W-:Y:S01]  /*13890*/  PRMT R66, RZ, 0x7610, R66 ;  /* 0x00007610ff427816 */ /* 0x000fe20000000042 */
[----:B------:R-:W-:Y:S01]  /*138a0*/  IMAD R74, R74, UR12, RZ ;  /* 0x0000000c4a4a7c24 */ /* 0x000fe2000f8e02ff */
[----:B------:R1:W-:Y:S01]  /*138b0*/  STL [R1+0x3e8], R41 ;  /* 0x0003e82901007387 */ /* 0x0003e20000100800 */
[----:B------:R-:W-:Y:S01]  /*138c0*/  @!P2 IMAD.IADD R79, R79, 0x1, -R39 ;  /* 0x000000014f4fa824 */ /* 0x000fe200078e0a27 */
[----:B------:R-:W-:Y:S01]  /*138d0*/  SEL R76, R5, R76, !P3 ;  /* 0x0000004c054c7207 */ /* 0x000fe20005800000 */
[----:B------:R-:W-:Y:S01]  /*138e0*/  @!P6 IMAD.MOV R75, RZ, RZ, -R75 ;  /* 0x000000ffff4be224 */ /* 0x000fe200078e0a4b */
[----:B------:R0:W2:Y:S01]  /*138f0*/  @P0 LDG.E.U8 R66, desc[UR18][R42.64] ;  /* 0x000000122a420981 */ /* 0x0000a2000c1e1100 */
[----:B------:R-:W-:Y:S01]  /*13900*/  @!P5 IMAD.IADD R78, R78, 0x1, -R39 ;  /* 0x000000014e4ed824 */ /* 0x000fe200078e0a27 */
[----:B------:R-:W-:Y:S01]  /*13910*/  PRMT R65, RZ, 0x7610, R65 ;  /* 0x00007610ff417816 */ /* 0x000fe20000000041 */
[----:B---3--:R-:W-:Y:S01]  /*13920*/  IMAD R76, R76, UR5, RZ ;  /* 0x000000054c4c7c24 */ /* 0x008fe2000f8e02ff */
[----:B------:R-:W-:Y:S01]  /*13930*/  ISETP.GT.U32.AND P2, PT, R39, R79, PT ;  /* 0x0000004f2700720c */ /* 0x000fe20003f44070 */
[----:B------:R-:W5:Y:S01]  /*13940*/  LDL.LU R13, [R1+0xa08] ;  /* 0x000a0800010d7983 */ /* 0x000f620000300800 */
[----:B------:R-:W-:Y:S01]  /*13950*/  PRMT R64, RZ, 0x7610, R64 ;  /* 0x00007610ff407816 */ /* 0x000fe20000000040 */
[----:B------:R-:W3:Y:S01]  /*13960*/  LDCU UR5, c[0x0][0x3b0] ;  /* 0x00007600ff0577ac */ /* 0x000ee20008000800 */
[----:B0-----:R-:W-:Y:S01]  /*13970*/  @P0 IMAD.MOV.U32 R42, RZ, RZ, R41 ;  /* 0x000000ffff2a0224 */ /* 0x001fe200078e0029 */
[-C--:B-1----:R-:W-:Y:S01]  /*13980*/  IADD3 R41, P4, PT, R74, R38.reuse, RZ ;  /* 0x000000264a297210 */ /* 0x082fe20007f9e0ff */
[----:B------:R0:W-:Y:S01]  /*13990*/  STL [R1+0x3e4], R44 ;  /* 0x0003e42c01007387 */ /* 0x0001e20000100800 */
[----:B------:R-:W-:Y:S01]  /*139a0*/  @P0 IMAD.MOV.U32 R43, RZ, RZ, R44 ;  /* 0x000000ffff2b0224 */ /* 0x000fe200078e002c */
[----:B------:R-:W-:Y:S01]  /*139b0*/  IADD3 R45, P5, PT, R76, R38, RZ ;  /* 0x000000264c2d7210 */ /* 0x000fe20007fbe0ff */
[----:B------:R-:W1:Y:S01]  /*139c0*/  LDCU UR12, c[0x0][0x3b0] ;  /* 0x00007600ff0c77ac */ /* 0x000e620008000800 */
[----:B------:R-:W-:Y:S01]  /*139d0*/  SEL R75, R5, R75, !P3 ;  /* 0x0000004b054b7207 */ /* 0x000fe20005800000 */
[----:B------:R-:W5:Y:S01]  /*139e0*/  LDL.LU R10, [R1+0xa04] ;  /* 0x000a0400010a7983 */ /* 0x000f620000300800 */
[----:B------:R-:W-:-:S02]  /*139f0*/  ISETP.GT.U32.AND P6, PT, R39, R78, PT ;  /* 0x0000004e2700720c */ /* 0x000fc40003fc4070 */
[----:B0-----:R-:W-:Y:S01]  /*13a00*/  LEA.HI.X.SX32 R44, R74, R35, 0x1, P4 ;  /* 0x000000234a2c7211 */ /* 0x001fe200020f0eff */
[----:B------:R0:W2:Y:S01]  /*13a10*/  @P0 LDG.E.U8 R65, desc[UR18][R42.64] ;  /* 0x000000122a410981 */ /* 0x0000a2000c1e1100 */
[----:B------:R-:W-:Y:S02]  /*13a20*/  ISETP.GT.U32.AND P4, PT, R39, R77, PT ;  /* 0x0000004d2700720c */ /* 0x000fe40003f84070 */
[----:B------:R-:W-:Y:S01]  /*13a30*/  LEA.HI.X.SX32 R70, R76, R35, 0x1, P5 ;  /* 0x000000234c467211 */ /* 0x000fe200028f0eff */
[----:B------:R-:W-:Y:S01]  /*13a40*/  IMAD R75, R75, UR4, RZ ;  /* 0x000000044b4b7c24 */ /* 0x000fe2000f8e02ff */
[----:B------:R-:W-:Y:S01]  /*13a50*/  ISETP.GE.AND P5, PT, R11, RZ, PT ;  /* 0x000000ff0b00720c */ /* 0x000fe20003fa6270 */
[----:B------:R1:W-:Y:S01]  /*13a60*/  STL [R1+0x3f0], R41 ;  /* 0x0003f02901007387 */ /* 0x0003e20000100800 */
[----:B------:R-:W-:Y:S01]  /*13a70*/  @!P2 IMAD.IADD R79, R79, 0x1, -R39 ;  /* 0x000000014f4fa824 */ /* 0x000fe200078e0a27 */
[----:B------:R-:W-:Y:S02]  /*13a80*/  PRMT R63, RZ, 0x7610, R63 ;  /* 0x00007610ff3f7816 */ /* 0x000fe4000000003f */
[----:B------:R-:W-:-:S02]  /*13a90*/  @!P6 IMAD.IADD R78, R78, 0x1, -R39 ;  /* 0x000000014e4ee824 */ /* 0x000fc400078e0a27 */
[----:B0-----:R-:W-:Y:S01]  /*13aa0*/  @P0 IMAD.MOV.U32 R42, RZ, RZ, R41 ;  /* 0x000000ffff2a0224 */ /* 0x001fe200078e0029 */
[----:B------:R0:W-:Y:S01]  /*13ab0*/  STL [R1+0x3ec], R44 ;  /* 0x0003ec2c01007387 */ /* 0x0001e20000100800 */
[----:B------:R-:W-:Y:S01]  /*13ac0*/  @P0 IMAD.MOV.U32 R43, RZ, RZ, R44 ;  /* 0x000000ffff2b0224 */ /* 0x000fe200078e002c */
[----:B------:R-:W-:Y:S01]  /*13ad0*/  PRMT R62, RZ, 0x7610, R62 ;  /* 0x00007610ff3e7816 */ /* 0x000fe2000000003e */
[----:B------:R-:W-:Y:S01]  /*13ae0*/  @!P4 IMAD.IADD R77, R77, 0x1, -R39 ;  /* 0x000000014d4dc824 */ /* 0x000fe200078e0a27 */
[C---:B-1----:R-:W-:Y:S01]  /*13af0*/  IADD3 R41, P2, PT, R75.reuse, R38, RZ ;  /* 0x000000264b297210 */ /* 0x042fe20007f5e0ff */
[----:B------:R-:W1:Y:S01]  /*13b00*/  LDCU UR4, c[0x0][0x3b0] ;  /* 0x00007600ff0477ac */ /* 0x000e620008000800 */
[----:B------:R-:W-:Y:S01]  /*13b10*/  ISETP.GE.AND P6, PT, R8, RZ, PT ;  /* 0x000000ff0800720c */ /* 0x000fe20003fc6270 */
[----:B------:R-:W-:Y:S01]  /*13b20*/  @!P5 IMAD.MOV R79, RZ, RZ, -R79 ;  /* 0x000000ffff4fd224 */ /* 0x000fe200078e0a4f */
[----:B------:R3:W2:Y:S01]  /*13b30*/  @P0 LDG.E.U8 R64, desc[UR18][R42.64] ;  /* 0x000000122a400981 */ /* 0x0006a2000c1e1100 */
[----:B0-----:R-:W-:-:S02]  /*13b40*/  LEA.HI.X.SX32 R44, R75, R35, 0x1, P2 ;  /* 0x000000234b2c7211 */ /* 0x001fc400010f0eff */
[C---:B------:R-:W-:Y:S02]  /*13b50*/  ISETP.GT.U32.AND P2, PT, R39.reuse, R80, PT ;  /* 0x000000502700720c */ /* 0x040fe40003f44070 */
[----:B------:R-:W-:Y:S02]  /*13b60*/  ISETP.GT.U32.AND P4, PT, R39, R77, PT ;  /* 0x0000004d2700720c */ /* 0x000fe40003f84070 */
[----:B------:R-:W-:Y:S01]  /*13b70*/  SEL R79, R5, R79, !P3 ;  /* 0x0000004f054f7207 */ /* 0x000fe20005800000 */
[----:B---3--:R-:W-:Y:S02]  /*13b80*/  @P0 IMAD.MOV.U32 R42, RZ, RZ, R45 ;  /* 0x000000ffff2a0224 */ /* 0x008fe400078e002d */
[----:B------:R-:W-:Y:S02]  /*13b90*/  @P0 IMAD.MOV.U32 R43, RZ, RZ, R70 ;  /* 0x000000ffff2b0224 */ /* 0x000fe400078e0046 */
[----:B------:R-:W-:-:S03]  /*13ba0*/  IMAD R79, R79, UR13, RZ ;  /* 0x0000000d4f4f7c24 */ /* 0x000fc6000f8e02ff */
[----:B------:R0:W3:Y:S01]  /*13bb0*/  @P0 LDG.E.U8 R63, desc[UR18][R42.64] ;  /* 0x000000122a3f0981 */ /* 0x0000e2000c1e1100 */
[----:B------:R-:W-:Y:S01]  /*13bc0*/  @!P6 IMAD.MOV R78, RZ, RZ, -R78 ;  /* 0x000000ffff4ee224 */ /* 0x000fe200078e0a4e */
[----:B------:R-:W-:Y:S01]  /*13bd0*/  ISETP.GE.AND P5, PT, R9, RZ, PT ;  /* 0x000000ff0900720c */ /* 0x000fe20003fa6270 */
[--C-:B------:R-:W-:Y:S01]  /*13be0*/  @!P2 IMAD.IADD R80, R80, 0x1, -R39.reuse ;  /* 0x000000015050a824 */ /* 0x100fe200078e0a27 */
[----:B------:R-:W-:Y:S01]  /*13bf0*/  ISETP.GT.U32.AND P6, PT, R39, R81, PT ;  /* 0x000000512700720c */ /* 0x000fe20003fc4070 */
[----:B------:R-:W-:Y:S02]  /*13c00*/  @!P4 IMAD.IADD R77, R77, 0x1, -R39 ;  /* 0x000000014d4dc824 */ /* 0x000fe400078e0a27 */
[----:B0-----:R-:W-:Y:S02]  /*13c10*/  @P0 IMAD.MOV.U32 R42, RZ, RZ, R41 ;  /* 0x000000ffff2a0224 */ /* 0x001fe400078e0029 */
[----:B------:R-:W-:Y:S01]  /*13c20*/  @P0 IMAD.MOV.U32 R43, RZ, RZ, R44 ;  /* 0x000000ffff2b0224 */ /* 0x000fe200078e002c */
[----:B------:R-:W-:-:S02]  /*13c30*/  SEL R78, R5, R78, !P3 ;  /* 0x0000004e054e7207 */ /* 0x000fc40005800000 */
[----:B------:R-:W-:Y:S02]  /*13c40*/  ISETP.GT.U32.AND P2, PT, R39, R80, PT ;  /* 0x000000502700720c */ /* 0x000fe40003f44070 */
[----:B------:R0:W2:Y:S01]  /*13c50*/  @P0 LDG.E.U8 R62, desc[UR18][R42.64] ;  /* 0x000000122a3e0981 */ /* 0x0000a2000c1e1100 */
[----:B------:R-:W-:Y:S01]  /*13c60*/  IMAD R78, R78, UR5, RZ ;  /* 0x000000054e4e7c24 */ /* 0x000fe2000f8e02ff */
[----:B------:R-:W1:Y:S02]  /*13c70*/  LDCU UR5, c[0x0][0x3b0] ;  /* 0x00007600ff0577ac */ /* 0x000e640008000800 */
[----:B------:R-:W-:Y:S01]  /*13c80*/  STL [R1+0x3f8], R45 ;  /* 0x0003f82d01007387 */ /* 0x000fe20000100800 */
[----:B------:R-:W-:-:S03]  /*13c90*/  @!P5 IMAD.MOV R77, RZ, RZ, -R77 ;  /* 0x000000ffff4dd224 */ /* 0x000fc600078e0a4d */
[----:B------:R-:W5:Y:S01]  /*13ca0*/  LDL.LU R11, [R1+0xa00] ;  /* 0x000a0000010b7983 */ /* 0x000f620000300800 */
[----:B0-----:R-:W-:-:S04]  /*13cb0*/  IADD3 R42, P4, PT, R79, R38, RZ ;  /* 0x000000264f2a7210 */ /* 0x001fc80007f9e0ff */
[----:B------:R-:W-:Y:S02]  /*13cc0*/  LEA.HI.X.SX32 R43, R79, R35, 0x1, P4 ;  /* 0x000000234f2b7211 */ /* 0x000fe400020f0eff */
[----:B------:R-:W-:Y:S01]  /*13cd0*/  ISETP.GE.AND P4, PT, R132, RZ, PT ;  /* 0x000000ff8400720c */ /* 0x000fe20003f86270 */
[----:B------:R-:W-:Y:S01]  /*13ce0*/  STL [R1+0x3f4], R70 ;  /* 0x0003f44601007387 */ /* 0x000fe20000100800 */
[----:B------:R-:W-:-:S03]  /*13cf0*/  @!P6 IMAD.IADD R81, R81, 0x1, -R39 ;  /* 0x000000015151e824 */ /* 0x000fc600078e0a27 */
[----:B------:R-:W5:Y:S04]  /*13d00*/  LDL.LU R8, [R1+0x9fc] ;  /* 0x0009fc0001087983 */ /* 0x000f680000300800 */
[----:B------:R0:W-:Y:S01]  /*13d10*/  STL [R1+0x400], R41 ;  /* 0x0004002901007387 */ /* 0x0001e20000100800 */
[----:B------:R-:W-:Y:S01]  /*13d20*/  @!P2 IMAD.IADD R80, R80, 0x1, -R39 ;  /* 0x000000015050a824 */ /* 0x000fe200078e0a27 */
[----:B------:R-:W-:Y:S02]  /*13d30*/  ISETP.GT.U32.AND P6, PT, R39, R81, PT ;  /* 0x000000512700720c */ /* 0x000fe40003fc4070 */
[----:B------:R1:W-:Y:S01]  /*13d40*/  STL [R1+0x3fc], R44 ;  /* 0x0003fc2c01007387 */ /* 0x0003e20000100800 */
[C---:B0-----:R-:W-:Y:S01]  /*13d50*/  IADD3 R41, P5, PT, R78.reuse, R38, RZ ;  /* 0x000000264e297210 */ /* 0x041fe20007fbe0ff */
[----:B------:R-:W-:Y:S01]  /*13d60*/  @!P4 IMAD.MOV R80, RZ, RZ, -R80 ;  /* 0x000000ffff50c224 */ /* 0x000fe200078e0a50 */
[----:B------:R-:W-:Y:S01]  /*13d70*/  PRMT R61, RZ, 0x7610, R61 ;  /* 0x00007610ff3d7816 */ /* 0x000fe2000000003d */
[----:B------:R-:W5:Y:S01]  /*13d80*/  LDL.LU R9, [R1+0x9f8] ;  /* 0x0009f80001097983 */ /* 0x000f620000300800 */
[----:B-1----:R-:W-:-:S02]  /*13d90*/  LEA.HI.X.SX32 R44, R78, R35, 0x1, P5 ;  /* 0x000000234e2c7211 */ /* 0x002fc400028f0eff */
[----:B------:R-:W-:Y:S01]  /*13da0*/  ISETP.GT.U32.AND P5, PT, R39, R82, PT ;  /* 0x000000522700720c */ /* 0x000fe20003fa4070 */
[----:B------:R0:W-:Y:S01]  /*13db0*/  STL [R1+0x428], R42 ;  /* 0x0004282a01007387 */ /* 0x0001e20000100800 */
[----:B------:R-:W-:Y:S02]  /*13dc0*/  ISETP.GE.AND P2, PT, R130, RZ, PT ;  /* 0x000000ff8200720c */ /* 0x000fe40003f46270 */
[----:B------:R-:W-:Y:S01]  /*13dd0*/  SEL R77, R5, R77, !P3 ;  /* 0x0000004d054d7207 */ /* 0x000fe20005800000 */
[----:B------:R-:W5:Y:S01]  /*13de0*/  LDL.LU R132, [R1+0x9f4] ;  /* 0x0009f40001847983 */ /* 0x000f620000300800 */
[----:B------:R-:W-:Y:S02]  /*13df0*/  ISETP.GT.U32.AND P4, PT, R39, R84, PT ;  /* 0x000000542700720c */ /* 0x000fe40003f84070 */
[----:B------:R-:W-:Y:S01]  /*13e00*/  PRMT R60, RZ, 0x7610, R60 ;  /* 0x00007610ff3c7816 */ /* 0x000fe2000000003c */
[----:B------:R-:W-:Y:S01]  /*13e10*/  STL [R1+0x430], R41 ;  /* 0x0004302901007387 */ /* 0x000fe20000100800 */
[----:B------:R-:W-:Y:S01]  /*13e20*/  SEL R80, R5, R80, !P3 ;  /* 0x0000005005507207 */ /* 0x000fe20005800000 */
[----:B------:R-:W-:Y:S01]  /*13e30*/  IMAD R77, R77, UR4, RZ ;  /* 0x000000044d4d7c24 */ /* 0x000fe2000f8e02ff */
[----:B------:R-:W1:Y:S01]  /*13e40*/  LDCU UR4, c[0x0][0x3b0] ;  /* 0x00007600ff0477ac */ /* 0x000e620008000800 */
[----:B------:R0:W-:Y:S04]  /*13e50*/  STL [R1+0x424], R43 ;  /* 0x0004242b01007387 */ /* 0x0001e80000100800 */
[----:B------:R0:W2:Y:S01]  /*13e60*/  @P0 LDG.E.U8 R61, desc[UR18][R42.64] ;  /* 0x000000122a3d0981 */ /* 0x0000a2000c1e1100 */
[----:B------:R-:W-:-:S02]  /*13e70*/  @!P6 IMAD.IADD R81, R81, 0x1, -R39 ;  /* 0x000000015151e824 */ /* 0x000fc400078e0a27 */
[----:B------:R-:W-:Y:S02]  /*13e80*/  IMAD R80, R80, UR5, RZ ;  /* 0x0000000550507c24 */ /* 0x000fe4000f8e02ff */
[--C-:B------:R-:W-:Y:S02]  /*13e90*/  @!P5 IMAD.IADD R82, R82, 0x1, -R39.reuse ;  /* 0x000000015252d824 */ /* 0x100fe400078e0a27 */
[----:B------:R-:W-:Y:S01]  /*13ea0*/  @!P4 IMAD.IADD R84, R84, 0x1, -R39 ;  /* 0x000000015454c824 */ /* 0x000fe200078e0a27 */
[----:B------:R1:W-:Y:S01]  /*13eb0*/  STL [R1+0x42c], R44 ;  /* 0x00042c2c01007387 */ /* 0x0003e20000100800 */
[----:B0-----:R-:W-:Y:S02]  /*13ec0*/  @P0 IMAD.MOV.U32 R42, RZ, RZ, R41 ;  /* 0x000000ffff2a0224 */ /* 0x001fe400078e0029 */
[----:B------:R-:W-:Y:S02]  /*13ed0*/  @P0 IMAD.MOV.U32 R43, RZ, RZ, R44 ;  /* 0x000000ffff2b0224 */ /* 0x000fe400078e002c */
[----:B------:R-:W-:Y:S01]  /*13ee0*/  @!P2 IMAD.MOV R81, RZ, RZ, -R81 ;  /* 0x000000ffff51a224 */ /* 0x000fe200078e0a51 */
[----:B------:R-:W-:Y:S01]  /*13ef0*/  ISETP.GT.U32.AND P6, PT, R39, R82, PT ;  /* 0x000000522700720c */ /* 0x000fe20003fc4070 */
[----:B------:R-:W5:Y:S01]  /*13f00*/  LDL.LU R130, [R1+0x9f0] ;  /* 0x0009f00001827983 */ /* 0x000f620000300800 */
[----:B------:R-:W-:Y:S01]  /*13f10*/  PRMT R59, RZ, 0x7610, R59 ;  /* 0x00007610ff3b7816 */ /* 0x000fe2000000003b */
[----:B------:R-:W0:Y:S02]  /*13f20*/  LDCU UR5, c[0x0][0x3b0] ;  /* 0x00007600ff0577ac */ /* 0x000e240008000800 */
[----:B------:R1:W2:Y:S01]  /*13f30*/  @P0 LDG.E.U8 R60, desc[UR18][R42.64] ;  /* 0x000000122a3c0981 */ /* 0x0002a2000c1e1100 */
[----:B------:R-:W-:-:S02]  /*13f40*/  IADD3 R41, P2, PT, R80, R38, RZ ;  /* 0x0000002650297210 */ /* 0x000fc40007f5e0ff */
[----:B-1----:R-:W-:-:S04]  /*13f50*/  IADD3 R42, P5, PT, R77, R38, RZ ;  /* 0x000000264d2a7210 */ /* 0x002fc80007fbe0ff */
[----:B------:R-:W-:Y:S02]  /*13f60*/  LEA.HI.X.SX32 R43, R77, R35, 0x1, P5 ;  /* 0x000000234d2b7211 */ /* 0x000fe400028f0eff */
[----:B------:R-:W-:Y:S02]  /*13f70*/  ISETP.GT.U32.AND P5, PT, R39, R83, PT ;  /* 0x000000532700720c */ /* 0x000fe40003fa4070 */
[----:B------:R-:W-:Y:S02]  /*13f80*/  LEA.HI.X.SX32 R44, R80, R35, 0x1, P2 ;  /* 0x00000023502c7211 */ /* 0x000fe400010f0eff */
[----:B------:R-:W-:Y:S02]  /*13f90*/  ISETP.GE.AND P4, PT, R6, RZ, PT ;  /* 0x000000ff0600720c */ /* 0x000fe40003f86270 */
[----:B------:R-:W-:Y:S01]  /*13fa0*/  SEL R81, R5, R81, !P3 ;  /* 0x0000005105517207 */ /* 0x000fe20005800000 */
[----:B------:R1:W-:Y:S01]  /*13fb0*/  STL [R1+0x438], R42 ;  /* 0x0004382a01007387 */ /* 0x0003e20000100800 */
[----:B------:R-:W-:Y:S01]  /*13fc0*/  ISETP.GT.U32.AND P2, PT, R39, R84, PT ;  /* 0x000000542700720c */ /* 0x000fe20003f44070 */
[----:B------:R-:W-:-:S02]  /*13fd0*/  @!P6 IMAD.IADD R82, R82, 0x1, -R39 ;  /* 0x000000015252e824 */ /* 0x000fc400078e0a27 */
[----:B------:R-:W-:Y:S01]  /*13fe0*/  IMAD R81, R81, UR4, RZ ;  /* 0x0000000451517c24 */ /* 0x000fe2000f8e02ff */
[----:B------:R0:W-:Y:S01]  /*13ff0*/  STL [R1+0x434], R43 ;  /* 0x0004342b01007387 */ /* 0x0001e20000100800 */
[--C-:B------:R-:W-:Y:S01]  /*14000*/  @!P5 IMAD.IADD R83, R83, 0x1, -R39.reuse ;  /* 0x000000015353d824 */ /* 0x100fe200078e0a27 */
[----:B------:R-:W-:Y:S01]  /*14010*/  PRMT R58, RZ, 0x7610, R58 ;  /* 0x00007610ff3a7816 */ /* 0x000fe2000000003a */
[----:B------:R-:W4:Y:S01]  /*14020*/  LDCU UR4, c[0x0][0x3b0] ;  /* 0x00007600ff0477ac */ /* 0x000f220008000800 */
[----:B------:R1:W2:Y:S01]  /*14030*/  @P0 LDG.E.U8 R59, desc[UR18][R42.64] ;  /* 0x000000122a3b0981 */ /* 0x0002a2000c1e1100 */
[C---:B------:R-:W-:Y:S01]  /*14040*/  ISETP.GT.U32.AND P6, PT, R39.reuse, R85, PT ;  /* 0x000000552700720c */ /* 0x040fe20003fc4070 */
[----:B------:R-:W-:Y:S02]  /*14050*/  @!P4 IMAD.MOV R82, RZ, RZ, -R82 ;  /* 0x000000ffff52c224 */ /* 0x000fe400078e0a52 */
[----:B------:R0:W-:Y:S01]  /*14060*/  STL [R1+0x440], R41 ;  /* 0x0004402901007387 */ /* 0x0001e20000100800 */
[----:B------:R-:W-:Y:S01]  /*14070*/  @!P2 IMAD.IADD R84, R84, 0x1, -R39 ;  /* 0x000000015454a824 */ /* 0x000fe200078e0a27 */
[----:B------:R-:W-:Y:S01]  /*14080*/  ISETP.GT.U32.AND P5, PT, R39, R83, PT ;  /* 0x000000532700720c */ /* 0x000fe20003fa4070 */
[----:B-1----:R-:W-:-:S02]  /*14090*/  @P0 IMAD.MOV.U32 R42, RZ, RZ, R41 ;  /* 0x000000ffff2a0224 */ /* 0x002fc400078e0029 */
[----:B0-----:R-:W-:Y:S01]  /*140a0*/  @P0 IMAD.MOV.U32 R43, RZ, RZ, R44 ;  /* 0x000000ffff2b0224 */ /* 0x001fe200078e002c */
[----:B------:R-:W-:-:S04]  /*140b0*/  ISETP.GE.AND P4, PT, R7, RZ, PT ;  /* 0x000000ff0700720c */ /* 0x000fc80003f86270 */
[--C-:B------:R-:W-:Y:S01]  /*140c0*/  @!P6 IMAD.IADD R85, R85, 0x1, -R39.reuse ;  /* 0x000000015555e824 */ /* 0x100fe200078e0a27 */
[----:B------:R-:W-:Y:S01]  /*140d0*/  IADD3 R41, P2, PT, R81, R38, RZ ;  /* 0x0000002651297210 */ /* 0x000fe20007f5e0ff */
[----:B------:R-:W5:Y:S04]  /*140e0*/  LDL.LU R6, [R1+0x9ec] ;  /* 0x0009ec0001067983 */ /* 0x000f680000300800 */
[----:B------:R0:W2:Y:S01]  /*140f0*/  @P0 LDG.E.U8 R58, desc[UR18][R42.64] ;  /* 0x000000122a3a0981 */ /* 0x0000a2000c1e1100 */
[----:B------:R-:W-:Y:S02]  /*14100*/  SEL R82, R5, R82, !P3 ;  /* 0x0000005205527207 */ /* 0x000fe40005800000 */
[----:B0-----:R-:W-:Y:S02]  /*14110*/  LEA.HI.X.SX32 R42, R81, R35, 0x1, P2 ;  /* 0x00000023512a7211 */ /* 0x001fe400010f0eff */
[----:B------:R-:W-:Y:S01]  /*14120*/  ISETP.GE.AND P2, PT, R126, RZ, PT ;  /* 0x000000ff7e00720c */ /* 0x000fe20003f46270 */
[----:B------:R-:W-:Y:S01]  /*14130*/  STL [R1+0x43c], R44 ;  /* 0x00043c2c01007387 */ /* 0x000fe20000100800 */
[----:B------:R-:W-:Y:S01]  /*14140*/  @!P5 IMAD.IADD R83, R83, 0x1, -R39 ;  /* 0x000000015353d824 */ /* 0x000fe200078e0a27 */
[----:B------:R-:W-:Y:S01]  /*14150*/  ISETP.GT.U32.AND P6, PT, R39, R85, PT ;  /* 0x000000552700720c */ /* 0x000fe20003fc4070 */
[----:B------:R-:W-:Y:S01]  /*14160*/  IMAD R82, R82, UR5, RZ ;  /* 0x0000000552527c24 */ /* 0x000fe2000f8e02ff */
[----:B------:R-:W5:Y:S01]  /*14170*/  LDL.LU R7, [R1+0x9e8] ;  /* 0x0009e80001077983 */ /* 0x000f620000300800 */
[----:B------:R-:W-:Y:S01]  /*14180*/  @!P4 IMAD.MOV R84, RZ, RZ, -R84 ;  /* 0x000000ffff54c224 */ /* 0x000fe200078e0a54 */
[----:B------:R-:W-:Y:S01]  /*14190*/  PRMT R57, RZ, 0x7610, R57 ;  /* 0x00007610ff397816 */ /* 0x000fe20000000039 */
[----:B------:R-:W-:Y:S01]  /*141a0*/  @P0 IMAD.MOV.U32 R43, RZ, RZ, R42 ;  /* 0x000000ffff2b0224 */ /* 0x000fe200078e002a */
[----:B------:R-:W-:Y:S01]  /*141b0*/  STL [R1+0x468], R41 ;  /* 0x0004682901007387 */ /* 0x000fe20000100800 */
[----:B------:R-:W-:Y:S01]  /*141c0*/  ISETP.GE.AND P5, PT, R125, RZ, PT ;  /* 0x000000ff7d00720c */ /* 0x000fe20003fa6270 */
[----:B------:R-:W0:Y:S02]  /*141d0*/  LDCU UR5, c[0x0][0x3b0] ;  /* 0x00007600ff0577ac */ /* 0x000e240008000800 */
[----:B------:R-:W5:Y:S01]  /*141e0*/  LDL.LU R126, [R1+0x9e4] ;  /* 0x0009e400017e7983 */ /* 0x000f620000300800 */
[----:B------:R-:W-:-:S03]  /*141f0*/  @!P2 IMAD.MOV R83, RZ, RZ, -R83 ;  /* 0x000000ffff53a224 */ /* 0x000fc600078e0a53 */
[----:B------:R1:W-:Y:S01]  /*14200*/  STL [R1+0x464], R42 ;  /* 0x0004642a01007387 */ /* 0x0003e20000100800 */
[----:B------:R-:W-:Y:S02]  /*14210*/  SEL R84, R5, R84, !P3 ;  /* 0x0000005405547207 */ /* 0x000fe40005800000 */
[----:B------:R-:W-:Y:S01]  /*14220*/  ISETP.GT.U32.AND P4, PT, R39, R86, PT ;  /* 0x000000562700720c */ /* 0x000fe20003f84070 */
[----:B------:R-:W5:Y:S01]  /*14230*/  LDL.LU R125, [R1+0x9e0] ;  /* 0x0009e000017d7983 */ /* 0x000f620000300800 */
[----:B-1----:R-:W-:Y:S01]  /*14240*/  @P0 IMAD.MOV.U32 R42, RZ, RZ, R41 ;  /* 0x000000ffff2a0224 */ /* 0x002fe200078e0029 */
[----:B------:R-:W-:Y:S01]  /*14250*/  IADD3 R41, P2, PT, R82, R38, RZ ;  /* 0x0000002652297210 */ /* 0x000fe20007f5e0ff */
[----:B----4-:R-:W-:Y:S01]  /*14260*/  IMAD R84, R84, UR4, RZ ;  /* 0x0000000454547c24 */ /* 0x010fe2000f8e02ff */
[----:B------:R-:W-:Y:S01]  /*14270*/  SEL R83, R5, R83, !P3 ;  /* 0x0000005305537207 */ /* 0x000fe20005800000 */
[----:B------:R-:W-:Y:S01]  /*14280*/  @!P6 IMAD.IADD R85, R85, 0x1, -R39 ;  /* 0x000000015555e824 */ /* 0x000fe200078e0a27 */
[----:B------:R1:W4:Y:S01]  /*14290*/  @P0 LDG.E.U8 R57, desc[UR18][R42.64] ;  /* 0x000000122a390981 */ /* 0x000322000c1e1100 */
[----:B------:R-:W-:-:S05]  /*142a0*/  PRMT R56, RZ, 0x7610, R56 ;  /* 0x00007610ff387816 */ /* 0x000fca0000000038 */
[----:B------:R-:W-:Y:S01]  /*142b0*/  @!P4 IMAD.IADD R86, R86, 0x1, -R39 ;  /* 0x000000015656c824 */ /* 0x000fe200078e0a27 */
[----:B------:R-:W-:Y:S01]  /*142c0*/  PRMT R55, RZ, 0x7610, R55 ;  /* 0x00007610ff377816 */ /* 0x000fe20000000037 */
[----:B------:R-:W-:Y:S01]  /*142d0*/  STL [R1+0x470], R41 ;  /* 0x0004702901007387 */ /* 0x000fe20000100800 */
[----:B------:R-:W-:Y:S01]  /*142e0*/  PRMT R54, RZ, 0x7610, R54 ;  /* 0x00007610ff367816 */ /* 0x000fe20000000036 */
[----:B------:R-:W0:Y:S01]  /*142f0*/  LDCU UR4, c[0x0][0x3b0] ;  /* 0x00007600ff0477ac */ /* 0x000e220008000800 */
[----:B-1----:R-:W-:Y:S01]  /*14300*/  LEA.HI.X.SX32 R42, R82, R35, 0x1, P2 ;  /* 0x00000023522a7211 */ /* 0x002fe200010f0eff */
[----:B------:R-:W-:-:S04]  /*14310*/  IMAD R83, R83, UR12, RZ ;  /* 0x0000000c53537c24 */ /* 0x000fc8000f8e02ff */
[----:B------:R1:W-:Y:S01]  /*14320*/  STL [R1+0x46c], R42 ;  /* 0x00046c2a01007387 */ /* 0x0003e20000100800 */
[----:B------:R-:W-:Y:S02]  /*14330*/  @P0 IMAD.MOV.U32 R43, RZ, RZ, R42 ;  /* 0x000000ffff2b0224 */ /* 0x000fe400078e002a */
[----:B------:R-:W-:Y:S02]  /*14340*/  @!P5 IMAD.MOV R85, RZ, RZ, -R85 ;  /* 0x000000ffff55d224 */ /* 0x000fe400078e0a55 */
[----:B-1----:R-:W-:Y:S01]  /*14350*/  @P0 IMAD.MOV.U32 R42, RZ, RZ, R41 ;  /* 0x000000ffff2a0224 */ /* 0x002fe200078e0029 */
[CC--:B------:R-:W-:Y:S02]  /*14360*/  IADD3 R41, P2, PT, R84.reuse, R38.reuse, RZ ;  /* 0x0000002654297210 */ /* 0x0c0fe40007f5e0ff */
[----:B------:R-:W-:Y:S02]  /*14370*/  IADD3 R44, P4, PT, R83, R38, RZ ;  /* 0x00000026532c7210 */ /* 0x000fe40007f9e0ff */
[----:B------:R-:W-:Y:S01]  /*14380*/  LEA.HI.X.SX32 R70, R84, R35, 0x1, P2 ;  /* 0x0000002354467211 */ /* 0x000fe200010f0eff */
[----:B------:R1:W2:Y:S01]  /*14390*/  @P0 LDG.E.U8 R56, desc[UR18][R42.64] ;  /* 0x000000122a380981 */ /* 0x0002a2000c1e1100 */
[----:B------:R-:W-:-:S02]  /*143a0*/  SEL R85, R5, R85, !P3 ;  /* 0x0000005505557207 */ /* 0x000fc40005800000 */
[----:B------:R-:W-:Y:S02]  /*143b0*/  ISETP.GT.U32.AND P2, PT, R39, R86, PT ;  /* 0x000000562700720c */ /* 0x000fe40003f44070 */
[----:B------:R-:W-:Y:S01]  /*143c0*/  LEA.HI.X.SX32 R45, R83, R35, 0x1, P4 ;  /* 0x00000023532d7211 */ /* 0x000fe200020f0eff */
[----:B0-----:R-:W-:Y:S02]  /*143d0*/  IMAD R85, R85, UR5, RZ ;  /* 0x0000000555557c24 */ /* 0x001fe4000f8e02ff */
[----:B-1----:R-:W-:Y:S02]  /*143e0*/  @P0 IMAD.MOV.U32 R42, RZ, RZ, R41 ;  /* 0x000000ffff2a0224 */ /* 0x002fe400078e0029 */
[----:B------:R-:W-:Y:S01]  /*143f0*/  @P0 IMAD.MOV.U32 R43, RZ, RZ, R70 ;  /* 0x000000ffff2b0224 */ /* 0x000fe200078e0046 */
[----:B------:R-:W-:Y:S01]  /*14400*/  ISETP.GE.AND P4, PT, R4, RZ, PT ;  /* 0x000000ff0400720c */ /* 0x000fe20003f86270 */
[----:B------:R0:W-:Y:S01]  /*14410*/  STL [R1+0x478], R41 ;  /* 0x0004782901007387 */ /* 0x0001e20000100800 */
[----:B------:R-:W-:-:S03]  /*14420*/  PRMT R53, RZ, 0x7610, R53 ;  /* 0x00007610ff357816 */ /* 0x000fc60000000035 */
[----:B------:R-:W-:Y:S01]  /*14430*/  @!P2 IMAD.IADD R86, R86, 0x1, -R39 ;  /* 0x000000015656a824 */ /* 0x000fe200078e0a27 */
[----:B------:R-:W-:Y:S01]  /*14440*/  PRMT R52, RZ, 0x7610, R52 ;  /* 0x00007610ff347816 */ /* 0x000fe20000000034 */
[----:B------:R1:W2:Y:S01]  /*14450*/  @P0 LDG.E.U8 R55, desc[UR18][R42.64] ;  /* 0x000000122a370981 */ /* 0x0002a2000c1e1100 */
[----:B------:R-:W-:Y:S02]  /*14460*/  PRMT R51, RZ, 0x7610, R51 ;  /* 0x00007610ff337816 */ /* 0x000fe40000000033 */
[----:B------:R-:W-:Y:S02]  /*14470*/  PRMT R50, RZ, 0x7610, R50 ;  /* 0x00007610ff327816 */ /* 0x000fe40000000032 */
[----:B------:R-:W-:Y:S02]  /*14480*/  PRMT R49, RZ, 0x7610, R49 ;  /* 0x00007610ff317816 */ /* 0x000fe40000000031 */
[----:B------:R-:W-:Y:S01]  /*14490*/  PRMT R48, RZ, 0x7610, R48 ;  /* 0x00007610ff307816 */ /* 0x000fe20000000030 */
[C---:B------:R-:W-:Y:S01]  /*144a0*/  VIADD R75, R0.reuse, 0x7d ;  /* 0x0000007d004b7836 */ /* 0x040fe20000000000 */
[----:B------:R-:W-:Y:S01]  /*144b0*/  PRMT R47, RZ, 0x7610, R47 ;  /* 0x00007610ff2f7816 */ /* 0x000fe2000000002f */
[----:B-1----:R-:W-:Y:S01]  /*144c0*/  @P0 IMAD.MOV.U32 R42, RZ, RZ, R44 ;  /* 0x000000ffff2a0224 */ /* 0x002fe200078e002c */
[----:B------:R-:W-:Y:S01]  /*144d0*/  PRMT R46, RZ, 0x7610, R46 ;  /* 0x00007610ff2e7816 */ /* 0x000fe2000000002e */
[----:B------:R-:W-:Y:S01]  /*144e0*/  @P0 IMAD.MOV.U32 R43, RZ, RZ, R45 ;  /* 0x000000ffff2b0224 */ /* 0x000fe200078e002d */
[----:B0-----:R-:W-:Y:S01]  /*144f0*/  IADD3 R41, P5, PT, R85, R38, RZ ;  /* 0x0000002655297210 */ /* 0x001fe20007fbe0ff */
[----:B------:R0:W-:Y:S01]  /*14500*/  STL [R1+0x480], R44 ;  /* 0x0004802c01007387 */ /* 0x0001e20000100800 */
[C---:B------:R-:W-:Y:S01]  /*14510*/  VIADD R73, R0.reuse, 0x7f ;  /* 0x0000007f00497836 */ /* 0x040fe20000000000 */
[----:B------:R-:W1:Y:S02]  /*14520*/  LDCU UR5, c[0x0][0x3b0] ;  /* 0x00007600ff0577ac */ /* 0x000e640008000800 */
[----:B------:R0:W2:Y:S04]  /*14530*/  @P0 LDG.E.U8 R54, desc[UR18][R42.64] ;  /* 0x000000122a360981 */ /* 0x0000a8000c1e1100 */
[----:B------:R-:W-:Y:S01]  /*14540*/  STL [R1+0x474], R70 ;  /* 0x0004744601007387 */ /* 0x000fe20000100800 */
[----:B0-----:R-:W-:-:S03]  /*14550*/  VIADD R44, R0, 0x6e ;  /* 0x0000006e002c7836 */ /* 0x001fc60000000000 */
[----:B------:R-:W-:Y:S01]  /*14560*/  STL [R1+0x47c], R45 ;  /* 0x00047c2d01007387 */ /* 0x000fe20000100800 */
[----:B------:R-:W-:-:S03]  /*14570*/  LEA.HI.X.SX32 R42, R85, R35, 0x1, P5 ;  /* 0x00000023552a7211 */ /* 0x000fc600028f0eff */
[----:B------:R-:W5:Y:S01]  /*14580*/  LDL.LU R4, [R1+0x9dc] ;  /* 0x0009dc0001047983 */ /* 0x000f620000300800 */
[----:B------:R-:W-:Y:S02]  /*14590*/  @!P4 IMAD.MOV R86, RZ, RZ, -R86 ;  /* 0x000000ffff56c224 */ /* 0x000fe400078e0a56 */
[----:B------:R-:W-:Y:S01]  /*145a0*/  @P0 IMAD.MOV.U32 R43, RZ, RZ, R42 ;  /* 0x000000ffff2b0224 */ /* 0x000fe200078e002a */
[----:B------:R-:W-:Y:S04]  /*145b0*/  STL [R1+0x4a8], R41 ;  /* 0x0004a82901007387 */ /* 0x000fe80000100800 */
[----:B------:R0:W-:Y:S01]  /*145c0*/  STL [R1+0x4a4], R42 ;  /* 0x0004a42a01007387 */ /* 0x0001e20000100800 */
[----:B------:R-:W-:Y:S01]  /*145d0*/  SEL R86, R5, R86, !P3 ;  /* 0x0000005605567207 */ /* 0x000fe20005800000 */
[----:B0-----:R-:W-:Y:S01]  /*145e0*/  @P0 IMAD.MOV.U32 R42, RZ, RZ, R41 ;  /* 0x000000ffff2a0224 */ /* 0x001fe200078e0029 */
[----:B------:R-:W-:-:S04]  /*145f0*/  IABS R41, R44 ;  /* 0x0000002c00297213 */ /* 0x000fc80000000000 */
[----:B------:R0:W2:Y:S01]  /*14600*/  @P0 LDG.E.U8 R53, desc[UR18][R42.64] ;  /* 0x000000122a350981 */ /* 0x0000a2000c1e1100 */
[----:B------:R-:W-:Y:S01]  /*14610*/  IMAD R86, R86, UR4, RZ ;  /* 0x0000000456567c24 */ /* 0x000fe2000f8e02ff */
[----:B------:R-:W-:Y:S01]  /*14620*/  ISETP.GE.AND P4, PT, R44, RZ, PT ;  /* 0x000000ff2c00720c */ /* 0x000fe20003f86270 */
[----:B------:R-:W1:Y:S01]  /*14630*/  LDCU UR4, c[0x0][0x3b0] ;  /* 0x00007600ff0477ac */ /* 0x000e620008000800 */
[----:B0-----:R-:W-:-:S04]  /*14640*/  IMAD.HI.U32 R42, R40, R41, RZ ;  /* 0x00000029282a7227 */ /* 0x001fc800078e00ff */
[----:B------:R-:W-:Y:S01]  /*14650*/  IMAD.MOV R42, RZ, RZ, -R42 ;  /* 0x000000ffff2a7224 */ /* 0x000fe200078e0a2a */
[----:B------:R-:W-:-:S03]  /*14660*/  IADD3 R45, P2, PT, R86, R38, RZ ;  /* 0x00000026562d7210 */ /* 0x000fc60007f5e0ff */
[----:B------:R-:W-:Y:S01]  /*14670*/  IMAD R41, R39, R42, R41 ;  /* 0x0000002a27297224 */ /* 0x000fe200078e0229 */
[----:B------:R-:W-:-:S04]  /*14680*/  LEA.HI.X.SX32 R70, R86, R35, 0x1, P2 ;  /* 0x0000002356467211 */ /* 0x000fc800010f0eff */
[----:B------:R-:W-:Y:S01]  /*14690*/  ISETP.GT.U32.AND P2, PT, R39, R41, PT ;  /* 0x000000292700720c */ /* 0x000fe20003f44070 */
[----:B------:R-:W-:Y:S01]  /*146a0*/  STL [R1+0x800], R44 ;  /* 0x0008002c01007387 */ /* 0x000fe20000100800 */
[----:B------:R-:W-:Y:S02]  /*146b0*/  @P0 IMAD.MOV.U32 R42, RZ, RZ, R45 ;  /* 0x000000ffff2a0224 */ /* 0x000fe400078e002d */
[----:B------:R-:W-:Y:S01]  /*146c0*/  @P0 IMAD.MOV.U32 R43, RZ, RZ, R70 ;  /* 0x000000ffff2b0224 */ /* 0x000fe200078e0046 */
[----:B------:R-:W-:Y:S04]  /*146d0*/  STL [R1+0x4b0], R45 ;  /* 0x0004b02d01007387 */ /* 0x000fe80000100800 */
[----:B------:R0:W-:Y:S04]  /*146e0*/  STL [R1+0x4ac], R70 ;  /* 0x0004ac4601007387 */ /* 0x0001e80000100800 */
[----:B------:R-:W-:Y:S01]  /*146f0*/  @!P2 IMAD.IADD R41, R41, 0x1, -R39 ;  /* 0x000000012929a824 */ /* 0x000fe200078e0a27 */
[----:B------:R1:W2:Y:S01]  /*14700*/  @P0 LDG.E.U8 R52, desc[UR18][R42.64] ;  /* 0x000000122a340981 */ /* 0x0002a2000c1e1100 */
[----:B0-----:R-:W-:-:S03]  /*14710*/  VIADD R70, R0, 0x6f ;  /* 0x0000006f00467836 */ /* 0x001fc60000000000 */
[----:B------:R-:W-:Y:S02]  /*14720*/  ISETP.GT.U32.AND P2, PT, R39, R41, PT ;  /* 0x000000292700720c */ /* 0x000fe40003f44070 */
[----:B-1----:R-:W-:-:S05]  /*14730*/  IABS R42, R70 ;  /* 0x00000046002a7213 */ /* 0x002fca0000000000 */
[----:B------:R-:W-:-:S04]  /*14740*/  IMAD.HI.U32 R43, R40, R42, RZ ;  /* 0x0000002a282b7227 */ /* 0x000fc800078e00ff */
[----:B------:R-:W-:-:S04]  /*14750*/  IMAD.MOV R43, RZ, RZ, -R43 ;  /* 0x000000ffff2b7224 */ /* 0x000fc800078e0a2b */
[----:B------:R-:W-:Y:S02]  /*14760*/  IMAD R42, R39, R43, R42 ;  /* 0x0000002b272a7224 */ /* 0x000fe400078e022a */
[----:B------:R-:W-:-:S03]  /*14770*/  @!P2 IMAD.IADD R41, R41, 0x1, -R39 ;  /* 0x000000012929a824 */ /* 0x000fc600078e0a27 */
[----:B------:R-:W-:Y:S01]  /*14780*/  ISETP.GT.U32.AND P2, PT, R39, R42, PT ;  /* 0x0000002a2700720c */ /* 0x000fe20003f44070 */
[----:B------:R-:W-:-:S05]  /*14790*/  @!P4 IMAD.MOV R41, RZ, RZ, -R41 ;  /* 0x000000ffff29c224 */ /* 0x000fca00078e0a29 */
[----:B------:R-:W-:-:S05]  /*147a0*/  SEL R41, R5, R41, !P3 ;  /* 0x0000002905297207 */ /* 0x000fca0005800000 */
[----:B------:R-:W-:Y:S01]  /*147b0*/  IMAD R41, R41, UR4, RZ ;  /* 0x0000000429297c24 */ /* 0x000fe2000f8e02ff */
[----:B------:R-:W0:Y:S01]  /*147c0*/  LDCU UR4, c[0x0][0x3b0] ;  /* 0x00007600ff0477ac */ /* 0x000e220008000800 */
[----:B------:R-:W-:-:S03]  /*147d0*/  @!P2 IMAD.IADD R42, R42, 0x1, -R39 ;  /* 0x000000012a2aa824 */ /* 0x000fc600078e0a27 */
[----:B------:R-:W-:Y:S02]  /*147e0*/  IADD3 R44, P4, PT, R41, R38, RZ ;  /* 0x00000026292c7210 */ /* 0x000fe40007f9e0ff */
[----:B------:R-:W-:Y:S02]  /*147f0*/  ISETP.GT.U32.AND P2, PT, R39, R42, PT ;  /* 0x0000002a2700720c */ /* 0x000fe40003f44070 */
[----:B------:R-:W-:Y:S02]  /*14800*/  LEA.HI.X.SX32 R45, R41, R35, 0x1, P4 ;  /* 0x00000023292d7211 */ /* 0x000fe400020f0eff */
[----:B------:R-:W-:Y:S01]  /*14810*/  ISETP.GE.AND P4, PT, R70, RZ, PT ;  /* 0x000000ff4600720c */ /* 0x000fe20003f86270 */
[----:B------:R-:W-:Y:S04]  /*14820*/  STL [R1+0x7fc], R70 ;  /* 0x0007fc4601007387 */ /* 0x000fe80000100800 */
[----:B------:R1:W-:Y:S04]  /*14830*/  STL [R1+0x4b8], R44 ;  /* 0x0004b82c01007387 */ /* 0x0003e80000100800 */
[----:B------:R1:W2:Y:S01]  /*14840*/  @P0 LDG.E.U8 R51, desc[UR18][R44.64] ;  /* 0x000000122c330981 */ /* 0x0002a2000c1e1100 */
[----:B------:R-:W-:-:S04]  /*14850*/  @!P2 IMAD.IADD R42, R42, 0x1, -R39 ;  /* 0x000000012a2aa824 */ /* 0x000fc800078e0a27 */
[----:B------:R-:W-:Y:S02]  /*14860*/  @!P4 IMAD.MOV R42, RZ, RZ, -R42 ;  /* 0x000000ffff2ac224 */ /* 0x000fe400078e0a2a */
[----:B-1----:R-:W-:-:S03]  /*14870*/  VIADD R44, R0, 0x74 ;  /* 0x00000074002c7836 */ /* 0x002fc60000000000 */
[----:B------:R-:W-:Y:S02]  /*14880*/  SEL R43, R5, R42, !P3 ;  /* 0x0000002a052b7207 */ /* 0x000fe40005800000 */
[----:B------:R-:W-:-:S03]  /*14890*/  IABS R41, R44 ;  /* 0x0000002c00297213 */ /* 0x000fc60000000000 */
[----:B0-----:R-:W-:Y:S01]  /*148a0*/  IMAD R43, R43, UR4, RZ ;  /* 0x000000042b2b7c24 */ /* 0x001fe2000f8e02ff */
[----:B------:R0:W-:Y:S01]  /*148b0*/  STL [R1+0x4b4], R45 ;  /* 0x0004b42d01007387 */ /* 0x0001e20000100800 */
[----:B------:R-:W-:Y:S01]  /*148c0*/  ISETP.GE.AND P4, PT, R44, RZ, PT ;  /* 0x000000ff2c00720c */ /* 0x000fe20003f86270 */
[----:B------:R-:W1:Y:S01]  /*148d0*/  LDCU UR4, c[0x0][0x3b0] ;  /* 0x00007600ff0477ac */ /* 0x000e620008000800 */
[----:B------:R-:W-:-:S04]  /*148e0*/  IMAD.HI.U32 R42, R40, R41, RZ ;  /* 0x00000029282a7227 */ /* 0x000fc800078e00ff */
[----:B------:R-:W-:Y:S01]  /*148f0*/  IMAD.MOV R42, RZ, RZ, -R42 ;  /* 0x000000ffff2a7224 */ /* 0x000fe200078e0a2a */
[----:B0-----:R-:W-:-:S03]  /*14900*/  IADD3 R45, P2, PT, R43, R38, RZ ;  /* 0x000000262b2d7210 */ /* 0x001fc60007f5e0ff */
        /* <DEDUP_REMOVED lines=48> */
[----:B------:R0:W-:Y:S04]  /*14c10*/  STL [R1+0x4f0], R45 ;  /* 0x0004f02d01007387 */ /* 0x0001e80000100800 */
[----:B------:R1:W2:Y:S01]  /*14c20*/  @P0 LDG.E.U8 R48, desc[UR18][R42.64] ;  /* 0x000000122a300981 */ /* 0x0002a2000c1e1100 */
[----:B0-----:R-:W-:-:S03]  /*14c30*/  VIADD R45, R0, 0x7c ;  /* 0x0000007c002d7836 */ /* 0x001fc60000000000 */
[----:B------:R-:W-:Y:S02]  /*14c40*/  @!P2 IMAD.IADD R41, R41, 0x1, -R39 ;  /* 0x000000012929a824 */ /* 0x000fe400078e0a27 */
[----:B-1----:R-:W-:-:S03]  /*14c50*/  IABS R42, R45 ;  /* 0x0000002d002a7213 */ /* 0x002fc60000000000 */
[----:B------:R-:W-:Y:S02]  /*14c60*/  ISETP.GT.U32.AND P2, PT, R39, R41, PT ;  /* 0x000000292700720c */ /* 0x000fe40003f44070 */
[----:B------:R-:W-:-:S04]  /*14c70*/  IMAD.HI.U32 R43, R40, R42, RZ ;  /* 0x0000002a282b7227 */ /* 0x000fc800078e00ff */
[----:B------:R-:W-:-:S04]  /*14c80*/  IMAD.MOV R43, RZ, RZ, -R43 ;  /* 0x000000ffff2b7224 */ /* 0x000fc800078e0a2b */
[----:B------:R-:W-:-:S03]  /*14c90*/  IMAD R42, R39, R43, R42 ;  /* 0x0000002b272a7224 */ /* 0x000fc600078e022a */
[----:B------:R-:W-:Y:S02]  /*14ca0*/  @!P2 IMAD.IADD R41, R41, 0x1, -R39 ;  /* 0x000000012929a824 */ /* 0x000fe400078e0a27 */
[----:B------:R-:W-:Y:S02]  /*14cb0*/  ISETP.GT.U32.AND P2, PT, R39, R42, PT ;  /* 0x0000002a2700720c */ /* 0x000fe40003f44070 */
[----:B------:R-:W-:Y:S01]  /*14cc0*/  @!P4 IMAD.MOV R41, RZ, RZ, -R41 ;  /* 0x000000ffff29c224 */ /* 0x000fe200078e0a29 */
[----:B------:R-:W-:-:S10]  /*14cd0*/  ISETP.GE.AND P4, PT, R45, RZ, PT ;  /* 0x000000ff2d00720c */ /* 0x000fd40003f86270 */
[----:B------:R-:W-:Y:S01]  /*14ce0*/  @!P2 IMAD.IADD R42, R42, 0x1, -R39 ;  /* 0x000000012a2aa824 */ /* 0x000fe200078e0a27 */
[----:B------:R-:W-:-:S04]  /*14cf0*/  SEL R41, R5, R41, !P3 ;  /* 0x0000002905297207 */ /* 0x000fc80005800000 */
[----:B------:R-:W-:Y:S01]  /*14d00*/  ISETP.GT.U32.AND P2, PT, R39, R42, PT ;  /* 0x0000002a2700720c */ /* 0x000fe20003f44070 */
[----:B------:R-:W-:Y:S01]  /*14d10*/  IMAD R41, R41, UR4, RZ ;  /* 0x0000000429297c24 */ /* 0x000fe2000f8e02ff */
[----:B------:R-:W0:Y:S04]  /*14d20*/  LDCU UR4, c[0x0][0x3b0] ;  /* 0x00007600ff0477ac */ /* 0x000e280008000800 */
[C---:B------:R-:W-:Y:S01]  /*14d30*/  IADD3 R44, P5, PT, R41.reuse, R38, RZ ;  /* 0x00000026292c7210 */ /* 0x040fe20007fbe0ff */
[----:B------:R-:W-:Y:S06]  /*14d40*/  STL [R1+0x4ec], R70 ;  /* 0x0004ec4601007387 */ /* 0x000fec0000100800 */
[----:B------:R-:W-:Y:S01]  /*14d50*/  @!P2 IMAD.IADD R42, R42, 0x1, -R39 ;  /* 0x000000012a2aa824 */ /* 0x000fe200078e0a27 */
[----:B------:R-:W-:-:S03]  /*14d60*/  LEA.HI.X.SX32 R41, R41, R35, 0x1, P5 ;  /* 0x0000002329297211 */ /* 0x000fc600028f0eff */
[----:B------:R-:W-:Y:S01]  /*14d70*/  @!P4 IMAD.MOV R42, RZ, RZ, -R42 ;  /* 0x000000ffff2ac224 */ /* 0x000fe200078e0a2a */
[----:B------:R1:W-:Y:S04]  /*14d80*/  STL [R1+0x7ec], R45 ;  /* 0x0007ec2d01007387 */ /* 0x0003e80000100800 */
[----:B------:R-:W-:Y:S01]  /*14d90*/  STL [R1+0x4f8], R44 ;  /* 0x0004f82c01007387 */ /* 0x000fe20000100800 */
[----:B------:R-:W-:-:S03]  /*14da0*/  SEL R42, R5, R42, !P3 ;  /* 0x0000002a052a7207 */ /* 0x000fc60005800000 */
[----:B------:R3:W-:Y:S01]  /*14db0*/  STL [R1+0x4f4], R41 ;  /* 0x0004f42901007387 */ /* 0x0007e20000100800 */
[----:B-1----:R-:W-:Y:S02]  /*14dc0*/  @P0 IMAD.MOV.U32 R45, RZ, RZ, R41 ;  /* 0x000000ffff2d0224 */ /* 0x002fe400078e0029 */
[----:B0-----:R-:W-:Y:S01]  /*14dd0*/  IMAD R43, R42, UR4, RZ ;  /* 0x000000042a2b7c24 */ /* 0x001fe2000f8e02ff */
[----:B------:R-:W-:Y:S01]  /*14de0*/  STL [R1+0x7e8], R75 ;  /* 0x0007e84b01007387 */ /* 0x000fe20000100800 */
[----:B------:R-:W-:Y:S01]  /*14df0*/  VIADD R72, R0, 0x77 ;  /* 0x0000007700487836 */ /* 0x000fe20000000000 */
[----:B------:R-:W-:Y:S01]  /*14e00*/  ISETP.GE.AND P4, PT, R75, RZ, PT ;  /* 0x000000ff4b00720c */ /* 0x000fe20003f86270 */
[----:B------:R-:W0:Y:S01]  /*14e10*/  LDCU UR4, c[0x0][0x3b0] ;  /* 0x00007600ff0477ac */ /* 0x000e220008000800 */
[----:B------:R1:W4:Y:S01]  /*14e20*/  @P0 LDG.E.U8 R47, desc[UR18][R44.64] ;  /* 0x000000122c2f0981 */ /* 0x000322000c1e1100 */
[----:B---3--:R-:W-:-:S05]  /*14e30*/  IABS R41, R75 ;  /* 0x0000004b00297213 */ /* 0x008fca0000000000 */
[----:B------:R-:W-:-:S04]  /*14e40*/  IMAD.HI.U32 R42, R40, R41, RZ ;  /* 0x00000029282a7227 */ /* 0x000fc800078e00ff */
[----:B-1----:R-:W-:Y:S01]  /*14e50*/  IMAD.MOV R44, RZ, RZ, -R42 ;  /* 0x000000ffff2c7224 */ /* 0x002fe200078e0a2a */
[----:B------:R-:W-:-:S03]  /*14e60*/  IADD3 R70, P2, PT, R43, R38, RZ ;  /* 0x000000262b467210 */ /* 0x000fc60007f5e0ff */
[----:B------:R-:W-:Y:S01]  /*14e70*/  IMAD R41, R39, R44, R41 ;  /* 0x0000002c27297224 */ /* 0x000fe200078e0229 */
[----:B------:R-:W-:-:S04]  /*14e80*/  LEA.HI.X.SX32 R71, R43, R35, 0x1, P2 ;  /* 0x000000232b477211 */ /* 0x000fc800010f0eff */
[----:B------:R-:W-:Y:S01]  /*14e90*/  ISETP.GT.U32.AND P2, PT, R39, R41, PT ;  /* 0x000000292700720c */ /* 0x000fe20003f44070 */
[----:B------:R-:W-:Y:S01]  /*14ea0*/  STL [R1+0x520], R70 ;  /* 0x0005204601007387 */ /* 0x000fe20000100800 */
[----:B------:R-:W-:Y:S02]  /*14eb0*/  @P0 IMAD.MOV.U32 R42, RZ, RZ, R70 ;  /* 0x000000ffff2a0224 */ /* 0x000fe400078e0046 */
[----:B------:R-:W-:Y:S01]  /*14ec0*/  @P0 IMAD.MOV.U32 R43, RZ, RZ, R71 ;  /* 0x000000ffff2b0224 */ /* 0x000fe200078e0047 */
[----:B------:R1:W-:Y:S04]  /*14ed0*/  STL [R1+0x51c], R71 ;  /* 0x00051c4701007387 */ /* 0x0003e80000100800 */
[----:B------:R3:W4:Y:S01]  /*14ee0*/  @P0 LDG.E.U8 R46, desc[UR18][R42.64] ;  /* 0x000000122a2e0981 */ /* 0x000722000c1e1100 */
[----:B-1----:R-:W-:-:S03]  /*14ef0*/  VIADD R71, R0, 0xd ;  /* 0x0000000d00477836 */ /* 0x002fc60000000000 */
[----:B------:R-:W-:Y:S02]  /*14f00*/  @!P2 IMAD.IADD R41, R41, 0x1, -R39 ;  /* 0x000000012929a824 */ /* 0x000fe400078e0a27 */
[----:B---3--:R-:W-:-:S03]  /*14f10*/  IABS R42, R71 ;  /* 0x00000047002a7213 */ /* 0x008fc60000000000 */
[----:B------:R-:W-:Y:S02]  /*14f20*/  ISETP.GT.U32.AND P2, PT, R39, R41, PT ;  /* 0x000000292700720c */ /* 0x000fe40003f44070 */
[----:B------:R-:W-:Y:S01]  /*14f30*/  IMAD.HI.U32 R70, R40, R42, RZ ;  /* 0x0000002a28467227 */ /* 0x000fe200078e00ff */
[----:B------:R-:W-:-:S03]  /*14f40*/  IABS R43, R73 ;  /* 0x00000049002b7213 */ /* 0x000fc60000000000 */
[----:B------:R-:W-:Y:S02]  /*14f50*/  IMAD.MOV R70, RZ, RZ, -R70 ;  /* 0x000000ffff467224 */ /* 0x000fe400078e0a46 */
[----:B------:R-:W-:-:S04]  /*14f60*/  IMAD.HI.U32 R45, R40, R43, RZ ;  /* 0x0000002b282d7227 */ /* 0x000fc800078e00ff */
[----:B------:R-:W-:Y:S02]  /*14f70*/  IMAD R42, R39, R70, R42 ;  /* 0x00000046272a7224 */ /* 0x000fe400078e022a */
[----:B------:R-:W-:Y:S01]  /*14f80*/  @!P2 IMAD.IADD R41, R41, 0x1, -R39 ;  /* 0x000000012929a824 */ /* 0x000fe200078e0a27 */
[----:B------:R-:W-:Y:S01]  /*14f90*/  IABS R44, R72 ;  /* 0x00000048002c7213 */ /* 0x000fe20000000000 */
[----:B------:R-:W-:Y:S01]  /*14fa0*/  IMAD.MOV R45, RZ, RZ, -R45 ;  /* 0x000000ffff2d7224 */ /* 0x000fe200078e0a2d */
[----:B------:R-:W-:-:S03]  /*14fb0*/  ISETP.GT.U32.AND P2, PT, R39, R42, PT ;  /* 0x0000002a2700720c */ /* 0x000fc60003f44070 */
[----:B------:R-:W-:Y:S02]  /*14fc0*/  IMAD R43, R39, R45, R43 ;  /* 0x0000002d272b7224 */ /* 0x000fe400078e022b */
[----:B------:R-:W-:-:S04]  /*14fd0*/  IMAD.HI.U32 R45, R40, R44, RZ ;  /* 0x0000002c282d7227 */ /* 0x000fc800078e00ff */
[----:B------:R-:W-:Y:S02]  /*14fe0*/  IMAD.MOV R45, RZ, RZ, -R45 ;  /* 0x000000ffff2d7224 */ /* 0x000fe400078e0a2d */
[----:B------:R-:W-:Y:S02]  /*14ff0*/  VIADD R74, R0, 0x7e ;  /* 0x0000007e004a7836 */ /* 0x000fe40000000000 */
[----:B------:R-:W-:Y:S02]  /*15000*/  @!P4 IMAD.MOV R41, RZ, RZ, -R41 ;  /* 0x000000ffff29c224 */ /* 0x000fe400078e0a29 */
[----:B------:R-:W-:Y:S02]  /*15010*/  @!P2 IMAD.IADD R42, R42, 0x1, -R39 ;  /* 0x000000012a2aa824 */ /* 0x000fe400078e0a27 */
[----:B------:R-:W-:Y:S01]  /*15020*/  IMAD R44, R39, R45, R44 ;  /* 0x0000002d272c7224 */ /* 0x000fe200078e022c */
[----:B------:R-:W-:Y:S02]  /*15030*/  IABS R45, R74 ;  /* 0x0000004a002d7213 */ /* 0x000fe40000000000 */
[----:B------:R-:W-:-:S02]  /*15040*/  SEL R41, R5, R41, !P3 ;  /* 0x0000002905297207 */ /* 0x000fc40005800000 */
[----:B------:R-:W-:Y:S01]  /*15050*/  ISETP.GT.U32.AND P4, PT, R39, R42, PT ;  /* 0x0000002a2700720c */ /* 0x000fe20003f84070 */
[----:B------:R-:W-:Y:S01]  /*15060*/  IMAD.HI.U32 R40, R40, R45, RZ ;  /* 0x0000002d28287227 */ /* 0x000fe200078e00ff */
[----:B------:R-:W-:-:S03]  /*15070*/  ISETP.GE.AND P2, PT, R71, RZ, PT ;  /* 0x000000ff4700720c */ /* 0x000fc60003f46270 */
[----:B0-----:R-:W-:Y:S01]  /*15080*/  IMAD R41, R41, UR4, RZ ;  /* 0x0000000429297c24 */ /* 0x001fe2000f8e02ff */
[----:B------:R-:W-:Y:S01]  /*15090*/  STL [R1+0x7e4], R73 ;  /* 0x0007e44901007387 */ /* 0x000fe20000100800 */
[----:B------:R-:W-:Y:S01]  /*150a0*/  IMAD.MOV R40, RZ, RZ, -R40 ;  /* 0x000000ffff287224 */ /* 0x000fe200078e0a28 */
[----:B------:R-:W-:Y:S01]  /*150b0*/  ISETP.GT.U32.AND P6, PT, R39, R43, PT ;  /* 0x0000002b2700720c */ /* 0x000fe20003fc4070 */
[----:B------:R-:W0:Y:S01]  /*150c0*/  LDCU UR4, c[0x0][0x3b0] ;  /* 0x00007600ff0477ac */ /* 0x000e220008000800 */
[----:B------:R-:W-:Y:S01]  /*150d0*/  IADD3 R70, P5, PT, R41, R38, RZ ;  /* 0x0000002629467210 */ /* 0x000fe20007fbe0ff */
[----:B------:R-:W-:Y:S01]  /*150e0*/  IMAD R40, R39, R40, R45 ;  /* 0x0000002827287224 */ /* 0x000fe200078e022d */
[----:B------:R1:W-:Y:S01]  /*150f0*/  STL [R1+0x7dc], R71 ;  /* 0x0007dc4701007387 */ /* 0x0003e20000100800 */
[----:B------:R-:W-:-:S04]  /*15100*/  @!P4 IMAD.IADD R42, R42, 0x1, -R39 ;  /* 0x000000012a2ac824 */ /* 0x000fc800078e0a27 */
[----:B------:R-:W-:Y:S01]  /*15110*/  @!P2 IMAD.MOV R42, RZ, RZ, -R42 ;  /* 0x000000ffff2aa224 */ /* 0x000fe200078e0a2a */
[----:B-1----:R-:W-:Y:S02]  /*15120*/  LEA.HI.X.SX32 R71, R41, R35, 0x1, P5 ;  /* 0x0000002329477211 */ /* 0x002fe400028f0eff */
[C---:B------:R-:W-:Y:S02]  /*15130*/  ISETP.GT.U32.AND P5, PT, R39.reuse, R40, PT ;  /* 0x000000282700720c */ /* 0x040fe40003fa4070 */
[----:B------:R-:W-:Y:S02]  /*15140*/  ISETP.GT.U32.AND P4, PT, R39, R44, PT ;  /* 0x0000002c2700720c */ /* 0x000fe40003f84070 */
[----:B------:R-:W-:Y:S01]  /*15150*/  SEL R42, R5, R42, !P3 ;  /* 0x0000002a052a7207 */ /* 0x000fe20005800000 */
[----:B------:R-:W-:-:S04]  /*15160*/  @!P6 IMAD.IADD R43, R43, 0x1, -R39 ;  /* 0x000000012b2be824 */ /* 0x000fc800078e0a27 */
[----:B------:R-:W-:-:S04]  /*15170*/  IMAD R42, R42, UR11, RZ ;  /* 0x0000000b2a2a7c24 */ /* 0x000fc8000f8e02ff */
[--C-:B------:R-:W-:Y:S01]  /*15180*/  @!P5 IMAD.IADD R40, R40, 0x1, -R39.reuse ;  /* 0x000000012828d824 */ /* 0x100fe200078e0a27 */
[----:B------:R-:W-:Y:S01]  /*15190*/  IADD3 R75, P2, PT, R42, R38, RZ ;  /* 0x000000262a4b7210 */ /* 0x000fe20007f5e0ff */
[----:B------:R-:W-:-:S03]  /*151a0*/  @!P4 IMAD.IADD R44, R44, 0x1, -R39 ;  /* 0x000000012c2cc824 */ /* 0x000fc600078e0a27 */
[C---:B------:R-:W-:Y:S02]  /*151b0*/  ISETP.GT.U32.AND P5, PT, R39.reuse, R40, PT ;  /* 0x000000282700720c */ /* 0x040fe40003fa4070 */
[C---:B------:R-:W-:Y:S02]  /*151c0*/  ISETP.GT.U32.AND P4, PT, R39.reuse, R43, PT ;  /* 0x0000002b2700720c */ /* 0x040fe40003f84070 */
[----:B------:R-:W-:Y:S02]  /*151d0*/  LEA.HI.X.SX32 R76, R42, R35, 0x1, P2 ;  /* 0x000000232a4c7211 */ /* 0x000fe400010f0eff */
[----:B------:R-:W-:Y:S02]  /*151e0*/  ISETP.GE.AND P2, PT, R74, RZ, PT ;  /* 0x000000ff4a00720c */ /* 0x000fe40003f46270 */
[----:B------:R-:W-:-:S05]  /*151f0*/  ISETP.GT.U32.AND P6, PT, R39, R44, PT ;  /* 0x0000002c2700720c */ /* 0x000fca0003fc4070 */
[--C-:B------:R-:W-:Y:S02]  /*15200*/  @!P5 IMAD.IADD R40, R40, 0x1, -R39.reuse ;  /* 0x000000012828d824 */ /* 0x100fe400078e0a27 */
[----:B------:R-:W-:Y:S01]  /*15210*/  @!P4 IMAD.IADD R43, R43, 0x1, -R39 ;  /* 0x000000012b2bc824 */ /* 0x000fe200078e0a27 */
[----:B------:R-:W-:-:S03]  /*15220*/  ISETP.GE.AND P4, PT, R72, RZ, PT ;  /* 0x000000ff4800720c */ /* 0x000fc60003f86270 */
[----:B------:R-:W-:Y:S01]  /*15230*/  @!P2 IMAD.MOV R40, RZ, RZ, -R40 ;  /* 0x000000ffff28a224 */ /* 0x000fe200078e0a28 */
[----:B------:R-:W-:-:S04]  /*15240*/  ISETP.GE.AND P5, PT, R73, RZ, PT ;  /* 0x000000ff4900720c */ /* 0x000fc80003fa6270 */
[----:B------:R-:W-:Y:S01]  /*15250*/  SEL R40, R5, R40, !P3 ;  /* 0x0000002805287207 */ /* 0x000fe20005800000 */
[----:B------:R-:W-:Y:S01]  /*15260*/  @!P6 IMAD.IADD R44, R44, 0x1, -R39 ;  /* 0x000000012c2ce824 */ /* 0x000fe200078e0a27 */
[----:B------:R-:W-:-:S03]  /*15270*/  PRMT R45, RZ, 0x7610, R45 ;  /* 0x00007610ff2d7816 */ /* 0x000fc6000000002d */
[----:B------:R-:W-:Y:S01]  /*15280*/  IMAD R39, R40, UR5, RZ ;  /* 0x0000000528277c24 */ /* 0x000fe2000f8e02ff */
[----:B------:R-:W1:Y:S01]  /*15290*/  LDCU UR5, c[0x0][0x3b0] ;  /* 0x00007600ff0577ac */ /* 0x000e620008000800 */
[----:B------:R-:W-:Y:S01]  /*152a0*/  STL [R1+0x7e0], R72 ;  /* 0x0007e04801007387 */ /* 0x000fe20000100800 */
[----:B------:R-:W-:Y:S01]  /*152b0*/  @!P4 IMAD.MOV R44, RZ, RZ, -R44 ;  /* 0x000000ffff2cc224 */ /* 0x000fe200078e0a2c */
[----:B------:R-:W-:Y:S02]  /*152c0*/  PRMT R41, RZ, 0x7610, R41 ;  /* 0x00007610ff297816 */ /* 0x000fe40000000029 */
[----:B------:R-:W-:Y:S04]  /*152d0*/  STL [R1+0x7d8], R74 ;  /* 0x0007d84a01007387 */ /* 0x000fe80000100800 */
[----:B------:R3:W-:Y:S01]  /*152e0*/  STL [R1+0x248], R70 ;  /* 0x0002484601007387 */ /* 0x0007e20000100800 */
[----:B------:R-:W-:-:S03]  /*152f0*/  SEL R44, R5, R44, !P3 ;  /* 0x0000002c052c7207 */ /* 0x000fc60005800000 */
[----:B------:R1:W-:Y:S01]  /*15300*/  STL [R1+0x244], R71 ;  /* 0x0002444701007387 */ /* 0x0003e20000100800 */
[----:B------:R-:W-:-:S03]  /*15310*/  @!P5 IMAD.MOV R43, RZ, RZ, -R43 ;  /* 0x000000ffff2bd224 */ /* 0x000fc600078e0a2b */
[----:B------:R3:W4:Y:S01]  /*15320*/  @P0 LDG.E.U8 R45, desc[UR18][R70.64] ;  /* 0x00000012462d0981 */ /* 0x000722000c1e1100 */
[----:B------:R-:W-:Y:S01]  /*15330*/  IADD3 R42, P2, PT, R39, R38, RZ ;  /* 0x00000026272a7210 */ /* 0x000fe20007f5e0ff */
[----:B0-----:R-:W-:Y:S01]  /*15340*/  IMAD R44, R44, UR4, RZ ;  /* 0x000000042c2c7c24 */ /* 0x001fe2000f8e02ff */
[----:B------:R-:W-:Y:S01]  /*15350*/  SEL R40, R5, R43, !P3 ;  /* 0x0000002b05287207 */ /* 0x000fe20005800000 */
[----:B---3--:R-:W-:Y:S02]  /*15360*/  @P0 IMAD.MOV.U32 R70, RZ, RZ, R75 ;  /* 0x000000ffff460224 */ /* 0x008fe400078e004b */
[----:B-1----:R-:W-:Y:S01]  /*15370*/  @P0 IMAD.MOV.U32 R71, RZ, RZ, R76 ;  /* 0x000000ffff470224 */ /* 0x002fe200078e004c */
[----:B------:R-:W-:Y:S04]  /*15380*/  STL [R1+0x190], R75 ;  /* 0x0001904b01007387 */ /* 0x000fe80000100800 */
[----:B------:R0:W3:Y:S04]  /*15390*/  @P0 LDG.E.U8 R41, desc[UR18][R70.64] ;  /* 0x0000001246290981 */ /* 0x0000e8000c1e1100 */
[----:B------:R-:W-:Y:S04]  /*153a0*/  STL [R1+0x18c], R76 ;  /* 0x00018c4c01007387 */ /* 0x000fe80000100800 */
[----:B------:R-:W5:Y:S01]  /*153b0*/  LDL.LU R5, [R1+0x9d8] ;  /* 0x0009d80001057983 */ /* 0x000f620000300800 */
[----:B0-----:R-:W-:-:S03]  /*153c0*/  LEA.HI.X.SX32 R70, R39, R35, 0x1, P2 ;  /* 0x0000002327467211 */ /* 0x001fc600010f0eff */
[----:B------:R-:W-:Y:S01]  /*153d0*/  STL [R1+0x23c], R42 ;  /* 0x00023c2a01007387 */ /* 0x000fe20000100800 */
[C---:B------:R-:W-:Y:S01]  /*153e0*/  IADD3 R71, P2, PT, R44.reuse, R38, RZ ;  /* 0x000000262c477210 */ /* 0x040fe20007f5e0ff */
[----:B------:R-:W-:Y:S02]  /*153f0*/  @P0 IMAD.MOV.U32 R43, RZ, RZ, R70 ;  /* 0x000000ffff2b0224 */ /* 0x000fe400078e0046 */
[----:B------:R0:W-:Y:S01]  /*15400*/  STL [R1+0x238], R70 ;  /* 0x0002384601007387 */ /* 0x0001e20000100800 */
[----:B------:R-:W-:Y:S02]  /*15410*/  PRMT R39, RZ, 0x7610, R39 ;  /* 0x00007610ff277816 */ /* 0x000fe40000000027 */
[----:B------:R-:W-:-:S04]  /*15420*/  LEA.HI.X.SX32 R72, R44, R35, 0x1, P2 ;  /* 0x000000232c487211 */ /* 0x000fc800010f0eff */
[----:B------:R1:W3:Y:S01]  /*15430*/  @P0 LDG.E.U8 R39, desc[UR18][R42.64] ;  /* 0x000000122a270981 */ /* 0x0002e2000c1e1100 */
[----:B0-----:R-:W-:Y:S01]  /*15440*/  IMAD R70, R40, UR5, RZ ;  /* 0x0000000528467c24 */ /* 0x001fe2000f8e02ff */
[----:B------:R-:W-:-:S04]  /*15450*/  PRMT R40, RZ, 0x7610, R40 ;  /* 0x00007610ff287816 */ /* 0x000fc80000000028 */
[C---:B------:R-:W-:Y:S01]  /*15460*/  IADD3 R38, P2, PT, R70.reuse, R38, RZ ;  /* 0x0000002646267210 */ /* 0x040fe20007f5e0ff */
[----:B-1----:R-:W-:Y:S02]  /*15470*/  @P0 IMAD.MOV.U32 R42, RZ, RZ, R71 ;  /* 0x000000ffff2a0224 */ /* 0x002fe400078e0047 */
[----:B------:R-:W-:Y:S01]  /*15480*/  @P0 IMAD.MOV.U32 R43, RZ, RZ, R72 ;  /* 0x000000ffff2b0224 */ /* 0x000fe200078e0048 */
[----:B------:R-:W-:Y:S02]  /*15490*/  LEA.HI.X.SX32 R44, R70, R35, 0x1, P2 ;  /* 0x00000023462c7211 */ /* 0x000fe400010f0eff */
[----:B------:R-:W-:Y:S02]  /*154a0*/  PRMT R35, RZ, 0x7610, R35 ;  /* 0x00007610ff237816 */ /* 0x000fe40000000023 */
[----:B------:R0:W3:Y:S02]  /*154b0*/  @P0 LDG.E.U8 R40, desc[UR18][R42.64] ;  /* 0x000000122a280981 */ /* 0x0000e4000c1e1100 */
[----:B0-----:R-:W-:-:S02]  /*154c0*/  @P0 IMAD.MOV.U32 R42, RZ, RZ, R38 ;  /* 0x000000ffff2a0224 */ /* 0x001fc400078e0026 */
[----:B------:R-:W-:-:S05]  /*154d0*/  @P0 IMAD.MOV.U32 R43, RZ, RZ, R44 ;  /* 0x000000ffff2b0224 */ /* 0x000fca00078e002c */
[----:B------:R-:W3:Y:S04]  /*154e0*/  @P0 LDG.E.U8 R35, desc[UR18][R42.64] ;  /* 0x000000122a230981 */ /* 0x000ee8000c1e1100 */
[----:B--2---:R0:W-:Y:S04]  /*154f0*/  STS.U8 [R31+UR9+0x5e00], R94 ;  /* 0x005e005e1f007988 */ /* 0x0041e80008000009 */
[----:B------:R0:W-:Y:S04]  /*15500*/  STS.U8 [R31+UR9+0x6200], R90 ;  /* 0x0062005a1f007988 */ /* 0x0001e80008000009 */
[----:B------:R0:W-:Y:S04]  /*15510*/  STS.U8 [R31+UR9+0x6600], R69 ;  /* 0x006600451f007988 */ /* 0x0001e80008000009 */
[----:B------:R0:W-:Y:S04]  /*15520*/  STS.U8 [R31+UR9+0x6a00], R65 ;  /* 0x006a00411f007988 */ /* 0x0001e80008000009 */
[----:B------:R0:W-:Y:S04]  /*15530*/  STS.U8 [R31+UR9+0x6e00], R61 ;  /* 0x006e003d1f007988 */ /* 0x0001e80008000009 */
[----:B----4-:R0:W-:Y:S04]  /*15540*/  STS.U8 [R31+UR9+0x7200], R57 ;  /* 0x007200391f007988 */ /* 0x0101e80008000009 */
[----:B------:R0:W-:Y:S04]  /*15550*/  STS.U8 [R31+UR9+0x7600], R53 ;  /* 0x007600351f007988 */ /* 0x0001e80008000009 */
[----:B------:R0:W-:Y:S01]  /*15560*/  STS.U8 [R31+UR9+0x7a00], R49 ;  /* 0x007a00311f007988 */ /* 0x0001e20008000009 */
[----:B------:R-:W-:-:S03]  /*15570*/  VIADD R162, R162, 0x7f ;  /* 0x0000007fa2a27836 */ /* 0x000fc60000000000 */
[----:B------:R0:W-:Y:S01]  /*15580*/  STL [R1+0x234], R71 ;  /* 0x0002344701007387 */ /* 0x0001e20000100800 */
[----:B------:R-:W-:-:S03]  /*15590*/  ISETP.NE.U32.AND P0, PT, RZ, UR7, PT ;  /* 0x00000007ff007c0c */ /* 0x000fc6000bf05070 */
[----:B------:R0:W-:Y:S04]  /*155a0*/  STL [R1+0x228], R72 ;  /* 0x0002284801007387 */ /* 0x0001e80000100800 */
[----:B------:R0:W-:Y:S04]  /*155b0*/  STL [R1+0x230], R38 ;  /* 0x0002302601007387 */ /* 0x0001e80000100800 */
[----:B------:R0:W-:Y:S01]  /*155c0*/  STL [R1+0x22c], R44 ;  /* 0x00022c2c01007387 */ /* 0x0001e20000100800 */
[C---:B------:R-:W-:Y:S02]  /*155d0*/  ISETP.LT.OR P2, PT, R162.reuse, 0x80, P0 ;  /* 0x00000080a200780c */ /* 0x040fe40000741670 */
[----:B------:R-:W-:Y:S01]  /*155e0*/  ISETP.GE.AND P3, PT, R162, 0x100, PT ;  /* 0x00000100a200780c */ /* 0x000fe20003f66270 */
[----:B------:R0:W-:Y:S04]  /*155f0*/  STS.U8 [R31+UR9+0x7e00], R46 ;  /* 0x007e002e1f007988 */ /* 0x0001e80008000009 */
        /* <DEDUP_REMOVED lines=15> */
[----:B---3--:R0:W-:Y:S04]  /*156f0*/  STS.U8 [R32+UR9+0x4680], R41 ;  /* 0x0046802920007988 */ /* 0x0081e80008000009 */
        /* <DEDUP_REMOVED lines=31> */
[----:B------:R0:W-:Y:S01]  /*158f0*/  STS.U8 [R34+UR9+0x7f80], R35 ;  /* 0x007f802322007988 */ /* 0x0001e20008000009 */
[----:B------:R1:W-:Y:S06]  /*15900*/  MEMBAR.ALL.CTA ;  /* 0x0000000000007992 */ /* 0x0003ec0000008000 */
[----:B-1----:R-:W1:Y:S02]  /*15910*/  FENCE.VIEW.ASYNC.S ;  /* 0x00000000000073c6 */ /* 0x002e640000000000 */
[----:B-1----:R-:W-:Y:S06]  /*15920*/  BAR.SYNC.DEFER_BLOCKING 0x0 ;  /* 0x0000000000007b1d */ /* 0x002fec0000010000 */
[----:B------:R-:W-:Y:S05]  /*15930*/  @P2 BRA `(.L_x_6) ;  /* 0x0000000000842947 */ /* 0x000fea0003800000 */
[----:B------:R-:W-:Y:S02]  /*15940*/  UIADD3 UR4, UPT, UPT, UR9, 0x4000, URZ ;  /* 0x0000400009047890 */ /* 0x000fe4000fffe0ff */
[----:B------:R-:W-:Y:S02]  /*15950*/  USHF.R.U32.HI UR12, URZ, 0x4, UR9 ;  /* 0x00000004ff0c7899 */ /* 0x000fe40008011609 */
[----:B------:R-:W-:Y:S02]  /*15960*/  USHF.R.U32.HI UR4, URZ, 0x4, UR4 ;  /* 0x00000004ff047899 */ /* 0x000fe40008011604 */
[----:B------:R-:W-:Y:S02]  /*15970*/  USGXT.U32 UR12, UR12, 0xe ;  /* 0x0000000e0c0c789a */ /* 0x000fe40008000000 */
[----:B------:R-:W-:Y:S02]  /*15980*/  USGXT.U32 UR14, UR4, 0xe ;  /* 0x0000000e040e789a */ /* 0x000fe40008000000 */
[----:B------:R-:W-:-:S02]  /*15990*/  UIADD3 UR28, UP1, UPT, UR12, 0x100, URZ ;  /* 0x000001000c1c7890 */ /* 0x000fc4000ff3e0ff */
[----:B------:R-:W-:Y:S01]  /*159a0*/  UIADD3 UR26, UP2, UPT, UR14, 0x2, URZ ;  /* 0x000000020e1a7890 */ /* 0x000fe2000ff5e0ff */
[----:B------:R-:W-:Y:S01]  /*159b0*/  UMOV UR4, URZ ;  /* 0x000000ff00047c82 */ /* 0x000fe20008000000 */
[----:B------:R-:W-:Y:S01]  /*159c0*/  UMOV UR30, 0x0 ;  /* 0x00000000001e7882 */ /* 0x000fe20000000000 */
[----:B------:R-:W-:Y:S02]  /*159d0*/  UIADD3.X UR29, UPT, UPT, UR4, 0x40004040, URZ, UP1, !UPT ;  /* 0x40004040041d7890 */ /* 0x000fe40008ffe4ff */
[----:B------:R-:W-:Y:S02]  /*159e0*/  UIADD3.X UR27, UPT, UPT, UR4, 0x40004040, URZ, UP2, !UPT ;  /* 0x40004040041b7890 */ /* 0x000fe400097fe4ff */
[----:B------:R-:W-:Y:S02]  /*159f0*/  UIADD3.64 UR16, UPT, UPT, UR28, 0x100, URZ ;  /* 0x000001001c107897 */ /* 0x000fe4000fffe0ff */
[----:B------:R-:W-:Y:S02]  /*15a00*/  UIADD3.64 UR20, UPT, UPT, UR26, 0x2, URZ ;  /* 0x000000021a147897 */ /* 0x000fe4000fffe0ff */
[----:B------:R-:W-:-:S02]  /*15a10*/  UIADD3.64 UR22, UPT, UPT, UR28, 0x200, URZ ;  /* 0x000002001c167897 */ /* 0x000fc4000fffe0ff */
[----:B------:R-:W-:Y:S01]  /*15a20*/  UIADD3.64 UR24, UPT, UPT, UR26, 0x4, URZ ;  /* 0x000000041a187897 */ /* 0x000fe2000fffe0ff */
[----:B------:R-:W-:Y:S01]  /*15a30*/  UMOV UR31, 0x8208490 ;  /* 0x08208490001f7882 */ /* 0x000fe20000000000 */
[----:B------:R-:W-:Y:S01]  /*15a40*/  UMOV UR13, 0x40004040 ;  /* 0x40004040000d7882 */ /* 0x000fe20000000000 */
[----:B------:R-:W-:Y:S01]  /*15a50*/  UMOV UR15, 0x40004040 ;  /* 0x40004040000f7882 */ /* 0x000fe20000000000 */
[----:B------:R-:W-:Y:S01]  /*15a60*/  UMOV UR32, 0x0 ;  /* 0x0000000000207882 */ /* 0x000fe20000000000 */
[----:B------:R-:W-:Y:S01]  /*15a70*/  UMOV UR33, 0x8208490 ;  /* 0x0820849000217882 */ /* 0x000fe20000000000 */
[----:B------:R-:W-:Y:S01]  /*15a80*/  UMOV UR34, 0x0 ;  /* 0x0000000000227882 */ /* 0x000fe20000000000 */
[----:B------:R-:W-:Y:S01]  /*15a90*/  UMOV UR35, 0x8208490 ;  /* 0x0820849000237882 */ /* 0x000fe20000000000 */
[----:B------:R-:W-:Y:S01]  /*15aa0*/  UMOV UR4, UR6 ;  /* 0x0000000600047c82 */ /* 0x000fe20008000000 */
[----:B------:R-:W-:Y:S01]  /*15ab0*/  UMOV UR5, URZ ;  /* 0x000000ff00057c82 */ /* 0x000fe20008000000 */
[----:B------:R1:W-:Y:S01]  /*15ac0*/  UTCQMMA gdesc[UR12], gdesc[UR14], tmem[UR8], tmem[UR30], idesc[UR31], !UPT ;  /* 0x00ff1e0e0c0075ea */ /* 0x0003e2000f800308 */
[----:B------:R-:W-:Y:S01]  /*15ad0*/  UMOV UR36, 0x0 ;  /* 0x0000000000247882 */ /* 0x000fe20000000000 */
[----:B------:R-:W-:Y:S01]  /*15ae0*/  UMOV UR37, 0x8208490 ;  /* 0x0820849000257882 */ /* 0x000fe20000000000 */
[----:B------:R1:W-:Y:S01]  /*15af0*/  UTCQMMA gdesc[UR28], gdesc[UR26], tmem[UR8], tmem[UR32], idesc[UR33], UPT ;  /* 0x00ff201a1c0075ea */ /* 0x0003e2000b800308 */
[----:B------:R-:W-:Y:S01]  /*15b00*/  UMOV UR4, UR4 ;  /* 0x0000000400047c82 */ /* 0x000fe20008000000 */
[----:B------:R1:W-:Y:S01]  /*15b10*/  UTCQMMA gdesc[UR16], gdesc[UR20], tmem[UR8], tmem[UR34], idesc[UR35], UPT ;  /* 0x00ff2214100075ea */ /* 0x0003e2000b800308 */
[----:B------:R1:W-:Y:S01]  /*15b20*/  UTCQMMA gdesc[UR22], gdesc[UR24], tmem[UR8], tmem[UR36], idesc[UR37], UPT ;  /* 0x00ff2418160075ea */ /* 0x0003e2000b800308 */
[----:B------:R1:W-:Y:S01]  /*15b30*/  UTCBAR [UR4], URZ ;  /* 0x000000ff040073e9 */ /* 0x0003e200080000ff */
[----:B------:R-:W-:Y:S01]  /*15b40*/  NOP ;  /* 0x0000000000007918 */ /* 0x000fe20000000000 */
.L_x_6:
[----:B-1----:R-:W-:Y:S01]  /*15b50*/  UMOV UR4, URZ ;  /* 0x000000ff00047c82 */ /* 0x002fe20008000000 */
[----:B------:R-:W-:Y:S05]  /*15b60*/  @!P3 BRA `(.L_x_7) ;  /* 0x000000b800b0b947 */ /* 0x000fea0003800000 */
[----:B0-----:R-:W-:Y:S01]  /*15b70*/  SHF.R.S32.HI R38, RZ, 0x1f, R162 ;  /* 0x0000001fff267819 */ /* 0x001fe200000114a2 */
[----:B------:R-:W-:Y:S01]  /*15b80*/  IMAD.SHL.U32 R35, R36, 0x80, RZ ;  /* 0x0000008024237824 */ /* 0x000fe200078e00ff */
[----:B------:R-:W-:Y:S01]  /*15b90*/  UIADD3 UR4, UPT, UPT, UR9, 0x8000, URZ ;  /* 0x0000800009047890 */ /* 0x000fe2000fffe0ff */
[----:B------:R-:W-:Y:S01]  /*15ba0*/  IMAD.MOV.U32 R39, RZ, RZ, RZ ;  /* 0x000000ffff277224 */ /* 0x000fe200078e00ff */
[----:B------:R-:W-:Y:S01]  /*15bb0*/  LEA.HI R36, R38, R162, RZ, 0x7 ;  /* 0x000000a226247211 */ /* 0x000fe200078f38ff */
[----:B------:R-:W-:Y:S02]  /*15bc0*/  UIADD3 UR5, UPT, UPT, UR9, 0xc000, URZ ;  /* 0x0000c00009057890 */ /* 0x000fe4000fffe0ff */
[----:B------:R-:W-:Y:S01]  /*15bd0*/  USHF.R.U32.HI UR4, URZ, 0x4, UR4 ;  /* 0x00000004ff047899 */ /* 0x000fe20008011604 */
[----:B------:R-:W-:Y:S01]  /*15be0*/  SHF.R.S32.HI R36, RZ, 0x7, R36 ;  /* 0x00000007ff247819 */ /* 0x000fe20000011424 */
[----:B------:R-:W-:Y:S02]  /*15bf0*/  USHF.R.U32.HI UR5, URZ, 0x4, UR5 ;  /* 0x00000004ff057899 */ /* 0x000fe40008011605 */
[----:B------:R-:W-:Y:S01]  /*15c00*/  USGXT.U32 UR12, UR4, 0xe ;  /* 0x0000000e040c789a */ /* 0x000fe20008000000 */
[----:B------:R-:W-:Y:S01]  /*15c10*/  VIMNMX R38, PT, PT, R36, 0x2, !PT ;  /* 0x0000000224267848 */ /* 0x000fe20007fe0100 */
[----:B-----5:R-:W-:Y:S01]  /*15c20*/  IMAD.SHL.U32 R36, R37, 0x80, RZ ;  /* 0x0000008025247824 */ /* 0x020fe200078e00ff */
[----:B------:R-:W-:-:S02]  /*15c30*/  USGXT.U32 UR14, UR5, 0xe ;  /* 0x0000000e050e789a */ /* 0x000fc40008000000 */
[----:B------:R-:W-:Y:S01]  /*15c40*/  UIADD3 UR30, UP1, UPT, UR12, 0x100, URZ ;  /* 0x000001000c1e7890 */ /* 0x000fe2000ff3e0ff */
[----:B------:R-:W-:Y:S01]  /*15c50*/  VIADD R37, R38, 0xfffffffe ;  /* 0xfffffffe26257836 */ /* 0x000fe20000000000 */
[----:B------:R-:W-:Y:S01]  /*15c60*/  UIADD3 UR28, UP2, UPT, UR14, 0x2, URZ ;  /* 0x000000020e1c7890 */ /* 0x000fe2000ff5e0ff */
[----:B------:R-:W-:Y:S01]  /*15c70*/  SHF.R.S32.HI R38, RZ, 0x1f, R36 ;  /* 0x0000001fff267819 */ /* 0x000fe20000011424 */
[----:B------:R-:W-:Y:S01]  /*15c80*/  UMOV UR4, URZ ;  /* 0x000000ff00047c82 */ /* 0x000fe20008000000 */
[----:B------:R-:W-:Y:S01]  /*15c90*/  UMOV UR5, URZ ;  /* 0x000000ff00057c82 */ /* 0x000fe20008000000 */
[----:B------:R0:W-:Y:S01]  /*15ca0*/  STL [R1+0x7d4], R37 ;  /* 0x0007d42501007387 */ /* 0x0001e20000100800 */
[----:B------:R-:W-:Y:S02]  /*15cb0*/  UIADD3.X UR31, UPT, UPT, UR4, 0x40004040, URZ, UP1, !UPT ;  /* 0x40004040041f7890 */ /* 0x000fe40008ffe4ff */
[----:B------:R-:W-:Y:S01]  /*15cc0*/  UIADD3.X UR29, UPT, UPT, UR5, 0x40004040, URZ, UP2, !UPT ;  /* 0x40004040051d7890 */ /* 0x000fe200097fe4ff */
[----:B------:R1:W-:Y:S01]  /*15cd0*/  STL [R1+0x7c8], RZ ;  /* 0x0007c8ff01007387 */ /* 0x0003e20000100800 */
[----:B------:R-:W-:Y:S01]  /*15ce0*/  UMOV UR11, 0x1 ;  /* 0x00000001000b7882 */ /* 0x000fe20000000000 */
[----:B------:R-:W-:-:S02]  /*15cf0*/  UIADD3.64 UR20, UPT, UPT, UR30, 0x100, URZ ;  /* 0x000001001e147897 */ /* 0x000fc4000fffe0ff */
[----:B------:R-:W-:Y:S01]  /*15d00*/  UIADD3.64 UR22, UPT, UPT, UR28, 0x2, URZ ;  /* 0x000000021c167897 */ /* 0x000fe2000fffe0ff */
[----:B0-----:R-:W-:Y:S01]  /*15d10*/  SHF.R.S32.HI R37, RZ, 0x1f, R35 ;  /* 0x0000001fff257819 */ /* 0x001fe20000011423 */
[----:B------:R-:W-:Y:S02]  /*15d20*/  UIADD3.64 UR24, UPT, UPT, UR30, 0x200, URZ ;  /* 0x000002001e187897 */ /* 0x000fe4000fffe0ff */
[----:B-1----:R-:W-:-:S12]  /*15d30*/  UIADD3.64 UR26, UPT, UPT, UR28, 0x4, URZ ;  /* 0x000000041c1a7897 */ /* 0x002fd8000fffe0ff */
.L_x_10:
[----:B-1----:R-:W2:Y:S01]  /*15d40*/  LDL R40, [R1+0x7c8] ;  /* 0x0007c80001287983 */ /* 0x002ea20000100800 */
[----:B------:R-:W-:Y:S01]  /*15d50*/  IMAD.U32 R39, R39, -0x80000000, RZ ;  /* 0x8000000027277824 */ /* 0x000fe200078e00ff */
[----:B------:R-:W0:Y:S01]  /*15d60*/  LDC R65, c[0x0][0x3a0] ;  /* 0x0000e800ff417b82 */ /* 0x000e220000000800 */
[C---:B-----5:R-:W-:Y:S02]  /*15d70*/  IADD3 R10, P5, PT, R35.reuse, R10, RZ ;  /* 0x0000000a230a7210 */ /* 0x060fe40007fbe0ff */
[----:B------:R-:W-:Y:S01]  /*15d80*/  IADD3 R8, P4, PT, R35, R8, RZ ;  /* 0x0000000823087210 */ /* 0x000fe20007f9e0ff */
[----:B------:R-:W1:Y:S01]  /*15d90*/  SYNCS.PHASECHK.TRANS64.TRYWAIT P6, [UR6], R39 ;  /* 0x00000027ff0075a7 */ /* 0x000e6200080c1106 */
[----:B--2---:R-:W-:-:S04]  /*15da0*/  VIADD R40, R40, 0x1 ;  /* 0x0000000128287836 */ /* 0x004fc80000000000 */
[----:B0-----:R-:W-:Y:S01]  /*15db0*/  IMAD R65, R40, -0x80, R65 ;  /* 0xffffff8028417824 */ /* 0x001fe200078e0241 */
[----:B------:R0:W-:Y:S04]  /*15dc0*/  STL [R1+0x7cc], R40 ;  /* 0x0007cc2801007387 */ /* 0x0001e80000100800 */
[C---:B------:R-:W-:Y:S02]  /*15dd0*/  ISETP.GT.AND P2, PT, R65.reuse, 0x1, PT ;  /* 0x000000014100780c */ /* 0x040fe40003f44270 */
[----:B------:R-:W-:Y:S01]  /*15de0*/  ISETP.GT.AND P3, PT, R65, 0x2, PT ;  /* 0x000000024100780c */ /* 0x000fe20003f64270 */
[----:B-1----:R-:W-:-:S12]  /*15df0*/  @!P6 BRA `(.L_x_8) ;  /* 0x000001000070e947 */ /* 0x002fd80003800000 */
.L_x_16:
[----:B------:R-:W-:Y:S01]  /*15e00*/  PRMT R91, RZ, 0x7610, R91 ;  /* 0x00007610ff5b7816 */ /* 0x000fe2000000005b */
[----:B------:R-:W-:Y:S01]  /*15e10*/  IMAD.X R11, R37, 0x1, R11, P5 ;  /* 0x00000001250b7824 */ /* 0x000fe200028e060b */
[----:B------:R-:W-:Y:S01]  /*15e20*/  ISETP.GT.AND P5, PT, R65, 0x4, PT ;  /* 0x000000044100780c */ /* 0x000fe20003fa4270 */
[----:B------:R-:W-:Y:S01]  /*15e30*/  IMAD.X R9, R37, 0x1, R9, P4 ;  /* 0x0000000125097824 */ /* 0x000fe200020e0609 */
[C---:B------:R-:W-:Y:S01]  /*15e40*/  IADD3 R18, P6, PT, R35.reuse, R18, RZ ;  /* 0x0000001223127210 */ /* 0x040fe20007fde0ff */
[----:B------:R-:W-:Y:S01]  /*15e50*/  STL [R1+0xa4c], R71 ;  /* 0x000a4c4701007387 */ /* 0x000fe20000100800 */
[----:B------:R-:W-:Y:S02]  /*15e60*/  PRMT R49, RZ, 0x7610, R49 ;  /* 0x00007610ff317816 */ /* 0x000fe40000000031 */
[----:B0-----:R-:W-:Y:S01]  /*15e70*/  PRMT R40, RZ, 0x7610, R40 ;  /* 0x00007610ff287816 */ /* 0x001fe20000000028 */
[----:B------:R-:W2:Y:S01]  /*15e80*/  @P3 LDG.E.U8 R91, desc[UR18][R10.64] ;  /* 0x000000120a5b3981 */ /* 0x000ea2000c1e1100 */
[----:B------:R-:W-:Y:S01]  /*15e90*/  IADD3 R22, P3, PT, R35, R22, RZ ;  /* 0x0000001623167210 */ /* 0x000fe20007f7e0ff */
[C---:B------:R-:W-:Y:S01]  /*15ea0*/  IMAD.X R19, R37.reuse, 0x1, R19, P6 ;  /* 0x0000000125137824 */ /* 0x040fe200030e0613 */
[----:B------:R-:W-:Y:S01]  /*15eb0*/  PRMT R29, RZ, 0x7610, R29 ;  /* 0x00007610ff1d7816 */ /* 0x000fe2000000001d */
[----:B------:R-:W3:Y:S01]  /*15ec0*/  @P2 LDG.E.U8 R49, desc[UR18][R8.64] ;  /* 0x0000001208312981 */ /* 0x000ee2000c1e1100 */
[----:B------:R-:W-:Y:S01]  /*15ed0*/  PRMT R30, RZ, 0x7610, R30 ;  /* 0x00007610ff1e7816 */ /* 0x000fe2000000001e */
[----:B------:R-:W-:Y:S01]  /*15ee0*/  IMAD.X R23, R37, 0x1, R23, P3 ;  /* 0x0000000125177824 */ /* 0x000fe200018e0617 */
[----:B------:R-:W-:Y:S01]  /*15ef0*/  ISETP.GT.AND P3, PT, R65, 0x6, PT ;  /* 0x000000064100780c */ /* 0x000fe20003f64270 */
[----:B------:R0:W4:Y:S01]  /*15f00*/  @P5 LDG.E.U8 R40, desc[UR18][R18.64] ;  /* 0x0000001212285981 */ /* 0x000122000c1e1100 */
[----:B------:R-:W-:-:S02]  /*15f10*/  IADD3 R14, P2, PT, R35, R14, RZ ;  /* 0x0000000e230e7210 */ /* 0x000fc40007f5e0ff */
[----:B------:R-:W-:Y:S01]  /*15f20*/  IADD3 R24, P5, PT, R35, R24, RZ ;  /* 0x0000001823187210 */ /* 0x000fe20007fbe0ff */
[----:B------:R-:W-:Y:S01]  /*15f30*/  STL [R1+0xa48], R70 ;  /* 0x000a484601007387 */ /* 0x000fe20000100800 */
[----:B------:R-:W-:Y:S01]  /*15f40*/  ISETP.GT.AND P4, PT, R65, 0x3, PT ;  /* 0x000000034100780c */ /* 0x000fe20003f84270 */
[----:B------:R-:W-:Y:S01]  /*15f50*/  IMAD.X R15, R37, 0x1, R15, P2 ;  /* 0x00000001250f7824 */ /* 0x000fe200010e060f */
[----:B------:R-:W-:Y:S01]  /*15f60*/  ISETP.GT.AND P2, PT, R65, 0x5, PT ;  /* 0x000000054100780c */ /* 0x000fe20003f44270 */
[----:B------:R-:W-:Y:S01]  /*15f70*/  IMAD.X R25, R37, 0x1, R25, P5 ;  /* 0x0000000125197824 */ /* 0x000fe200028e0619 */
[----:B------:R-:W-:Y:S01]  /*15f80*/  PRMT R94, RZ, 0x7610, R94 ;  /* 0x00007610ff5e7816 */ /* 0x000fe2000000005e */
[----:B------:R-:W-:Y:S04]  /*15f90*/  STL [R1+0xa44], R69 ;  /* 0x000a444501007387 */ /* 0x000fe80000100800 */
[----:B------:R-:W2:Y:S04]  /*15fa0*/  @P3 LDG.E.U8 R29, desc[UR18][R24.64] ;  /* 0x00000012181d3981 */ /* 0x000ea8000c1e1100 */
[----:B------:R-:W-:Y:S04]  /*15fb0*/  STL [R1+0xa40], R68 ;  /* 0x000a404401007387 */ /* 0x000fe80000100800 */
[----:B------:R-:W3:Y:S04]  /*15fc0*/  @P2 LDG.E.U8 R30, desc[UR18][R22.64] ;  /* 0x00000012161e2981 */ /* 0x000ee8000c1e1100 */
[----:B------:R-:W-:Y:S04]  /*15fd0*/  STL [R1+0xa3c], R67 ;  /* 0x000a3c4301007387 */ /* 0x000fe80000100800 */
[----:B------:R-:W-:Y:S04]  /*15fe0*/  STL [R1+0xa38], R66 ;  /* 0x000a384201007387 */ /* 0x000fe80000100800 */
[----:B------:R-:W-:Y:S04]  /*15ff0*/  STL [R1+0x9d8], R0 ;  /* 0x0009d80001007387 */ /* 0x000fe80000100800 */
[----:B------:R-:W-:Y:S04]  /*16000*/  STL [R1+0x9e0], R8 ;  /* 0x0009e00801007387 */ /* 0x000fe80000100800 */
[----:B------:R-:W4:Y:S01]  /*16010*/  @P4 LDG.E.U8 R94, desc[UR18][R14.64] ;  /* 0x000000120e5e4981 */ /* 0x000f22000c1e1100 */
[----:B------:R-:W-:-:S03]  /*16020*/  ISETP.GT.AND P4, PT, R65, 0x7, PT ;  /* 0x000000074100780c */ /* 0x000fc60003f84270 */
[----:B------:R-:W-:Y:S01]  /*16030*/  STL [R1+0x9dc], R9 ;  /* 0x0009dc0901007387 */ /* 0x000fe20000100800 */
[----:B------:R-:W-:-:S03]  /*16040*/  IADD3 R26, P6, PT, R35, R26, RZ ;  /* 0x0000001a231a7210 */ /* 0x000fc60007fde0ff */
[----:B------:R-:W-:Y:S04]  /*16050*/  STL [R1+0x9e8], R10 ;  /* 0x0009e80a01007387 */ /* 0x000fe80000100800 */
[----:B------:R-:W-:Y:S04]  /*16060*/  STL [R1+0x9e4], R11 ;  /* 0x0009e40b01007387 */ /* 0x000fe80000100800 */
[----:B------:R-:W-:Y:S04]  /*16070*/  STL [R1+0x9f0], R14 ;  /* 0x0009f00e01007387 */ /* 0x000fe80000100800 */
[----:B------:R-:W-:Y:S01]  /*16080*/  STL [R1+0x9ec], R15 ;  /* 0x0009ec0f01007387 */ /* 0x000fe20000100800 */
[----:B------:R-:W-:-:S03]  /*16090*/  IMAD.X R27, R37, 0x1, R27, P6 ;  /* 0x00000001251b7824 */ /* 0x000fc600030e061b */
[----:B------:R-:W-:Y:S04]  /*160a0*/  STL [R1+0x9f8], R18 ;  /* 0x0009f81201007387 */ /* 0x000fe80000100800 */
[----:B------:R0:W-:Y:S02]  /*160b0*/  STL [R1+0x9f4], R19 ;  /* 0x0009f41301007387 */ /* 0x0001e40000100800 */
[----:B0-----:R-:W-:-:S06]  /*160c0*/  PRMT R19, RZ, 0x7610, R19 ;  /* 0x00007610ff137816 */ /* 0x001fcc0000000013 */
[----:B------:R-:W4:Y:S04]  /*160d0*/  @P4 LDG.E.U8 R19, desc[UR18][R26.64] ;  /* 0x000000121a134981 */ /* 0x000f28000c1e1100 */
[----:B------:R-:W-:Y:S04]  /*160e0*/  STL [R1+0xa00], R22 ;  /* 0x000a001601007387 */ /* 0x000fe80000100800 */
[----:B------:R-:W-:Y:S04]  /*160f0*/  STL [R1+0x9fc], R23 ;  /* 0x0009fc1701007387 */ /* 0x000fe80000100800 */
[----:B------:R-:W4:Y:S04]  /*16100*/  LDL.LU R66, [R1+0x10] ;  /* 0x0000100001427983 */ /* 0x000f280000300800 */
[----:B------:R-:W4:Y:S01]  /*16110*/  LDL.LU R69, [R1+0x14] ;  /* 0x0000140001457983 */ /* 0x000f220000300800 */
[----:B------:R-:W-:-:S02]  /*16120*/  ISETP.GT.AND P2, PT, R65, 0x8, PT ;  /* 0x000000084100780c */ /* 0x000fc40003f44270 */
[----:B------:R-:W-:Y:S01]  /*16130*/  IADD3 R4, P5, PT, R35, R4, RZ ;  /* 0x0000000423047210 */ /* 0x000fe20007fbe0ff */
[----:B--2---:R0:W-:Y:S04]  /*16140*/  STL [R1+0x88], R29 ;  /* 0x0000881d01007387 */ /* 0x0041e80000100800 */
[----:B0-----:R-:W2:Y:S04]  /*16150*/  LDL.LU R29, [R1+0x18] ;  /* 0x00001800011d7983 */ /* 0x001ea80000300800 */
[----:B------:R-:W2:Y:S04]  /*16160*/  LDL.LU R70, [R1+0x94] ;  /* 0x0000940001467983 */ /* 0x000ea80000300800 */
[----:B---3--:R0:W-:Y:S04]  /*16170*/  STL [R1+0x8c], R30 ;  /* 0x00008c1e01007387 */ /* 0x0081e80000100800 */
[----:B0-----:R-:W3:Y:S01]  /*16180*/  LDL.LU R30, [R1+0x9c] ;  /* 0x00009c00011e7983 */ /* 0x001ee20000300800 */
[----:B------:R-:W-:Y:S01]  /*16190*/  ISETP.GT.AND P3, PT, R65, 0x9, PT ;  /* 0x000000094100780c */ /* 0x000fe20003f64270 */
[----:B------:R-:W-:Y:S01]  /*161a0*/  IMAD.X R5, R37, 0x1, R5, P5 ;  /* 0x0000000125057824 */ /* 0x000fe200028e0605 */
[----:B------:R-:W-:-:S02]  /*161b0*/  PRMT R64, RZ, 0x7610, R64 ;  /* 0x00007610ff407816 */ /* 0x000fc40000000040 */
[----:B------:R-:W-:Y:S02]  /*161c0*/  ISETP.GT.AND P4, PT, R65, 0xa, PT ;  /* 0x0000000a4100780c */ /* 0x000fe40003f84270 */
[C---:B------:R-:W-:Y:S02]  /*161d0*/  IADD3 R6, P5, PT, R35.reuse, R6, RZ ;  /* 0x0000000623067210 */ /* 0x040fe40007fbe0ff */
[----:B------:R-:W-:Y:S01]  /*161e0*/  IADD3 R12, P6, PT, R35, R12, RZ ;  /* 0x0000000c230c7210 */ /* 0x000fe20007fde0ff */
[----:B------:R-:W3:Y:S01]  /*161f0*/  @P2 LDG.E.U8 R64, desc[UR18][R4.64] ;  /* 0x0000001204402981 */ /* 0x000ee2000c1e1100 */
[----:B------:R-:W-:Y:S01]  /*16200*/  PRMT R48, RZ, 0x7610, R48 ;  /* 0x00007610ff307816 */ /* 0x000fe20000000030 */
[----:B------:R-:W-:Y:S01]  /*16210*/  IMAD.X R7, R37, 0x1, R7, P5 ;  /* 0x0000000125077824 */ /* 0x000fe200028e0607 */
[----:B------:R-:W-:Y:S01]  /*16220*/  ISETP.GT.AND P2, PT, R65, 0xb, PT ;  /* 0x0000000b4100780c */ /* 0x000fe20003f44270 */
[----:B------:R-:W-:Y:S01]  /*16230*/  STL [R1+0xa08], R24 ;  /* 0x000a081801007387 */ /* 0x000fe20000100800 */
[----:B------:R-:W-:Y:S01]  /*16240*/  PRMT R92, RZ, 0x7610, R92 ;  /* 0x00007610ff5c7816 */ /* 0x000fe2000000005c */
[----:B------:R-:W-:-:S02]  /*16250*/  IMAD.X R13, R37, 0x1, R13, P6 ;  /* 0x00000001250d7824 */ /* 0x000fc400030e060d */
[----:B------:R-:W-:Y:S01]  /*16260*/  STL [R1+0xa04], R25 ;  /* 0x000a041901007387 */ /* 0x000fe20000100800 */
[----:B------:R-:W-:-:S03]  /*16270*/  IADD3 R16, P5, PT, R35, R16, RZ ;  /* 0x0000001023107210 */ /* 0x000fc60007fbe0ff */
[----:B----4-:R-:W-:Y:S01]  /*16280*/  STL [R1+0x90], R40 ;  /* 0x0000902801007387 */ /* 0x010fe20000100800 */
[----:B------:R-:W-:Y:S01]  /*16290*/  PRMT R93, RZ, 0x7610, R93 ;  /* 0x00007610ff5d7816 */ /* 0x000fe2000000005d */
[----:B------:R-:W-:Y:S02]  /*162a0*/  IMAD.X R17, R37, 0x1, R17, P5 ;  /* 0x0000000125117824 */ /* 0x000fe400028e0611 */
[----:B------:R-:W4:Y:S01]  /*162b0*/  @P3 LDG.E.U8 R48, desc[UR18][R6.64] ;  /* 0x0000001206303981 */ /* 0x000f22000c1e1100 */
[----:B------:R-:W-:-:S03]  /*162c0*/  ISETP.GT.AND P3, PT, R65, 0xc, PT ;  /* 0x0000000c4100780c */ /* 0x000fc60003f64270 */
[----:B------:R-:W4:Y:S01]  /*162d0*/  @P4 LDG.E.U8 R92, desc[UR18][R12.64] ;  /* 0x000000120c5c4981 */ /* 0x000f22000c1e1100 */
[----:B------:R-:W-:Y:S02]  /*162e0*/  ISETP.GT.AND P4, PT, R65, 0xd, PT ;  /* 0x0000000d4100780c */ /* 0x000fe40003f84270 */
[C---:B------:R-:W-:Y:S01]  /*162f0*/  IADD3 R20, P5, PT, R35.reuse, R20, RZ ;  /* 0x0000001423147210 */ /* 0x040fe20007fbe0ff */
[----:B------:R0:W4:Y:S04]  /*16300*/  @P2 LDG.E.U8 R93, desc[UR18][R16.64] ;  /* 0x00000012105d2981 */ /* 0x000128000c1e1100 */
[----:B------:R-:W-:Y:S04]  /*16310*/  STL [R1+0xa14], R19 ;  /* 0x000a141301007387 */ /* 0x000fe80000100800 */
[----:B------:R-:W-:Y:S04]  /*16320*/  STL [R1+0xa10], R26 ;  /* 0x000a101a01007387 */ /* 0x000fe80000100800 */
[----:B------:R-:W-:Y:S04]  /*16330*/  STL [R1+0xa0c], R27 ;  /* 0x000a0c1b01007387 */ /* 0x000fe80000100800 */
[----:B------:R-:W-:Y:S04]  /*16340*/  STL [R1+0xa1c], R4 ;  /* 0x000a1c0401007387 */ /* 0x000fe80000100800 */
[----:B------:R-:W-:Y:S04]  /*16350*/  STL [R1+0xa18], R5 ;  /* 0x000a180501007387 */ /* 0x000fe80000100800 */
[----:B------:R-:W-:Y:S04]  /*16360*/  STL [R1+0xa24], R6 ;  /* 0x000a240601007387 */ /* 0x000fe80000100800 */
[----:B------:R-:W-:Y:S01]  /*16370*/  STL [R1+0xa20], R7 ;  /* 0x000a200701007387 */ /* 0x000fe20000100800 */
[----:B------:R-:W-:-:S03]  /*16380*/  IADD3 R111, P6, PT, R35, R111, RZ ;  /* 0x0000006f236f7210 */ /* 0x000fc60007fde0ff */
[----:B------:R-:W-:Y:S04]  /*16390*/  STL [R1+0xa2c], R12 ;  /* 0x000a2c0c01007387 */ /* 0x000fe80000100800 */
[----:B------:R-:W-:Y:S01]  /*163a0*/  STL [R1+0xa28], R13 ;  /* 0x000a280d01007387 */ /* 0x000fe20000100800 */
[----:B------:R-:W-:-:S03]  /*163b0*/  IMAD.X R21, R37, 0x1, R21, P5 ;  /* 0x0000000125157824 */ /* 0x000fc600028e0615 */
[----:B------:R-:W-:Y:S01]  /*163c0*/  STL [R1+0xa34], R16 ;  /* 0x000a341001007387 */ /* 0x000fe20000100800 */
[----:B------:R-:W-:-:S03]  /*163d0*/  ISETP.GT.AND P2, PT, R65, 0xe, PT ;  /* 0x0000000e4100780c */ /* 0x000fc60003f44270 */
[----:B------:R0:W-:Y:S01]  /*163e0*/  STL [R1+0xa30], R17 ;  /* 0x000a301101007387 */ /* 0x0001e20000100800 */
[----:B------:R-:W-:Y:S01]  /*163f0*/  IMAD.X R110, R37, 0x1, R110, P6 ;  /* 0x00000001256e7824 */ /* 0x000fe200030e066e */
[----:B------:R-:W-:Y:S02]  /*16400*/  IADD3 R118, P5, PT, R35, R118, RZ ;  /* 0x0000007623767210 */ /* 0x000fe40007fbe0ff */
[----:B0-----:R-:W-:Y:S01]  /*16410*/  PRMT R17, RZ, 0x7610, R17 ;  /* 0x00007610ff117816 */ /* 0x001fe20000000011 */
[----:B------:R-:W-:Y:S01]  /*16420*/  @P4 IMAD.MOV.U32 R40, RZ, RZ, R111 ;  /* 0x000000ffff284224 */ /* 0x000fe200078e006f */
[----:B------:R-:W-:Y:S01]  /*16430*/  PRMT R6, RZ, 0x7610, R6 ;  /* 0x00007610ff067816 */ /* 0x000fe20000000006 */
[----:B------:R-:W-:-:S03]  /*16440*/  @P4 IMAD.MOV.U32 R41, RZ, RZ, R110 ;  /* 0x000000ffff294224 */ /* 0x000fc600078e006e */
[----:B------:R-:W4:Y:S01]  /*16450*/  @P3 LDG.E.U8 R17, desc[UR18][R20.64] ;  /* 0x0000001214113981 */ /* 0x000f22000c1e1100 */
[----:B------:R-:W-:Y:S01]  /*16460*/  ISETP.GT.AND P3, PT, R65, 0xf, PT ;  /* 0x0000000f4100780c */ /* 0x000fe20003f64270 */
[----:B------:R-:W-:Y:S01]  /*16470*/  IMAD.X R112, R37, 0x1, R112, P5 ;  /* 0x0000000125707824 */ /* 0x000fe200028e0670 */
[----:B------:R-:W-:Y:S01]  /*16480*/  IADD3 R123, P5, PT, R35, R123, RZ ;  /* 0x0000007b237b7210 */ /* 0x000fe20007fbe0ff */
[----:B------:R0:W4:Y:S01]  /*16490*/  @P4 LDG.E.U8 R6, desc[UR18][R40.64] ;  /* 0x0000001228064981 */ /* 0x000122000c1e1100 */
[----:B------:R-:W-:Y:S02]  /*164a0*/  PRMT R27, RZ, 0x7610, R27 ;  /* 0x00007610ff1b7816 */ /* 0x000fe4000000001b */
[----:B------:R-:W-:Y:S01]  /*164b0*/  ISETP.GT.AND P4, PT, R65, 0x10, PT ;  /* 0x000000104100780c */ /* 0x000fe20003f84270 */
[----:B------:R-:W-:Y:S01]  /*164c0*/  IMAD.X R119, R37, 0x1, R119, P5 ;  /* 0x0000000125777824 */ /* 0x000fe200028e0677 */
[----:B------:R-:W-:Y:S01]  /*164d0*/  IADD3 R126, P6, PT, R35, R126, RZ ;  /* 0x0000007e237e7210 */ /* 0x000fe20007fde0ff */
[----:B0-----:R-:W-:-:S02]  /*164e0*/  @P2 IMAD.MOV.U32 R40, RZ, RZ, R118 ;  /* 0x000000ffff282224 */ /* 0x001fc400078e0076 */
[----:B------:R-:W-:Y:S01]  /*164f0*/  @P2 IMAD.MOV.U32 R41, RZ, RZ, R112 ;  /* 0x000000ffff292224 */ /* 0x000fe200078e0070 */
[----:B------:R-:W-:-:S04]  /*16500*/  PRMT R14, RZ, 0x7610, R14 ;  /* 0x00007610ff0e7816 */ /* 0x000fc8000000000e */
[----:B------:R0:W4:Y:S01]  /*16510*/  @P2 LDG.E.U8 R27, desc[UR18][R40.64] ;  /* 0x00000012281b2981 */ /* 0x000122000c1e1100 */
[----:B------:R-:W-:Y:S01]  /*16520*/  ISETP.GT.AND P2, PT, R65, 0x11, PT ;  /* 0x000000114100780c */ /* 0x000fe20003f44270 */
[----:B------:R-:W-:Y:S01]  /*16530*/  IMAD.X R125, R37, 0x1, R125, P6 ;  /* 0x00000001257d7824 */ /* 0x000fe200030e067d */
[----:B------:R-:W-:Y:S01]  /*16540*/  IADD3 R132, P5, PT, R35, R132, RZ ;  /* 0x0000008423847210 */ /* 0x000fe20007fbe0ff */
[----:B0-----:R-:W-:Y:S02]  /*16550*/  @P3 IMAD.MOV.U32 R40, RZ, RZ, R123 ;  /* 0x000000ffff283224 */ /* 0x001fe400078e007b */
[----:B------:R-:W-:Y:S01]  /*16560*/  @P3 IMAD.MOV.U32 R41, RZ, RZ, R119 ;  /* 0x000000ffff293224 */ /* 0x000fe200078e0077 */
[----:B------:R-:W-:-:S04]  /*16570*/  PRMT R63, RZ, 0x7610, R63 ;  /* 0x00007610ff3f7816 */ /* 0x000fc8000000003f */
[----:B------:R0:W4:Y:S01]  /*16580*/  @P3 LDG.E.U8 R14, desc[UR18][R40.64] ;  /* 0x00000012280e3981 */ /* 0x000122000c1e1100 */
[----:B------:R-:W-:Y:S01]  /*16590*/  ISETP.GT.AND P3, PT, R65, 0x12, PT ;  /* 0x000000124100780c */ /* 0x000fe20003f64270 */
[----:B------:R-:W-:Y:S01]  /*165a0*/  IMAD.X R130, R37, 0x1, R130, P5 ;  /* 0x0000000125827824 */ /* 0x000fe200028e0682 */
[----:B------:R-:W-:Y:S02]  /*165b0*/  IADD3 R138, P5, PT, R35, R138, RZ ;  /* 0x0000008a238a7210 */ /* 0x000fe40007fbe0ff */
[----:B------:R-:W-:Y:S01]  /*165c0*/  PRMT R47, RZ, 0x7610, R47 ;  /* 0x00007610ff2f7816 */ /* 0x000fe2000000002f */
[----:B0-----:R-:W-:Y:S02]  /*165d0*/  @P4 IMAD.MOV.U32 R40, RZ, RZ, R126 ;  /* 0x000000ffff284224 */ /* 0x001fe400078e007e */
[----:B------:R-:W-:Y:S02]  /*165e0*/  @P4 IMAD.MOV.U32 R41, RZ, RZ, R125 ;  /* 0x000000ffff294224 */ /* 0x000fe400078e007d */
[----:B------:R-:W-:-:S03]  /*165f0*/  IMAD.X R135, R37, 0x1, R135, P5 ;  /* 0x0000000125877824 */ /* 0x000fc600028e0687 */
[----:B------:R0:W4:Y:S01]  /*16600*/  @P4 LDG.E.U8 R63, desc[UR18][R40.64] ;  /* 0x00000012283f4981 */ /* 0x000122000c1e1100 */
[----:B------:R-:W-:Y:S02]  /*16610*/  ISETP.GT.AND P4, PT, R65, 0x13, PT ;  /* 0x000000134100780c */ /* 0x000fe40003f84270 */
[----:B------:R-:W-:Y:S02]  /*16620*/  IADD3 R146, P6, PT, R35, R146, RZ ;  /* 0x0000009223927210 */ /* 0x000fe40007fde0ff */
[----:B------:R-:W-:Y:S01]  /*16630*/  PRMT R108, RZ, 0x7610, R108 ;  /* 0x00007610ff6c7816 */ /* 0x000fe2000000006c */
[----:B0-----:R-:W-:Y:S02]  /*16640*/  @P2 IMAD.MOV.U32 R40, RZ, RZ, R132 ;  /* 0x000000ffff282224 */ /* 0x001fe400078e0084 */
[----:B------:R-:W-:-:S05]  /*16650*/  @P2 IMAD.MOV.U32 R41, RZ, RZ, R130 ;  /* 0x000000ffff292224 */ /* 0x000fca00078e0082 */
        /* <DEDUP_REMOVED lines=17> */
[C---:B------:R-:W-:Y:S02]  /*16770*/  IADD3 R164, P6, PT, R35.reuse, R164, RZ ;  /* 0x000000a423a47210 */ /* 0x040fe40007fde0ff */
[----:B------:R-:W-:Y:S01]  /*16780*/  PRMT R7, RZ, 0x7610, R7 ;  /* 0x00007610ff077816 */ /* 0x000fe20000000007 */
[----:B0-----:R-:W-:Y:S02]  /*16790*/  @P2 IMAD.MOV.U32 R40, RZ, RZ, R156 ;  /* 0x000000ffff282224 */ /* 0x001fe400078e009c */
[----:B------:R-:W-:Y:S01]  /*167a0*/  @P2 IMAD.MOV.U32 R41, RZ, RZ, R150 ;  /* 0x000000ffff292224 */ /* 0x000fe200078e0096 */
[----:B------:R-:W-:-:S04]  /*167b0*/  IADD3 R66, P5, PT, R35, R66, RZ ;  /* 0x0000004223427210 */ /* 0x000fc80007fbe0ff */
[----:B------:R0:W4:Y:S01]  /*167c0*/  @P2 LDG.E.U8 R12, desc[UR18][R40.64] ;  /* 0x00000012280c2981 */ /* 0x000122000c1e1100 */
[----:B------:R-:W-:Y:S01]  /*167d0*/  ISETP.GT.AND P2, PT, R65, 0x17, PT ;  /* 0x000000174100780c */ /* 0x000fe20003f44270 */
[C---:B------:R-:W-:Y:S01]  /*167e0*/  IMAD.X R163, R37.reuse, 0x1, R163, P6 ;  /* 0x0000000125a37824 */ /* 0x040fe200030e06a3 */
[----:B------:R-:W-:Y:S01]  /*167f0*/  PRMT R24, RZ, 0x7610, R24 ;  /* 0x00007610ff187816 */ /* 0x000fe20000000018 */
[----:B0-----:R-:W-:Y:S02]  /*16800*/  @P3 IMAD.MOV.U32 R40, RZ, RZ, R158 ;  /* 0x000000ffff283224 */ /* 0x001fe400078e009e */
[----:B------:R-:W-:Y:S02]  /*16810*/  @P3 IMAD.MOV.U32 R41, RZ, RZ, R157 ;  /* 0x000000ffff293224 */ /* 0x000fe400078e009d */
[----:B------:R-:W-:-:S03]  /*16820*/  IMAD.X R165, R37, 0x1, R165, P5 ;  /* 0x0000000125a57824 */ /* 0x000fc600028e06a5 */
[----:B------:R0:W4:Y:S01]  /*16830*/  @P3 LDG.E.U8 R7, desc[UR18][R40.64] ;  /* 0x0000001228073981 */ /* 0x000122000c1e1100 */
[----:B------:R-:W-:Y:S02]  /*16840*/  ISETP.GT.AND P3, PT, R65, 0x18, PT ;  /* 0x000000184100780c */ /* 0x000fe40003f64270 */
[----:B------:R-:W-:Y:S01]  /*16850*/  PRMT R15, RZ, 0x7610, R15 ;  /* 0x00007610ff0f7816 */ /* 0x000fe2000000000f */
[----:B0-----:R-:W-:Y:S02]  /*16860*/  @P4 IMAD.MOV.U32 R40, RZ, RZ, R164 ;  /* 0x000000ffff284224 */ /* 0x001fe400078e00a4 */
[----:B------:R-:W-:Y:S01]  /*16870*/  @P4 IMAD.MOV.U32 R41, RZ, RZ, R163 ;  /* 0x000000ffff294224 */ /* 0x000fe200078e00a3 */
[----:B------:R0:W-:Y:S04]  /*16880*/  STL [R1+0x10], R66 ;  /* 0x0000104201007387 */ /* 0x0001e80000100800 */
[----:B------:R1:W4:Y:S01]  /*16890*/  @P4 LDG.E.U8 R24, desc[UR18][R40.64] ;  /* 0x0000001228184981 */ /* 0x000322000c1e1100 */
[----:B------:R-:W-:-:S03]  /*168a0*/  PRMT R62, RZ, 0x7610, R62 ;  /* 0x00007610ff3e7816 */ /* 0x000fc6000000003e */
[----:B------:R-:W4:Y:S01]  /*168b0*/  LDL.LU R68, [R1+0x98] ;  /* 0x0000980001447983 */ /* 0x000f220000300800 */
[----:B-1----:R-:W-:Y:S02]  /*168c0*/  @P2 IMAD.MOV.U32 R40, RZ, RZ, R66 ;  /* 0x000000ffff282224 */ /* 0x002fe400078e0042 */
[----:B------:R-:W-:Y:S01]  /*168d0*/  @P2 IMAD.MOV.U32 R41, RZ, RZ, R165 ;  /* 0x000000ffff292224 */ /* 0x000fe200078e00a5 */
[----:B0-----:R-:W4:Y:S04]  /*168e0*/  LDL.LU R66, [R1+0xa4] ;  /* 0x0000a40001427983 */ /* 0x001f280000300800 */
[----:B------:R0:W4:Y:S01]  /*168f0*/  @P2 LDG.E.U8 R15, desc[UR18][R40.64] ;  /* 0x00000012280f2981 */ /* 0x000122000c1e1100 */
[----:B--2---:R-:W-:-:S05]  /*16900*/  IADD3 R29, P5, PT, R35, R29, RZ ;  /* 0x0000001d231d7210 */ /* 0x004fca0007fbe0ff */
[----:B------:R-:W-:Y:S01]  /*16910*/  IMAD.X R69, R37, 0x1, R69, P5 ;  /* 0x0000000125457824 */ /* 0x000fe200028e0645 */
[C---:B------:R-:W-:Y:S01]  /*16920*/  IADD3 R70, P6, PT, R35.reuse, R70, RZ ;  /* 0x0000004623467210 */ /* 0x040fe20007fde0ff */
[----:B------:R-:W-:Y:S01]  /*16930*/  STL [R1+0x18], R29 ;  /* 0x0000181d01007387 */ /* 0x000fe20000100800 */
[----:B0-----:R-:W-:Y:S02]  /*16940*/  @P3 IMAD.MOV.U32 R40, RZ, RZ, R29 ;  /* 0x000000ffff283224 */ /* 0x001fe400078e001d */
[----:B------:R-:W-:Y:S01]  /*16950*/  @P3 IMAD.MOV.U32 R41, RZ, RZ, R69 ;  /* 0x000000ffff293224 */ /* 0x000fe200078e0045 */
[----:B------:R0:W-:Y:S04]  /*16960*/  STL [R1+0x14], R69 ;  /* 0x0000144501007387 */ /* 0x0001e80000100800 */
[----:B------:R1:W2:Y:S01]  /*16970*/  @P3 LDG.E.U8 R62, desc[UR18][R40.64] ;  /* 0x00000012283e3981 */ /* 0x0002a2000c1e1100 */
[----:B---3--:R-:W-:-:S03]  /*16980*/  IADD3 R30, P5, PT, R35, R30, RZ ;  /* 0x0000001e231e7210 */ /* 0x008fc60007fbe0ff */
[----:B0-----:R-:W3:Y:S04]  /*16990*/  LDL.LU R69, [R1+0xa0] ;  /* 0x0000a00001457983 */ /* 0x001ee80000300800 */
[----:B------:R-:W-:Y:S04]  /*169a0*/  STL [R1+0x94], R70 ;  /* 0x0000944601007387 */ /* 0x000fe80000100800 */
[----:B------:R-:W2:Y:S04]  /*169b0*/  LDL.LU R71, [R1+0xac] ;  /* 0x0000ac0001477983 */ /* 0x000ea80000300800 */
[----:B------:R-:W-:Y:S04]  /*169c0*/  STL [R1+0x9c], R30 ;  /* 0x00009c1e01007387 */ /* 0x000fe80000100800 */
[----:B------:R-:W2:Y:S04]  /*169d0*/  LDL.LU R29, [R1+0xb4] ;  /* 0x0000b400011d7983 */ /* 0x000ea80000300800 */
[----:B------:R-:W2:Y:S01]  /*169e0*/  LDL.LU R41, [R1+0x2c] ;  /* 0x00002c0001297983 */ /* 0x000ea20000300800 */
[----:B------:R-:W-:-:S02]  /*169f0*/  ISETP.GT.AND P4, PT, R65, 0x19, PT ;  /* 0x000000194100780c */ /* 0x000fc40003f84270 */
[C---:B------:R-:W-:Y:S02]  /*16a00*/  ISETP.GT.AND P2, PT, R65.reuse, 0x1a, PT ;  /* 0x0000001a4100780c */ /* 0x040fe40003f44270 */
[----:B------:R-:W-:Y:S02]  /*16a10*/  PRMT R46, RZ, 0x7610, R46 ;  /* 0x00007610ff2e7816 */ /* 0x000fe4000000002e */
[----:B------:R-:W-:Y:S02]  /*16a20*/  ISETP.GT.AND P3, PT, R65, 0x1b, PT ;  /* 0x0000001b4100780c */ /* 0x000fe40003f64270 */
[----:B------:R-:W-:-:S05]  /*16a30*/  PRMT R107, RZ, 0x7610, R107 ;  /* 0x00007610ff6b7816 */ /* 0x000fca000000006b */
[----:B-1----:R-:W-:Y:S01]  /*16a40*/  @P4 IMAD.MOV.U32 R40, RZ, RZ, R70 ;  /* 0x000000ffff284224 */ /* 0x002fe200078e0046 */
[----:B------:R-:W-:Y:S01]  /*16a50*/  PRMT R145, RZ, 0x7610, R145 ;  /* 0x00007610ff917816 */ /* 0x000fe20000000091 */
[----:B----4-:R-:W-:Y:S01]  /*16a60*/  IMAD.X R68, R37, 0x1, R68, P5 ;  /* 0x0000000125447824 */ /* 0x010fe200028e0644 */
[----:B------:R-:W-:-:S05]  /*16a70*/  IADD3 R66, P5, PT, R35, R66, RZ ;  /* 0x0000004223427210 */ /* 0x000fca0007fbe0ff */
[C---:B---3--:R-:W-:Y:S02]  /*16a80*/  IMAD.X R69, R37.reuse, 0x1, R69, P5 ;  /* 0x0000000125457824 */ /* 0x048fe400028e0645 */
[----:B--2---:R-:W-:Y:S01]  /*16a90*/  IMAD.X R41, R37, 0x1, R41, P6 ;  /* 0x0000000125297824 */ /* 0x004fe200030e0629 */
[----:B------:R-:W-:-:S04]  /*16aa0*/  IADD3 R71, P6, PT, R35, R71, RZ ;  /* 0x0000004723477210 */ /* 0x000fc80007fde0ff */
[----:B------:R0:W-:Y:S04]  /*16ab0*/  STL [R1+0x2c], R41 ;  /* 0x00002c2901007387 */ /* 0x0001e80000100800 */
[----:B------:R1:W2:Y:S01]  /*16ac0*/  @P4 LDG.E.U8 R46, desc[UR18][R40.64] ;  /* 0x00000012282e4981 */ /* 0x0002a2000c1e1100 */
[----:B------:R-:W-:-:S03]  /*16ad0*/  IADD3 R29, P5, PT, R35, R29, RZ ;  /* 0x0000001d231d7210 */ /* 0x000fc60007fbe0ff */
[----:B------:R3:W-:Y:S01]  /*16ae0*/  STL [R1+0x98], R68 ;  /* 0x0000984401007387 */ /* 0x0007e20000100800 */
[----:B-1----:R-:W-:Y:S02]  /*16af0*/  @P2 IMAD.MOV.U32 R40, RZ, RZ, R30 ;  /* 0x000000ffff282224 */ /* 0x002fe400078e001e */
[----:B0-----:R-:W-:Y:S02]  /*16b00*/  @P2 IMAD.MOV.U32 R41, RZ, RZ, R68 ;  /* 0x000000ffff292224 */ /* 0x001fe400078e0044 */
[----:B---3--:R-:W3:Y:S04]  /*16b10*/  LDL.LU R68, [R1+0xb0] ;  /* 0x0000b00001447983 */ /* 0x008ee80000300800 */
[----:B------:R-:W4:Y:S04]  /*16b20*/  LDL.LU R30, [R1+0xbc] ;  /* 0x0000bc00011e7983 */ /* 0x000f280000300800 */
[----:B------:R-:W-:Y:S04]  /*16b30*/  STL [R1+0xa4], R66 ;  /* 0x0000a44201007387 */ /* 0x000fe80000100800 */
[----:B------:R0:W2:Y:S04]  /*16b40*/  @P2 LDG.E.U8 R107, desc[UR18][R40.64] ;  /* 0x00000012286b2981 */ /* 0x0000a8000c1e1100 */
[----:B------:R1:W-:Y:S01]  /*16b50*/  STL [R1+0xa0], R69 ;  /* 0x0000a04501007387 */ /* 0x0003e20000100800 */
[----:B0-----:R-:W-:-:S02]  /*16b60*/  @P3 IMAD.MOV.U32 R40, RZ, RZ, R66 ;  /* 0x000000ffff283224 */ /* 0x001fc400078e0042 */
[----:B------:R-:W-:Y:S02]  /*16b70*/  @P3 IMAD.MOV.U32 R41, RZ, RZ, R69 ;  /* 0x000000ffff293224 */ /* 0x000fe400078e0045 */
[----:B-1----:R-:W2:Y:S04]  /*16b80*/  LDL.LU R69, [R1+0xb8] ;  /* 0x0000b80001457983 */ /* 0x002ea80000300800 */
[----:B------:R-:W-:Y:S04]  /*16b90*/  STL [R1+0xac], R71 ;  /* 0x0000ac4701007387 */ /* 0x000fe80000100800 */
[----:B------:R-:W2:Y:S04]  /*16ba0*/  LDL.LU R70, [R1+0xc4] ;  /* 0x0000c40001467983 */ /* 0x000ea80000300800 */
[----:B------:R-:W-:Y:S04]  /*16bb0*/  STL [R1+0xb4], R29 ;  /* 0x0000b41d01007387 */ /* 0x000fe80000100800 */
[----:B------:R-:W2:Y:S04]  /*16bc0*/  LDL.LU R66, [R1+0xcc] ;  /* 0x0000cc0001427983 */ /* 0x000ea80000300800 */
[----:B------:R0:W2:Y:S04]  /*16bd0*/  @P3 LDG.E.U8 R145, desc[UR18][R40.64] ;  /* 0x0000001228913981 */ /* 0x0000a8000c1e1100 */
[----:B------:R-:W2:Y:S01]  /*16be0*/  LDL.LU R41, [R1+0xa8] ;  /* 0x0000a80001297983 */ /* 0x000ea20000300800 */
[----:B------:R-:W-:-:S02]  /*16bf0*/  ISETP.GT.AND P4, PT, R65, 0x1c, PT ;  /* 0x0000001c4100780c */ /* 0x000fc40003f84270 */
[C---:B------:R-:W-:Y:S02]  /*16c00*/  ISETP.GT.AND P2, PT, R65.reuse, 0x1d, PT ;  /* 0x0000001d4100780c */ /* 0x040fe40003f44270 */
[----:B------:R-:W-:Y:S02]  /*16c10*/  PRMT R13, RZ, 0x7610, R13 ;  /* 0x00007610ff0d7816 */ /* 0x000fe4000000000d */
[----:B------:R-:W-:Y:S02]  /*16c20*/  ISETP.GT.AND P3, PT, R65, 0x1e, PT ;  /* 0x0000001e4100780c */ /* 0x000fe40003f64270 */
[----:B------:R-:W-:-:S05]  /*16c30*/  PRMT R4, RZ, 0x7610, R4 ;  /* 0x00007610ff047816 */ /* 0x000fca0000000004 */
[----:B0-----:R-:W-:Y:S01]  /*16c40*/  @P4 IMAD.MOV.U32 R40, RZ, RZ, R71 ;  /* 0x000000ffff284224 */ /* 0x001fe200078e0047 */
[----:B------:R-:W-:Y:S01]  /*16c50*/  PRMT R25, RZ, 0x7610, R25 ;  /* 0x00007610ff197816 */ /* 0x000fe20000000019 */
[----:B---3--:R-:W-:Y:S01]  /*16c60*/  IMAD.X R68, R37, 0x1, R68, P5 ;  /* 0x0000000125447824 */ /* 0x008fe200028e0644 */
[----:B----4-:R-:W-:-:S05]  /*16c70*/  IADD3 R30, P5, PT, R35, R30, RZ ;  /* 0x0000001e231e7210 */ /* 0x010fca0007fbe0ff */
[----:B--2---:R-:W-:Y:S01]  /*16c80*/  IMAD.X R69, R37, 0x1, R69, P5 ;  /* 0x0000000125457824 */ /* 0x004fe200028e0645 */
[----:B------:R-:W-:Y:S01]  /*16c90*/  IADD3 R66, P5, PT, R35, R66, RZ ;  /* 0x0000004223427210 */ /* 0x000fe20007fbe0ff */
[----:B------:R-:W-:Y:S01]  /*16ca0*/  IMAD.X R41, R37, 0x1, R41, P6 ;  /* 0x0000000125297824 */ /* 0x000fe200030e0629 */
[----:B------:R-:W-:-:S04]  /*16cb0*/  IADD3 R70, P6, PT, R35, R70, RZ ;  /* 0x0000004623467210 */ /* 0x000fc80007fde0ff */
[----:B------:R0:W-:Y:S04]  /*16cc0*/  STL [R1+0xa8], R41 ;  /* 0x0000a82901007387 */ /* 0x0001e80000100800 */
[----:B------:R1:W2:Y:S04]  /*16cd0*/  @P4 LDG.E.U8 R13, desc[UR18][R40.64] ;  /* 0x00000012280d4981 */ /* 0x0002a8000c1e1100 */
[----:B------:R3:W-:Y:S01]  /*16ce0*/  STL [R1+0xb0], R68 ;  /* 0x0000b04401007387 */ /* 0x0007e20000100800 */
[----:B-1----:R-:W-:Y:S02]  /*16cf0*/  @P2 IMAD.MOV.U32 R40, RZ, RZ, R29 ;  /* 0x000000ffff282224 */ /* 0x002fe400078e001d */
[----:B0-----:R-:W-:-:S02]  /*16d00*/  @P2 IMAD.MOV.U32 R41, RZ, RZ, R68 ;  /* 0x000000ffff292224 */ /* 0x001fc400078e0044 */
        /* <DEDUP_REMOVED lines=25> */
[----:B------:R-:W-:-:S05]  /*16ea0*/  IMAD.X R41, R37, 0x1, R41, P6 ;  /* 0x0000000125297824 */ /* 0x000fca00030e0629 */
        /* <DEDUP_REMOVED lines=8> */
[----:B------:R0:W2:Y:S04]  /*16f30*/  @P2 LDG.E.U8 R61, desc[UR18][R40.64] ;  /* 0x00000012283d2981 */ /* 0x0000a8000c1e1100 */
[----:B------:R-:W-:Y:S04]  /*16f40*/  STL [R1+0xd4], R29 ;  /* 0x0000d41d01007387 */ /* 0x000fe80000100800 */
[----:B------:R1:W-:Y:S01]  /*16f50*/  STL [R1+0xd0], R69 ;  /* 0x0000d04501007387 */ /* 0x0003e20000100800 */
[----:B0-----:R-:W-:-:S02]  /*16f60*/  @P3 IMAD.MOV.U32 R40, RZ, RZ, R29 ;  /* 0x000000ffff283224 */ /* 0x001fc400078e001d */
[----:B------:R-:W-:-:S05]  /*16f70*/  @P3 IMAD.MOV.U32 R41, RZ, RZ, R69 ;  /* 0x000000ffff293224 */ /* 0x000fca00078e0045 */
[----:B------:R0:W2:Y:S04]  /*16f80*/  @P3 LDG.E.U8 R45, desc[UR18][R40.64] ;  /* 0x00000012282d3981 */ /* 0x0000a8000c1e1100 */
[----:B-1----:R-:W2:Y:S04]  /*16f90*/  LDL.LU R69, [R1+0xe8] ;  /* 0x0000e80001457983 */ /* 0x002ea80000300800 */
[----:B------:R1:W-:Y:S01]  /*16fa0*/  STL [R1+0xdc], R71 ;  /* 0x0000dc4701007387 */ /* 0x0003e20000100800 */
[----:B0-----:R-:W-:-:S03]  /*16fb0*/  IMAD.MOV.U32 R41, RZ, RZ, R71 ;  /* 0x000000ffff297224 */ /* 0x001fc600078e0047 */
[----:B------:R-:W2:Y:S04]  /*16fc0*/  LDL.LU R70, [R1+0x524] ;  /* 0x0005240001467983 */ /* 0x000ea80000300800 */
[----:B------:R-:W-:Y:S04]  /*16fd0*/  STL [R1+0xe4], R30 ;  /* 0x0000e41e01007387 */ /* 0x000fe80000100800 */
[----:B------:R-:W2:Y:S04]  /*16fe0*/  LDL.LU R29, [R1+0x52c] ;  /* 0x00052c00011d7983 */ /* 0x000ea80000300800 */
[----:B-1----:R-:W2:Y:S04]  /*16ff0*/  LDL.LU R71, [R1+0xa4c] ;  /* 0x000a4c0001477983 */ /* 0x002ea80000300800 */
[----:B------:R-:W2:Y:S01]  /*17000*/  LDL.LU R40, [R1+0xd8] ;  /* 0x0000d80001287983 */ /* 0x000ea20000300800 */
[----:B------:R-:W-:-:S02]  /*17010*/  ISETP.GT.AND P4, PT, R65, 0x22, PT ;  /* 0x000000224100780c */ /* 0x000fc40003f84270 */
[C---:B------:R-:W-:Y:S02]  /*17020*/  ISETP.GT.AND P2, PT, R65.reuse, 0x23, PT ;  /* 0x000000234100780c */ /* 0x040fe40003f44270 */
[----:B------:R-:W-:Y:S02]  /*17030*/  PRMT R106, RZ, 0x7610, R106 ;  /* 0x00007610ff6a7816 */ /* 0x000fe4000000006a */
[----:B------:R-:W-:Y:S02]  /*17040*/  ISETP.GT.AND P3, PT, R65, 0x24, PT ;  /* 0x000000244100780c */ /* 0x000fe40003f64270 */
[----:B------:R-:W-:Y:S02]  /*17050*/  PRMT R31, RZ, 0x7610, R31 ;  /* 0x00007610ff1f7816 */ /* 0x000fe4000000001f */
[----:B------:R-:W-:Y:S01]  /*17060*/  PRMT R16, RZ, 0x7610, R16 ;  /* 0x00007610ff107816 */ /* 0x000fe20000000010 */
[----:B---3--:R-:W-:Y:S01]  /*17070*/  IMAD.X R68, R37, 0x1, R68, P5 ;  /* 0x0000000125447824 */ /* 0x008fe200028e0644 */
[----:B----4-:R-:W-:-:S05]  /*17080*/  IADD3 R66, P5, PT, R35, R66, RZ ;  /* 0x0000004223427210 */ /* 0x010fca0007fbe0ff */
[C---:B--2---:R-:W-:Y:S02]  /*17090*/  IMAD.X R69, R37.reuse, 0x1, R69, P5 ;  /* 0x0000000125457824 */ /* 0x044fe400028e0645 */
[----:B------:R-:W-:-:S05]  /*170a0*/  IMAD.X R40, R37, 0x1, R40, P6 ;  /* 0x0000000125287824 */ /* 0x000fca00030e0628 */
[-C--:B------:R-:W-:Y:S01]  /*170b0*/  @P4 LOP3.LUT R41, R41, R40.reuse, RZ, 0x3c, !PT ;  /* 0x0000002829294212 */ /* 0x080fe200078e3cff */
[----:B------:R0:W-:Y:S03]  /*170c0*/  STL [R1+0xd8], R40 ;  /* 0x0000d82801007387 */ /* 0x0001e60000100800 */
[----:B0-----:R-:W-:-:S04]  /*170d0*/  @P4 LOP3.LUT R40, R41, R40, RZ, 0x3c, !PT ;  /* 0x0000002829284212 */ /* 0x001fc800078e3cff */
[----:B------:R-:W-:-:S05]  /*170e0*/  @P4 LOP3.LUT R41, R41, R40, RZ, 0x3c, !PT ;  /* 0x0000002829294212 */ /* 0x000fca00078e3cff */
[----:B------:R0:W2:Y:S02]  /*170f0*/  @P4 LDG.E.U8 R106, desc[UR18][R40.64] ;  /* 0x00000012286a4981 */ /* 0x0000a4000c1e1100 */
[----:B0-----:R-:W-:Y:S02]  /*17100*/  @P2 IMAD.MOV.U32 R40, RZ, RZ, R30 ;  /* 0x000000ffff282224 */ /* 0x001fe400078e001e */
[----:B------:R-:W-:-:S05]  /*17110*/  @P2 IMAD.MOV.U32 R41, RZ, RZ, R68 ;  /* 0x000000ffff292224 */ /* 0x000fca00078e0044 */
[----:B------:R0:W3:Y:S02]  /*17120*/  @P2 LDG.E.U8 R31, desc[UR18][R40.64] ;  /* 0x00000012281f2981 */ /* 0x0000e4000c1e1100 */
[----:B0-----:R-:W-:Y:S02]  /*17130*/  @P3 IMAD.MOV.U32 R40, RZ, RZ, R66 ;  /* 0x000000ffff283224 */ /* 0x001fe400078e0042 */
[----:B------:R-:W-:-:S05]  /*17140*/  @P3 IMAD.MOV.U32 R41, RZ, RZ, R69 ;  /* 0x000000ffff293224 */ /* 0x000fca00078e0045 */
[----:B------:R-:W4:Y:S04]  /*17150*/  @P3 LDG.E.U8 R16, desc[UR18][R40.64] ;  /* 0x0000001228103981 */ /* 0x000f28000c1e1100 */
[----:B------:R0:W-:Y:S01]  /*17160*/  STL [R1+0xe0], R68 ;  /* 0x0000e04401007387 */ /* 0x0001e20000100800 */
[C---:B------:R-:W-:Y:S02]  /*17170*/  IADD3 R70, P6, PT, R35.reuse, R70, RZ ;  /* 0x0000004623467210 */ /* 0x040fe40007fde0ff */
[----:B------:R-:W-:Y:S01]  /*17180*/  IADD3 R29, P5, PT, R35, R29, RZ ;  /* 0x0000001d231d7210 */ /* 0x000fe20007fbe0ff */
[----:B0-----:R-:W2:Y:S04]  /*17190*/  LDL.LU R68, [R1+0x528] ;  /* 0x0005280001447983 */ /* 0x001ea80000300800 */
[----:B------:R-:W2:Y:S04]  /*171a0*/  LDL.LU R30, [R1+0x534] ;  /* 0x00053400011e7983 */ /* 0x000ea80000300800 */
[----:B------:R0:W-:Y:S04]  /*171b0*/  STL [R1+0xec], R66 ;  /* 0x0000ec4201007387 */ /* 0x0001e80000100800 */
[----:B------:R1:W-:Y:S04]  /*171c0*/  STL [R1+0xe8], R69 ;  /* 0x0000e84501007387 */ /* 0x0003e80000100800 */
[----:B------:R-:W3:Y:S04]  /*171d0*/  LDL.LU R41, [R1+0xf0] ;  /* 0x0000f00001297983 */ /* 0x000ee80000300800 */
[----:B------:R-:W-:Y:S04]  /*171e0*/  STL [R1+0x524], R70 ;  /* 0x0005244601007387 */ /* 0x000fe80000100800 */
[----:B0-----:R-:W3:Y:S04]  /*171f0*/  LDL.LU R66, [R1+0x530] ;  /* 0x0005300001427983 */ /* 0x001ee80000300800 */
[----:B------:R-:W-:Y:S04]  /*17200*/  STL [R1+0x52c], R29 ;  /* 0x00052c1d01007387 */ /* 0x000fe80000100800 */
[----:B-1----:R-:W3:Y:S04]  /*17210*/  LDL.LU R69, [R1+0x53c] ;  /* 0x00053c0001457983 */ /* 0x002ee80000300800 */
[----:B----4-:R0:W-:Y:S04]  /*17220*/  STL [R1+0x50], R16 ;  /* 0x0000501001007387 */ /* 0x0101e80000100800 */
[----:B0-----:R-:W4:Y:S01]  /*17230*/  LDL.LU R16, [R1+0x544] ;  /* 0x0005440001107983 */ /* 0x001f220000300800 */
[----:B------:R-:W-:-:S02]  /*17240*/  ISETP.GT.AND P4, PT, R65, 0x25, PT ;  /* 0x000000254100780c */ /* 0x000fc40003f84270 */
[C---:B------:R-:W-:Y:S02]  /*17250*/  ISETP.GT.AND P2, PT, R65.reuse, 0x26, PT ;  /* 0x000000264100780c */ /* 0x040fe40003f44270 */
[----:B------:R-:W-:Y:S02]  /*17260*/  PRMT R5, RZ, 0x7610, R5 ;  /* 0x00007610ff057816 */ /* 0x000fe40000000005 */
[----:B------:R-:W-:Y:S01]  /*17270*/  ISETP.GT.AND P3, PT, R65, 0x27, PT ;  /* 0x000000274100780c */ /* 0x000fe20003f64270 */
[----:B--2---:R-:W-:Y:S01]  /*17280*/  IMAD.X R68, R37, 0x1, R68, P5 ;  /* 0x0000000125447824 */ /* 0x004fe200028e0644 */
[----:B------:R-:W-:-:S05]  /*17290*/  IADD3 R30, P5, PT, R35, R30, RZ ;  /* 0x0000001e231e7210 */ /* 0x000fca0007fbe0ff */
[----:B------:R-:W-:Y:S01]  /*172a0*/  @P4 IMAD.MOV.U32 R40, RZ, RZ, R70 ;  /* 0x000000ffff284224 */ /* 0x000fe200078e0046 */
[----:B------:R-:W-:Y:S01]  /*172b0*/  PRMT R22, RZ, 0x7610, R22 ;  /* 0x00007610ff167816 */ /* 0x000fe20000000016 */
[----:B---3--:R-:W-:-:S05]  /*172c0*/  IMAD.X R41, R37, 0x1, R41, P6 ;  /* 0x0000000125297824 */ /* 0x008fca00030e0629 */
[----:B------:R0:W-:Y:S04]  /*172d0*/  STL [R1+0xf0], R41 ;  /* 0x0000f02901007387 */ /* 0x0001e80000100800 */
[----:B------:R1:W2:Y:S01]  /*172e0*/  @P4 LDG.E.U8 R5, desc[UR18][R40.64] ;  /* 0x0000001228054981 */ /* 0x0002a2000c1e1100 */
[----:B------:R-:W-:-:S03]  /*172f0*/  IMAD.X R66, R37, 0x1, R66, P5 ;  /* 0x0000000125427824 */ /* 0x000fc600028e0642 */
[----:B------:R3:W-:Y:S01]  /*17300*/  STL [R1+0x528], R68 ;  /* 0x0005284401007387 */ /* 0x0007e20000100800 */
[----:B------:R-:W-:Y:S02]  /*17310*/  PRMT R11, RZ, 0x7610, R11 ;  /* 0x00007610ff0b7816 */ /* 0x000fe4000000000b */
[----:B------:R-:W-:Y:S01]  /*17320*/  IADD3 R69, P6, PT, R35, R69, RZ ;  /* 0x0000004523457210 */ /* 0x000fe20007fde0ff */
[----:B-1----:R-:W-:Y:S02]  /*17330*/  @P2 IMAD.MOV.U32 R40, RZ, RZ, R29 ;  /* 0x000000ffff282224 */ /* 0x002fe400078e001d */
[----:B0-----:R-:W-:Y:S02]  /*17340*/  @P2 IMAD.MOV.U32 R41, RZ, RZ, R68 ;  /* 0x000000ffff292224 */ /* 0x001fe400078e0044 */
[----:B---3--:R-:W3:Y:S04]  /*17350*/  LDL.LU R68, [R1+0x540] ;  /* 0x0005400001447983 */ /* 0x008ee80000300800 */
[----:B------:R-:W2:Y:S04]  /*17360*/  LDL.LU R29, [R1+0x54c] ;  /* 0x00054c00011d7983 */ /* 0x000ea80000300800 */
[----:B------:R0:W-:Y:S04]  /*17370*/  STL [R1+0x534], R30 ;  /* 0x0005341e01007387 */ /* 0x0001e80000100800 */
[----:B------:R1:W2:Y:S04]  /*17380*/  @P2 LDG.E.U8 R22, desc[UR18][R40.64] ;  /* 0x0000001228162981 */ /* 0x0002a8000c1e1100 */
[----:B------:R4:W-:Y:S01]  /*17390*/  STL [R1+0x530], R66 ;  /* 0x0005304201007387 */ /* 0x0009e20000100800 */
[----:B-1----:R-:W-:-:S02]  /*173a0*/  @P3 IMAD.MOV.U32 R40, RZ, RZ, R30 ;  /* 0x000000ffff283224 */ /* 0x002fc400078e001e */
[----:B------:R-:W-:Y:S01]  /*173b0*/  @P3 IMAD.MOV.U32 R41, RZ, RZ, R66 ;  /* 0x000000ffff293224 */ /* 0x000fe200078e0042 */
[----:B0-----:R-:W2:Y:S04]  /*173c0*/  LDL.LU R30, [R1+0x548] ;  /* 0x00054800011e7983 */ /* 0x001ea80000300800 */
[----:B------:R-:W-:Y:S04]  /*173d0*/  STL [R1+0x53c], R69 ;  /* 0x00053c4501007387 */ /* 0x000fe80000100800 */
[----:B------:R-:W2:Y:S04]  /*173e0*/  LDL.LU R70, [R1+0x554] ;  /* 0x0005540001467983 */ /* 0x000ea80000300800 */
[----:B------:R0:W2:Y:S01]  /*173f0*/  @P3 LDG.E.U8 R11, desc[UR18][R40.64] ;  /* 0x00000012280b3981 */ /* 0x0000a2000c1e1100 */
[----:B----4-:R-:W-:-:S05]  /*17400*/  IADD3 R16, P5, PT, R35, R16, RZ ;  /* 0x0000001023107210 */ /* 0x010fca0007fbe0ff */
[----:B------:R-:W-:Y:S04]  /*17410*/  STL [R1+0x544], R16 ;  /* 0x0005441001007387 */ /* 0x000fe80000100800 */
[----:B------:R-:W4:Y:S04]  /*17420*/  LDL.LU R66, [R1+0x55c] ;  /* 0x00055c0001427983 */ /* 0x000f280000300800 */
[----:B------:R-:W4:Y:S01]  /*17430*/  LDL.LU R41, [R1+0x538] ;  /* 0x0005380001297983 */ /* 0x000f220000300800 */
[C---:B------:R-:W-:Y:S02]  /*17440*/  ISETP.GT.AND P4, PT, R65.reuse, 0x28, PT ;  /* 0x000000284100780c */ /* 0x040fe40003f84270 */
[----:B------:R-:W-:-:S02]  /*17450*/  ISETP.GT.AND P2, PT, R65, 0x29, PT ;  /* 0x000000294100780c */ /* 0x000fc40003f44270 */
[----:B------:R-:W-:Y:S02]  /*17460*/  PRMT R60, RZ, 0x7610, R60 ;  /* 0x00007610ff3c7816 */ /* 0x000fe4000000003c */
[----:B------:R-:W-:Y:S02]  /*17470*/  ISETP.GT.AND P3, PT, R65, 0x2a, PT ;  /* 0x0000002a4100780c */ /* 0x000fe40003f64270 */
[----:B------:R-:W-:-:S05]  /*17480*/  PRMT R44, RZ, 0x7610, R44 ;  /* 0x00007610ff2c7816 */ /* 0x000fca000000002c */
[----:B0-----:R-:W-:Y:S01]  /*17490*/  @P4 IMAD.MOV.U32 R40, RZ, RZ, R69 ;  /* 0x000000ffff284224 */ /* 0x001fe200078e0045 */
[----:B------:R-:W-:Y:S01]  /*174a0*/  PRMT R105, RZ, 0x7610, R105 ;  /* 0x00007610ff697816 */ /* 0x000fe20000000069 */
[----:B---3--:R-:W-:Y:S01]  /*174b0*/  IMAD.X R68, R37, 0x1, R68, P5 ;  /* 0x0000000125447824 */ /* 0x008fe200028e0644 */
[----:B--2---:R-:W-:-:S05]  /*174c0*/  IADD3 R29, P5, PT, R35, R29, RZ ;  /* 0x0000001d231d7210 */ /* 0x004fca0007fbe0ff */
[C---:B------:R-:W-:Y:S02]  /*174d0*/  IMAD.X R30, R37.reuse, 0x1, R30, P5 ;  /* 0x00000001251e7824 */ /* 0x040fe400028e061e */
[----:B----4-:R-:W-:-:S05]  /*174e0*/  IMAD.X R41, R37, 0x1, R41, P6 ;  /* 0x0000000125297824 */ /* 0x010fca00030e0629 */
[----:B------:R0:W-:Y:S04]  /*174f0*/  STL [R1+0x538], R41 ;  /* 0x0005382901007387 */ /* 0x0001e80000100800 */
[----:B------:R1:W2:Y:S01]  /*17500*/  @P4 LDG.E.U8 R60, desc[UR18][R40.64] ;  /* 0x00000012283c4981 */ /* 0x0002a2000c1e1100 */
[----:B------:R-:W-:-:S03]  /*17510*/  IADD3 R70, P6, PT, R35, R70, RZ ;  /* 0x0000004623467210 */ /* 0x000fc60007fde0ff */
[----:B------:R3:W-:Y:S01]  /*17520*/  STL [R1+0x540], R68 ;  /* 0x0005404401007387 */ /* 0x0007e20000100800 */
[----:B-1----:R-:W-:Y:S02]  /*17530*/  @P2 IMAD.MOV.U32 R40, RZ, RZ, R16 ;  /* 0x000000ffff282224 */ /* 0x002fe400078e0010 */
[----:B0-----:R-:W-:Y:S02]  /*17540*/  @P2 IMAD.MOV.U32 R41, RZ, RZ, R68 ;  /* 0x000000ffff292224 */ /* 0x001fe400078e0044 */
[----:B---3--:R-:W3:Y:S01]  /*17550*/  LDL.LU R68, [R1+0x558] ;  /* 0x0005580001447983 */ /* 0x008ee20000300800 */
[----:B------:R-:W-:-:S03]  /*17560*/  IADD3 R66, P5, PT, R35, R66, RZ ;  /* 0x0000004223427210 */ /* 0x000fc60007fbe0ff */
        /* <DEDUP_REMOVED lines=16> */
[----:B------:R-:W-:Y:S02]  /*17670*/  ISETP.GT.AND P2, PT, R65, 0x2c, PT ;  /* 0x0000002c4100780c */ /* 0x000fe40003f44270 */
[----:B------:R-:W-:Y:S02]  /*17680*/  PRMT R147, RZ, 0x7610, R147 ;  /* 0x00007610ff937816 */ /* 0x000fe40000000093 */
[----:B------:R-:W-:Y:S01]  /*17690*/  PRMT R28, RZ, 0x7610, R28 ;  /* 0x00007610ff1c7816 */ /* 0x000fe2000000001c */
[C---:B---3--:R-:W-:Y:S02]  /*176a0*/  IMAD.X R68, R37.reuse, 0x1, R68, P5 ;  /* 0x0000000125447824 */ /* 0x048fe400028e0644 */
[----:B--2---:R-:W-:-:S05]  /*176b0*/  IMAD.X R40, R37, 0x1, R40, P6 ;  /* 0x0000000125287824 */ /* 0x004fca00030e0628 */
[-C--:B------:R-:W-:Y:S01]  /*176c0*/  @P4 LOP3.LUT R41, R41, R40.reuse, RZ, 0x3c, !PT ;  /* 0x0000002829294212 */ /* 0x080fe200078e3cff */
[----:B------:R0:W-:Y:S03]  /*176d0*/  STL [R1+0x550], R40 ;  /* 0x0005502801007387 */ /* 0x0001e60000100800 */
[----:B0-----:R-:W-:-:S04]  /*176e0*/  @P4 LOP3.LUT R40, R41, R40, RZ, 0x3c, !PT ;  /* 0x0000002829284212 */ /* 0x001fc800078e3cff */
[----:B------:R-:W-:-:S05]  /*176f0*/  @P4 LOP3.LUT R41, R41, R40, RZ, 0x3c, !PT ;  /* 0x0000002829294212 */ /* 0x000fca00078e3cff */
[----:B------:R0:W2:Y:S02]  /*17700*/  @P4 LDG.E.U8 R147, desc[UR18][R40.64] ;  /* 0x0000001228934981 */ /* 0x0000a4000c1e1100 */
[----:B0-----:R-:W-:Y:S02]  /*17710*/  @P2 IMAD.MOV.U32 R40, RZ, RZ, R66 ;  /* 0x000000ffff282224 */ /* 0x001fe400078e0042 */
[----:B------:R-:W-:-:S05]  /*17720*/  @P2 IMAD.MOV.U32 R41, RZ, RZ, R68 ;  /* 0x000000ffff292224 */ /* 0x000fca00078e0044 */
[----:B------:R0:W3:Y:S01]  /*17730*/  @P2 LDG.E.U8 R28, desc[UR18][R40.64] ;  /* 0x00000012281c2981 */ /* 0x0000e2000c1e1100 */
[----:B------:R-:W-:Y:S02]  /*17740*/  ISETP.GT.AND P3, PT, R65, 0x2d, PT ;  /* 0x0000002d4100780c */ /* 0x000fe40003f64270 */
[C---:B----4-:R-:W-:Y:S01]  /*17750*/  IADD3 R16, P5, PT, R35.reuse, R16, RZ ;  /* 0x0000001023107210 */ /* 0x050fe20007fbe0ff */
[----:B------:R-:W-:Y:S01]  /*17760*/  STL [R1+0x558], R68 ;  /* 0x0005584401007387 */ /* 0x000fe20000100800 */
[----:B------:R-:W-:-:S03]  /*17770*/  IADD3 R69, P6, PT, R35, R69, RZ ;  /* 0x0000004523457210 */ /* 0x000fc60007fde0ff */
[----:B------:R-:W-:Y:S01]  /*17780*/  IMAD.X R30, R37, 0x1, R30, P5 ;  /* 0x00000001251e7824 */ /* 0x000fe200028e061e */
[----:B------:R-:W4:Y:S01]  /*17790*/  LDL.LU R66, [R1+0x570] ;  /* 0x0005700001427983 */ /* 0x000f220000300800 */
[----:B------:R-:W-:-:S03]  /*177a0*/  PRMT R19, RZ, 0x7610, R19 ;  /* 0x00007610ff137816 */ /* 0x000fc60000000013 */
[----:B------:R-:W-:Y:S01]  /*177b0*/  STL [R1+0x564], R16 ;  /* 0x0005641001007387 */ /* 0x000fe20000100800 */
[----:B------:R-:W-:Y:S01]  /*177c0*/  IADD3 R29, P5, PT, R35, R29, RZ ;  /* 0x0000001d231d7210 */ /* 0x000fe20007fbe0ff */
[----:B0-----:R-:W-:Y:S02]  /*177d0*/  @P3 IMAD.MOV.U32 R40, RZ, RZ, R16 ;  /* 0x000000ffff283224 */ /* 0x001fe400078e0010 */
[----:B------:R-:W-:-:S05]  /*177e0*/  @P3 IMAD.MOV.U32 R41, RZ, RZ, R30 ;  /* 0x000000ffff293224 */ /* 0x000fca00078e001e */
[----:B------:R0:W2:Y:S04]  /*177f0*/  @P3 LDG.E.U8 R19, desc[UR18][R40.64] ;  /* 0x0000001228133981 */ /* 0x0000a8000c1e1100 */
[----:B---3--:R1:W-:Y:S04]  /*17800*/  STL [R1+0x40], R28 ;  /* 0x0000401c01007387 */ /* 0x0083e80000100800 */
[----:B-1----:R-:W3:Y:S04]  /*17810*/  LDL.LU R28, [R1+0x57c] ;  /* 0x00057c00011c7983 */ /* 0x002ee80000300800 */
[----:B------:R1:W-:Y:S04]  /*17820*/  STL [R1+0x560], R30 ;  /* 0x0005601e01007387 */ /* 0x0003e80000100800 */
[----:B-1----:R-:W2:Y:S04]  /*17830*/  LDL.LU R30, [R1+0x578] ;  /* 0x00057800011e7983 */ /* 0x002ea80000300800 */
        /* <DEDUP_REMOVED lines=8> */
[----:B------:R-:W-:Y:S01]  /*178c0*/  ISETP.GT.AND P3, PT, R65, 0x30, PT ;  /* 0x000000304100780c */ /* 0x000fe20003f64270 */
[----:B----4-:R-:W-:Y:S01]  /*178d0*/  IMAD.X R66, R37, 0x1, R66, P5 ;  /* 0x0000000125427824 */ /* 0x010fe200028e0642 */
[----:B------:R-:W-:-:S05]  /*178e0*/  PRMT R8, RZ, 0x7610, R8 ;  /* 0x00007610ff087816 */ /* 0x000fca0000000008 */
[----:B0-----:R-:W-:Y:S01]  /*178f0*/  @P4 IMAD.MOV.U32 R40, RZ, RZ, R69 ;  /* 0x000000ffff284224 */ /* 0x001fe200078e0045 */
[----:B------:R-:W-:Y:S02]  /*17900*/  PRMT R59, RZ, 0x7610, R59 ;  /* 0x00007610ff3b7816 */ /* 0x000fe4000000003b */
[----:B---3--:R-:W-:-:S05]  /*17910*/  IADD3 R28, P5, PT, R35, R28, RZ ;  /* 0x0000001c231c7210 */ /* 0x008fca0007fbe0ff */
[C---:B--2---:R-:W-:Y:S02]  /*17920*/  IMAD.X R30, R37.reuse, 0x1, R30, P5 ;  /* 0x00000001251e7824 */ /* 0x044fe400028e061e */
[----:B------:R-:W-:Y:S01]  /*17930*/  IMAD.X R41, R37, 0x1, R41, P6 ;  /* 0x0000000125297824 */ /* 0x000fe200030e0629 */
        /* <DEDUP_REMOVED lines=56> */
[----:B------:R-:W-:Y:S01]  /*17cc0*/  PRMT R67, RZ, 0x7610, R67 ;  /* 0x00007610ff437816 */ /* 0x000fe20000000043 */
[----:B--2---:R-:W-:-:S10]  /*17cd0*/  IMAD.X R40, R37, 0x1, R40, P6 ;  /* 0x0000000125287824 */ /* 0x004fd400030e0628 */
[-C--:B------:R-:W-:Y:S01]  /*17ce0*/  @P4 LOP3.LUT R41, R41, R40.reuse, RZ, 0x3c, !PT ;  /* 0x0000002829294212 */ /* 0x080fe200078e3cff */
[----:B------:R0:W-:Y:S03]  /*17cf0*/  STL [R1+0x598], R40 ;  /* 0x0005982801007387 */ /* 0x0001e60000100800 */
[----:B0-----:R-:W-:-:S04]  /*17d00*/  @P4 LOP3.LUT R40, R41, R40, RZ, 0x3c, !PT ;  /* 0x0000002829284212 */ /* 0x001fc800078e3cff */
[----:B------:R-:W-:-:S05]  /*17d10*/  @P4 LOP3.LUT R41, R41, R40, RZ, 0x3c, !PT ;  /* 0x0000002829294212 */ /* 0x000fca00078e3cff */
[----:B------:R0:W2:Y:S01]  /*17d20*/  @P4 LDG.E.U8 R67, desc[UR18][R40.64] ;  /* 0x0000001228434981 */ /* 0x0000a2000c1e1100 */
[C---:B------:R-:W-:Y:S02]  /*17d30*/  ISETP.GT.AND P2, PT, R65.reuse, 0x35, PT ;  /* 0x000000354100780c */ /* 0x040fe40003f44270 */
[----:B------:R-:W-:Y:S01]  /*17d40*/  ISETP.GT.AND P3, PT, R65, 0x36, PT ;  /* 0x000000364100780c */ /* 0x000fe20003f64270 */
[----:B---3--:R-:W-:Y:S01]  /*17d50*/  IMAD.X R66, R37, 0x1, R66, P5 ;  /* 0x0000000125427824 */ /* 0x008fe200028e0642 */
[----:B----4-:R-:W-:Y:S02]  /*17d60*/  IADD3 R16, P5, PT, R35, R16, RZ ;  /* 0x0000001023107210 */ /* 0x010fe40007fbe0ff */
[----:B------:R-:W-:Y:S02]  /*17d70*/  PRMT R26, RZ, 0x7610, R26 ;  /* 0x00007610ff1a7816 */ /* 0x000fe4000000001a */
[----:B------:R1:W-:Y:S01]  /*17d80*/  STL [R1+0x5a0], R66 ;  /* 0x0005a04201007387 */ /* 0x0003e20000100800 */
[----:B------:R-:W-:Y:S01]  /*17d90*/  IMAD.X R30, R37, 0x1, R30, P5 ;  /* 0x00000001251e7824 */ /* 0x000fe200028e061e */
[----:B------:R-:W-:-:S03]  /*17da0*/  IADD3 R68, P6, PT, R35, R68, RZ ;  /* 0x0000004423447210 */ /* 0x000fc60007fde0ff */
[----:B0-----:R-:W-:Y:S02]  /*17db0*/  @P2 IMAD.MOV.U32 R40, RZ, RZ, R28 ;  /* 0x000000ffff282224 */ /* 0x001fe400078e001c */
[----:B------:R-:W-:Y:S02]  /*17dc0*/  @P2 IMAD.MOV.U32 R41, RZ, RZ, R66 ;  /* 0x000000ffff292224 */ /* 0x000fe400078e0042 */
[----:B-1----:R-:W3:Y:S01]  /*17dd0*/  LDL.LU R66, [R1+0x5b8] ;  /* 0x0005b80001427983 */ /* 0x002ee20000300800 */
[----:B------:R-:W-:-:S03]  /*17de0*/  PRMT R18, RZ, 0x7610, R18 ;  /* 0x00007610ff127816 */ /* 0x000fc60000000012 */
[----:B------:R-:W4:Y:S01]  /*17df0*/  LDL.LU R28, [R1+0x5c4] ;  /* 0x0005c400011c7983 */ /* 0x000f220000300800 */
[----:B------:R-:W-:-:S03]  /*17e00*/  IADD3 R29, P5, PT, R35, R29, RZ ;  /* 0x0000001d231d7210 */ /* 0x000fc60007fbe0ff */
[----:B------:R-:W-:Y:S04]  /*17e10*/  STL [R1+0x5ac], R16 ;  /* 0x0005ac1001007387 */ /* 0x000fe80000100800 */
[----:B------:R0:W3:Y:S04]  /*17e20*/  @P2 LDG.E.U8 R26, desc[UR18][R40.64] ;  /* 0x00000012281a2981 */ /* 0x0000e8000c1e1100 */
[----:B------:R1:W-:Y:S01]  /*17e30*/  STL [R1+0x5a8], R30 ;  /* 0x0005a81e01007387 */ /* 0x0003e20000100800 */
[----:B0-----:R-:W-:Y:S02]  /*17e40*/  @P3 IMAD.MOV.U32 R41, RZ, RZ, R30 ;  /* 0x000000ffff293224 */ /* 0x001fe400078e001e */
[----:B------:R-:W-:Y:S01]  /*17e50*/  @P3 IMAD.MOV.U32 R40, RZ, RZ, R16 ;  /* 0x000000ffff283224 */ /* 0x000fe200078e0010 */
[----:B-1----:R-:W4:Y:S04]  /*17e60*/  LDL.LU R30, [R1+0x5c0] ;  /* 0x0005c000011e7983 */ /* 0x002f280000300800 */
[----:B------:R-:W-:Y:S04]  /*17e70*/  STL [R1+0x5b4], R68 ;  /* 0x0005b44401007387 */ /* 0x000fe80000100800 */
[----:B------:R0:W4:Y:S04]  /*17e80*/  @P3 LDG.E.U8 R18, desc[UR18][R40.64] ;  /* 0x0000001228123981 */ /* 0x000128000c1e1100 */
[----:B--2---:R1:W-:Y:S04]  /*17e90*/  STL [R1+0x28], R67 ;  /* 0x0000284301007387 */ /* 0x0043e80000100800 */
[----:B-1----:R-:W2:Y:S04]  /*17ea0*/  LDL.LU R67, [R1+0x5cc] ;  /* 0x0005cc0001437983 */ /* 0x002ea80000300800 */
[----:B------:R-:W-:Y:S04]  /*17eb0*/  STL [R1+0x5bc], R29 ;  /* 0x0005bc1d01007387 */ /* 0x000fe80000100800 */
[----:B------:R-:W2:Y:S04]  /*17ec0*/  LDL.LU R16, [R1+0x5d4] ;  /* 0x0005d40001107983 */ /* 0x000ea80000300800 */
[----:B------:R-:W2:Y:S01]  /*17ed0*/  LDL.LU R41, [R1+0x5b0] ;  /* 0x0005b00001297983 */ /* 0x000ea20000300800 */
[----:B------:R-:W-:-:S02]  /*17ee0*/  ISETP.GT.AND P4, PT, R65, 0x37, PT ;  /* 0x000000374100780c */ /* 0x000fc40003f84270 */
[C---:B------:R-:W-:Y:S02]  /*17ef0*/  ISETP.GT.AND P2, PT, R65.reuse, 0x38, PT ;  /* 0x000000384100780c */ /* 0x040fe40003f44270 */
[----:B------:R-:W-:Y:S02]  /*17f00*/  PRMT R9, RZ, 0x7610, R9 ;  /* 0x00007610ff097816 */ /* 0x000fe40000000009 */
[----:B------:R-:W-:Y:S01]  /*17f10*/  ISETP.GT.AND P3, PT, R65, 0x39, PT ;  /* 0x000000394100780c */ /* 0x000fe20003f64270 */
[----:B---3--:R-:W-:Y:S01]  /*17f20*/  IMAD.X R66, R37, 0x1, R66, P5 ;  /* 0x0000000125427824 */ /* 0x008fe200028e0642 */
[----:B----4-:R-:W-:-:S05]  /*17f30*/  IADD3 R28, P5, PT, R35, R28, RZ ;  /* 0x0000001c231c7210 */ /* 0x010fca0007fbe0ff */
[----:B0-----:R-:W-:Y:S01]  /*17f40*/  @P4 IMAD.MOV.U32 R40, RZ, RZ, R68 ;  /* 0x000000ffff284224 */ /* 0x001fe200078e0044 */
[----:B------:R-:W-:Y:S02]  /*17f50*/  PRMT R58, RZ, 0x7610, R58 ;  /* 0x00007610ff3a7816 */ /* 0x000fe4000000003a */
[----:B------:R-:W-:Y:S01]  /*17f60*/  PRMT R42, RZ, 0x7610, R42 ;  /* 0x00007610ff2a7816 */ /* 0x000fe2000000002a */
[C---:B------:R-:W-:Y:S02]  /*17f70*/  IMAD.X R30, R37.reuse, 0x1, R30, P5 ;  /* 0x00000001251e7824 */ /* 0x040fe400028e061e */
        /* <DEDUP_REMOVED lines=208> */
[----:B------:R0:W-:Y:S04]  /*18c80*/  STL [R1+0x65c], R67 ;  /* 0x00065c4301007387 */ /* 0x0001e80000100800 */
        /* <DEDUP_REMOVED lines=12> */
[----:B---3--:R-:W-:Y:S01]  /*18d50*/  IMAD.X R66, R37, 0x1, R66, P5 ;  /* 0x0000000125427824 */ /* 0x008fe200028e0642 */
[----:B----4-:R-:W-:-:S05]  /*18d60*/  IADD3 R29, P5, PT, R35, R29, RZ ;  /* 0x0000001d231d7210 */ /* 0x010fca0007fbe0ff */
[----:B--2---:R-:W-:Y:S01]  /*18d70*/  IMAD.X R30, R37, 0x1, R30, P5 ;  /* 0x00000001251e7824 */ /* 0x004fe200028e061e */
[----:B------:R-:W-:Y:S01]  /*18d80*/  IADD3 R28, P5, PT, R35, R28, RZ ;  /* 0x0000001c231c7210 */ /* 0x000fe20007fbe0ff */
[----:B------:R-:W-:-:S05]  /*18d90*/  IMAD.X R41, R37, 0x1, R41, P6 ;  /* 0x0000000125297824 */ /* 0x000fca00030e0629 */
[----:B------:R1:W-:Y:S04]  /*18da0*/  STL [R1+0x658], R41 ;  /* 0x0006582901007387 */ /* 0x0003e80000100800 */
[----:B------:R2:W3:Y:S01]  /*18db0*/  @P4 LDG.E.U8 R155, desc[UR18][R40.64] ;  /* 0x00000012289b4981 */ /* 0x0004e2000c1e1100 */
[----:B------:R-:W-:-:S03]  /*18dc0*/  IADD3 R68, P6, PT, R35, R68, RZ ;  /* 0x0000004423447210 */ /* 0x000fc60007fde0ff */
[----:B------:R-:W-:Y:S04]  /*18dd0*/  STL [R1+0x660], R66 ;  /* 0x0006604201007387 */ /* 0x000fe80000100800 */
[----:B0-----:R-:W4:Y:S01]  /*18de0*/  LDL.LU R67, [R1+0x678] ;  /* 0x0006780001437983 */ /* 0x001f220000300800 */
[----:B--2---:R-:W-:Y:S02]  /*18df0*/  @P2 IMAD.MOV.U32 R40, RZ, RZ, R16 ;  /* 0x000000ffff282224 */ /* 0x004fe400078e0010 */
[----:B-1----:R-:W-:Y:S01]  /*18e00*/  @P2 IMAD.MOV.U32 R41, RZ, RZ, R66 ;  /* 0x000000ffff292224 */ /* 0x002fe200078e0042 */
[----:B------:R-:W2:Y:S04]  /*18e10*/  LDL.LU R16, [R1+0x684] ;  /* 0x0006840001107983 */ /* 0x000ea80000300800 */
[----:B------:R0:W3:Y:S04]  /*18e20*/  @P2 LDG.E.U8 R154, desc[UR18][R40.64] ;  /* 0x00000012289a2981 */ /* 0x0000e8000c1e1100 */
[----:B------:R-:W-:Y:S04]  /*18e30*/  STL [R1+0x66c], R29 ;  /* 0x00066c1d01007387 */ /* 0x000fe80000100800 */
[----:B------:R1:W-:Y:S01]  /*18e40*/  STL [R1+0x668], R30 ;  /* 0x0006681e01007387 */ /* 0x0003e20000100800 */
[----:B0-----:R-:W-:-:S02]  /*18e50*/  @P3 IMAD.MOV.U32 R40, RZ, RZ, R29 ;  /* 0x000000ffff283224 */ /* 0x001fc400078e001d */
[----:B------:R-:W-:-:S05]  /*18e60*/  @P3 IMAD.MOV.U32 R41, RZ, RZ, R30 ;  /* 0x000000ffff293224 */ /* 0x000fca00078e001e */
[----:B------:R0:W3:Y:S04]  /*18e70*/  @P3 LDG.E.U8 R152, desc[UR18][R40.64] ;  /* 0x0000001228983981 */ /* 0x0000e8000c1e1100 */
[----:B-1----:R-:W3:Y:S04]  /*18e80*/  LDL.LU R30, [R1+0x680] ;  /* 0x00068000011e7983 */ /* 0x002ee80000300800 */
[----:B------:R1:W-:Y:S01]  /*18e90*/  STL [R1+0x674], R68 ;  /* 0x0006744401007387 */ /* 0x0003e20000100800 */
[----:B0-----:R-:W-:-:S03]  /*18ea0*/  IMAD.MOV.U32 R41, RZ, RZ, R68 ;  /* 0x000000ffff297224 */ /* 0x001fc600078e0044 */
[----:B------:R-:W3:Y:S04]  /*18eb0*/  LDL.LU R66, [R1+0x68c] ;  /* 0x00068c0001427983 */ /* 0x000ee80000300800 */
[----:B------:R-:W-:Y:S04]  /*18ec0*/  STL [R1+0x67c], R28 ;  /* 0x00067c1c01007387 */ /* 0x000fe80000100800 */
[----:B------:R-:W3:Y:S04]  /*18ed0*/  LDL.LU R29, [R1+0x694] ;  /* 0x00069400011d7983 */ /* 0x000ee80000300800 */
[----:B-1----:R-:W3:Y:S04]  /*18ee0*/  LDL.LU R68, [R1+0xa40] ;  /* 0x000a400001447983 */ /* 0x002ee80000300800 */
[----:B------:R-:W3:Y:S01]  /*18ef0*/  LDL.LU R40, [R1+0x670] ;  /* 0x0006700001287983 */ /* 0x000ee20000300800 */
[----:B------:R-:W-:-:S02]  /*18f00*/  ISETP.GT.AND P4, PT, R65, 0x4f, PT ;  /* 0x0000004f4100780c */ /* 0x000fc40003f84270 */
[C---:B------:R-:W-:Y:S02]  /*18f10*/  ISETP.GT.AND P2, PT, R65.reuse, 0x50, PT ;  /* 0x000000504100780c */ /* 0x040fe40003f44270 */
[----:B------:R-:W-:Y:S02]  /*18f20*/  PRMT R148, RZ, 0x7610, R148 ;  /* 0x00007610ff947816 */ /* 0x000fe40000000094 */
[----:B------:R-:W-:Y:S02]  /*18f30*/  ISETP.GT.AND P3, PT, R65, 0x51, PT ;  /* 0x000000514100780c */ /* 0x000fe40003f64270 */
[----:B------:R-:W-:Y:S02]  /*18f40*/  PRMT R55, RZ, 0x7610, R55 ;  /* 0x00007610ff377816 */ /* 0x000fe40000000037 */
[----:B------:R-:W-:Y:S01]  /*18f50*/  PRMT R85, RZ, 0x7610, R85 ;  /* 0x00007610ff557816 */ /* 0x000fe20000000055 */
[----:B----4-:R-:W-:Y:S01]  /*18f60*/  IMAD.X R67, R37, 0x1, R67, P5 ;  /* 0x0000000125437824 */ /* 0x010fe200028e0643 */
[----:B--2---:R-:W-:-:S05]  /*18f70*/  IADD3 R16, P5, PT, R35, R16, RZ ;  /* 0x0000001023107210 */ /* 0x004fca0007fbe0ff */
[C---:B---3--:R-:W-:Y:S02]  /*18f80*/  IMAD.X R30, R37.reuse, 0x1, R30, P5 ;  /* 0x00000001251e7824 */ /* 0x048fe400028e061e */
[----:B------:R-:W-:-:S05]  /*18f90*/  IMAD.X R40, R37, 0x1, R40, P6 ;  /* 0x0000000125287824 */ /* 0x000fca00030e0628 */
[-C--:B------:R-:W-:Y:S01]  /*18fa0*/  @P4 LOP3.LUT R41, R41, R40.reuse, RZ, 0x3c, !PT ;  /* 0x0000002829294212 */ /* 0x080fe200078e3cff */
[----:B------:R0:W-:Y:S03]  /*18fb0*/  STL [R1+0x670], R40 ;  /* 0x0006702801007387 */ /* 0x0001e60000100800 */
[----:B0-----:R-:W-:-:S04]  /*18fc0*/  @P4 LOP3.LUT R40, R41, R40, RZ, 0x3c, !PT ;  /* 0x0000002829284212 */ /* 0x001fc800078e3cff */
[----:B------:R-:W-:Y:S01]  /*18fd0*/  @P4 LOP3.LUT R41, R41, R40, RZ, 0x3c, !PT ;  /* 0x0000002829294212 */ /* 0x000fe200078e3cff */
[----:B------:R0:W-:Y:S04]  /*18fe0*/  STL [R1+0x678], R67 ;  /* 0x0006784301007387 */ /* 0x0001e80000100800 */
[----:B------:R1:W2:Y:S01]  /*18ff0*/  @P4 LDG.E.U8 R148, desc[UR18][R40.64] ;  /* 0x0000001228944981 */ /* 0x0002a2000c1e1100 */
[C---:B------:R-:W-:Y:S02]  /*19000*/  IADD3 R66, P6, PT, R35.reuse, R66, RZ ;  /* 0x0000004223427210 */ /* 0x040fe40007fde0ff */
[----:B------:R-:W-:Y:S01]  /*19010*/  IADD3 R29, P5, PT, R35, R29, RZ ;  /* 0x0000001d231d7210 */ /* 0x000fe20007fbe0ff */
[----:B-1----:R-:W-:Y:S02]  /*19020*/  @P2 IMAD.MOV.U32 R40, RZ, RZ, R28 ;  /* 0x000000ffff282224 */ /* 0x002fe400078e001c */
[----:B------:R-:W-:-:S02]  /*19030*/  @P2 IMAD.MOV.U32 R41, RZ, RZ, R67 ;  /* 0x000000ffff292224 */ /* 0x000fc400078e0043 */
[----:B0-----:R-:W3:Y:S04]  /*19040*/  LDL.LU R67, [R1+0x690] ;  /* 0x0006900001437983 */ /* 0x001ee80000300800 */
[----:B------:R-:W4:Y:S04]  /*19050*/  LDL.LU R28, [R1+0x69c] ;  /* 0x00069c00011c7983 */ /* 0x000f280000300800 */
[----:B------:R0:W2:Y:S04]  /*19060*/  @P2 LDG.E.U8 R55, desc[UR18][R40.64] ;  /* 0x0000001228372981 */ /* 0x0000a8000c1e1100 */
[----:B------:R1:W-:Y:S04]  /*19070*/  STL [R1+0x684], R16 ;  /* 0x0006841001007387 */ /* 0x0003e80000100800 */
[----:B------:R1:W-:Y:S01]  /*19080*/  STL [R1+0x680], R30 ;  /* 0x0006801e01007387 */ /* 0x0003e20000100800 */
[----:B0-----:R-:W-:-:S02]  /*19090*/  @P3 IMAD.MOV.U32 R40, RZ, RZ, R16 ;  /* 0x000000ffff283224 */ /* 0x001fc400078e0010 */
[----:B------:R-:W-:Y:S01]  /*190a0*/  @P3 IMAD.MOV.U32 R41, RZ, RZ, R30 ;  /* 0x000000ffff293224 */ /* 0x000fe200078e001e */
[----:B-1----:R-:W2:Y:S04]  /*190b0*/  LDL.LU R16, [R1+0x6a4] ;  /* 0x0006a40001107983 */ /* 0x002ea80000300800 */
[----:B------:R0:W-:Y:S04]  /*190c0*/  STL [R1+0x68c], R66 ;  /* 0x00068c4201007387 */ /* 0x0001e80000100800 */
[----:B------:R-:W2:Y:S04]  /*190d0*/  LDL.LU R30, [R1+0x6ac] ;  /* 0x0006ac00011e7983 */ /* 0x000ea80000300800 */
[----:B------:R-:W-:Y:S04]  /*190e0*/  STL [R1+0x694], R29 ;  /* 0x0006941d01007387 */ /* 0x000fe80000100800 */
[----:B------:R1:W2:Y:S04]  /*190f0*/  @P3 LDG.E.U8 R85, desc[UR18][R40.64] ;  /* 0x0000001228553981 */ /* 0x0002a8000c1e1100 */
[----:B------:R-:W2:Y:S01]  /*19100*/  LDL.LU R41, [R1+0x688] ;  /* 0x0006880001297983 */ /* 0x000ea20000300800 */
[----:B------:R-:W-:-:S02]  /*19110*/  ISETP.GT.AND P4, PT, R65, 0x52, PT ;  /* 0x000000524100780c */ /* 0x000fc40003f84270 */
[----:B------:R-:W-:Y:S02]  /*19120*/  ISETP.GT.AND P2, PT, R65, 0x53, PT ;  /* 0x000000534100780c */ /* 0x000fe40003f44270 */
[----:B------:R-:W-:Y:S02]  /*19130*/  PRMT R100, RZ, 0x7610, R100 ;  /* 0x00007610ff647816 */ /* 0x000fe40000000064 */
[----:B------:R-:W-:-:S07]  /*19140*/  PRMT R137, RZ, 0x7610, R137 ;  /* 0x00007610ff897816 */ /* 0x000fce0000000089 */
[----:B-1----:R-:W-:Y:S02]  /*19150*/  @P4 IMAD.MOV.U32 R40, RZ, RZ, R66 ;  /* 0x000000ffff284224 */ /* 0x002fe400078e0042 */
[C---:B---3--:R-:W-:Y:S02]  /*19160*/  IMAD.X R67, R37.reuse, 0x1, R67, P5 ;  /* 0x0000000125437824 */ /* 0x048fe400028e0643 */
[----:B--2---:R-:W-:-:S05]  /*19170*/  IMAD.X R41, R37, 0x1, R41, P6 ;  /* 0x0000000125297824 */ /* 0x004fca00030e0629 */
[----:B------:R1:W-:Y:S04]  /*19180*/  STL [R1+0x688], R41 ;  /* 0x0006882901007387 */ /* 0x0003e80000100800 */
[----:B------:R1:W2:Y:S04]  /*19190*/  @P4 LDG.E.U8 R100, desc[UR18][R40.64] ;  /* 0x0000001228644981 */ /* 0x0002a8000c1e1100 */
[----:B------:R3:W-:Y:S04]  /*191a0*/  STL [R1+0x690], R67 ;  /* 0x0006904301007387 */ /* 0x0007e80000100800 */
[----:B0-----:R-:W2:Y:S01]  /*191b0*/  LDL.LU R66, [R1+0x6a8] ;  /* 0x0006a80001427983 */ /* 0x001ea20000300800 */
[----:B-1----:R-:W-:-:S02]  /*191c0*/  IMAD.MOV.U32 R41, RZ, RZ, R67 ;  /* 0x000000ffff297224 */ /* 0x002fc400078e0043 */
[----:B------:R-:W-:Y:S01]  /*191d0*/  @P2 IMAD.MOV.U32 R40, RZ, RZ, R29 ;  /* 0x000000ffff282224 */ /* 0x000fe200078e001d */
[----:B---3--:R-:W3:Y:S04]  /*191e0*/  LDL.LU R67, [R1+0xa3c] ;  /* 0x000a3c0001437983 */ /* 0x008ee80000300800 */
[----:B------:R-:W2:Y:S04]  /*191f0*/  LDL.LU R29, [R1+0xf8] ;  /* 0x0000f800011d7983 */ /* 0x000ea80000300800 */
[----:B------:R0:W2:Y:S04]  /*19200*/  @P2 LDG.E.U8 R137, desc[UR18][R40.64] ;  /* 0x0000001228892981 */ /* 0x0000a8000c1e1100 */
[----:B------:R-:W2:Y:S01]  /*19210*/  LDL.LU R41, [R1+0x698] ;  /* 0x0006980001297983 */ /* 0x000ea20000300800 */
[----:B------:R-:W-:-:S02]  /*19220*/  ISETP.GT.AND P3, PT, R65, 0x54, PT ;  /* 0x000000544100780c */ /* 0x000fc40003f64270 */
[C---:B----4-:R-:W-:Y:S02]  /*19230*/  IADD3 R28, P5, PT, R35.reuse, R28, RZ ;  /* 0x0000001c231c7210 */ /* 0x050fe40007fbe0ff */
[----:B------:R-:W-:Y:S02]  /*19240*/  PRMT R143, RZ, 0x7610, R143 ;  /* 0x00007610ff8f7816 */ /* 0x000fe4000000008f */
[----:B------:R-:W-:Y:S01]  /*19250*/  IADD3 R16, P6, PT, R35, R16, RZ ;  /* 0x0000001023107210 */ /* 0x000fe20007fde0ff */
[----:B------:R1:W-:Y:S06]  /*19260*/  STL [R1+0x69c], R28 ;  /* 0x00069c1c01007387 */ /* 0x0003ec0000100800 */
[----:B0-----:R-:W-:-:S02]  /*19270*/  @P3 IMAD.MOV.U32 R40, RZ, RZ, R28 ;  /* 0x000000ffff283224 */ /* 0x001fc400078e001c */
[----:B--2---:R-:W-:-:S05]  /*19280*/  IMAD.X R41, R37, 0x1, R41, P5 ;  /* 0x0000000125297824 */ /* 0x004fca00028e0629 */
[----:B------:R0:W-:Y:S04]  /*19290*/  STL [R1+0x698], R41 ;  /* 0x0006982901007387 */ /* 0x0001e80000100800 */
[----:B-1----:R-:W2:Y:S04]  /*192a0*/  LDL.LU R28, [R1+0x6b4] ;  /* 0x0006b400011c7983 */ /* 0x002ea80000300800 */
[----:B------:R-:W-:Y:S04]  /*192b0*/  STL [R1+0x6a4], R16 ;  /* 0x0006a41001007387 */ /* 0x000fe80000100800 */
[----:B------:R1:W4:Y:S04]  /*192c0*/  @P3 LDG.E.U8 R143, desc[UR18][R40.64] ;  /* 0x00000012288f3981 */ /* 0x000328000c1e1100 */
[----:B0-----:R-:W2:Y:S01]  /*192d0*/  LDL.LU R41, [R1+0x6a0] ;  /* 0x0006a00001297983 */ /* 0x001ea20000300800 */
[----:B------:R-:W-:-:S02]  /*192e0*/  ISETP.GT.AND P4, PT, R65, 0x55, PT ;  /* 0x000000554100780c */ /* 0x000fc40003f84270 */
[----:B------:R-:W-:Y:S02]  /*192f0*/  IADD3 R30, P5, PT, R35, R30, RZ ;  /* 0x0000001e231e7210 */ /* 0x000fe40007fbe0ff */
[----:B------:R-:W-:Y:S02]  /*19300*/  ISETP.GT.AND P2, PT, R65, 0x56, PT ;  /* 0x000000564100780c */ /* 0x000fe40003f44270 */
[----:B------:R-:W-:Y:S01]  /*19310*/  PRMT R141, RZ, 0x7610, R141 ;  /* 0x00007610ff8d7816 */ /* 0x000fe2000000008d */
[C---:B------:R-:W-:Y:S01]  /*19320*/  IMAD.X R66, R37.reuse, 0x1, R66, P5 ;  /* 0x0000000125427824 */ /* 0x040fe200028e0642 */
[----:B------:R-:W-:Y:S05]  /*19330*/  STL [R1+0x6ac], R30 ;  /* 0x0006ac1e01007387 */ /* 0x000fea0000100800 */
[----:B-1----:R-:W-:Y:S01]  /*19340*/  @P4 IMAD.MOV.U32 R40, RZ, RZ, R16 ;  /* 0x000000ffff284224 */ /* 0x002fe200078e0010 */
[----:B------:R-:W-:Y:S01]  /*19350*/  PRMT R140, RZ, 0x7610, R140 ;  /* 0x00007610ff8c7816 */ /* 0x000fe2000000008c */
[----:B--2---:R-:W-:-:S05]  /*19360*/  IMAD.X R41, R37, 0x1, R41, P6 ;  /* 0x0000000125297824 */ /* 0x004fca00030e0629 */
[----:B------:R0:W-:Y:S04]  /*19370*/  STL [R1+0x6a0], R41 ;  /* 0x0006a02901007387 */ /* 0x0001e80000100800 */
[----:B------:R1:W2:Y:S02]  /*19380*/  @P4 LDG.E.U8 R141, desc[UR18][R40.64] ;  /* 0x00000012288d4981 */ /* 0x0002a4000c1e1100 */
[----:B-1----:R-:W-:Y:S02]  /*19390*/  IMAD.MOV.U32 R40, RZ, RZ, R66 ;  /* 0x000000ffff287224 */ /* 0x002fe400078e0042 */
[----:B0-----:R-:W-:-:S05]  /*193a0*/  IMAD.MOV.U32 R41, RZ, RZ, R30 ;  /* 0x000000ffff297224 */ /* 0x001fca00078e001e */
[----:B------:R-:W-:-:S04]  /*193b0*/  @P2 LOP3.LUT R41, R41, R40, RZ, 0x3c, !PT ;  /* 0x0000002829292212 */ /* 0x000fc800078e3cff */
[----:B------:R-:W-:Y:S02]  /*193c0*/  @P2 LOP3.LUT R40, R41, R40, RZ, 0x3c, !PT ;  /* 0x0000002829282212 */ /* 0x000fe400078e3cff */
[----:B------:R-:W-:Y:S02]  /*193d0*/  IADD3 R29, P4, PT, R35, R29, RZ ;  /* 0x0000001d231d7210 */ /* 0x000fe40007f9e0ff */
[----:B------:R-:W-:Y:S01]  /*193e0*/  @P2 LOP3.LUT R41, R41, R40, RZ, 0x3c, !PT ;  /* 0x0000002829292212 */ /* 0x000fe200078e3cff */
[----:B------:R0:W-:Y:S04]  /*193f0*/  STL [R1+0x6a8], R66 ;  /* 0x0006a84201007387 */ /* 0x0001e80000100800 */
[----:B------:R-:W2:Y:S04]  /*19400*/  LDL.LU R16, [R1+0x6bc] ;  /* 0x0006bc0001107983 */ /* 0x000ea80000300800 */
[----:B------:R1:W2:Y:S04]  /*19410*/  @P2 LDG.E.U8 R140, desc[UR18][R40.64] ;  /* 0x00000012288c2981 */ /* 0x0002a8000c1e1100 */
[----:B0-----:R-:W2:Y:S04]  /*19420*/  LDL.LU R66, [R1+0xa38] ;  /* 0x000a380001427983 */ /* 0x001ea80000300800 */
[----:B------:R-:W-:Y:S04]  /*19430*/  STL [R1+0xf8], R29 ;  /* 0x0000f81d01007387 */ /* 0x000fe80000100800 */
[----:B------:R-:W2:Y:S01]  /*19440*/  LDL.LU R40, [R1+0xf4] ;  /* 0x0000f40001287983 */ /* 0x000ea20000300800 */
[----:B------:R-:W-:Y:S01]  /*19450*/  ISETP.GT.AND P3, PT, R65, 0x57, PT ;  /* 0x000000574100780c */ /* 0x000fe20003f64270 */
[----:B-1----:R-:W-:Y:S01]  /*19460*/  IMAD.MOV.U32 R41, RZ, RZ, R29 ;  /* 0x000000ffff297224 */ /* 0x002fe200078e001d */
[----:B------:R-:W-:Y:S01]  /*19470*/  PRMT R136, RZ, 0x7610, R136 ;  /* 0x00007610ff887816 */ /* 0x000fe20000000088 */
[----:B--2---:R-:W-:-:S10]  /*19480*/  IMAD.X R40, R37, 0x1, R40, P4 ;  /* 0x0000000125287824 */ /* 0x004fd400020e0628 */
[-C--:B------:R-:W-:Y:S01]  /*19490*/  @P3 LOP3.LUT R41, R41, R40.reuse, RZ, 0x3c, !PT ;  /* 0x0000002829293212 */ /* 0x080fe200078e3cff */
[----:B------:R0:W-:Y:S03]  /*194a0*/  STL [R1+0xf4], R40 ;  /* 0x0000f42801007387 */ /* 0x0001e60000100800 */
[----:B0-----:R-:W-:-:S04]  /*194b0*/  @P3 LOP3.LUT R40, R41, R40, RZ, 0x3c, !PT ;  /* 0x0000002829283212 */ /* 0x001fc800078e3cff */
[----:B------:R-:W-:-:S05]  /*194c0*/  @P3 LOP3.LUT R41, R41, R40, RZ, 0x3c, !PT ;  /* 0x0000002829293212 */ /* 0x000fca00078e3cff */
[----:B------:R0:W2:Y:S04]  /*194d0*/  @P3 LDG.E.U8 R136, desc[UR18][R40.64] ;  /* 0x0000001228883981 */ /* 0x0000a8000c1e1100 */
[----:B------:R-:W2:Y:S01]  /*194e0*/  LDL.LU R41, [R1+0x6b0] ;  /* 0x0006b00001297983 */ /* 0x000ea20000300800 */
[----:B------:R-:W-:Y:S02]  /*194f0*/  ISETP.GT.AND P5, PT, R65, 0x58, PT ;  /* 0x000000584100780c */ /* 0x000fe40003fa4270 */
[----:B------:R-:W-:Y:S02]  /*19500*/  IADD3 R28, P2, PT, R35, R28, RZ ;  /* 0x0000001c231c7210 */ /* 0x000fe40007f5e0ff */
[----:B------:R-:W-:-:S03]  /*19510*/  PRMT R54, RZ, 0x7610, R54 ;  /* 0x00007610ff367816 */ /* 0x000fc60000000036 */
[----:B------:R1:W-:Y:S06]  /*19520*/  STL [R1+0x6b4], R28 ;  /* 0x0006b41c01007387 */ /* 0x0003ec0000100800 */
[----:B0-----:R-:W-:Y:S02]  /*19530*/  @P5 IMAD.MOV.U32 R40, RZ, RZ, R28 ;  /* 0x000000ffff285224 */ /* 0x001fe400078e001c */
[----:B--2---:R-:W-:-:S05]  /*19540*/  IMAD.X R41, R37, 0x1, R41, P2 ;  /* 0x0000000125297824 */ /* 0x004fca00010e0629 */
[----:B------:R0:W-:Y:S04]  /*19550*/  STL [R1+0x6b0], R41 ;  /* 0x0006b02901007387 */ /* 0x0001e80000100800 */
[----:B-1----:R-:W2:Y:S04]  /*19560*/  LDL.LU R28, [R1+0x6cc] ;  /* 0x0006cc00011c7983 */ /* 0x002ea80000300800 */
[----:B------:R1:W2:Y:S04]  /*19570*/  @P5 LDG.E.U8 R54, desc[UR18][R40.64] ;  /* 0x0000001228365981 */ /* 0x0002a8000c1e1100 */
[----:B0-----:R-:W2:Y:S01]  /*19580*/  LDL.LU R41, [R1+0x6b8] ;  /* 0x0006b80001297983 */ /* 0x001ea20000300800 */
[----:B------:R-:W-:-:S02]  /*19590*/  ISETP.GT.AND P3, PT, R65, 0x59, PT ;  /* 0x000000594100780c */ /* 0x000fc40003f64270 */
[----:B------:R-:W-:Y:S02]  /*195a0*/  IADD3 R16, P2, PT, R35, R16, RZ ;  /* 0x0000001023107210 */ /* 0x000fe40007f5e0ff */
[----:B------:R-:W-:-:S03]  /*195b0*/  PRMT R86, RZ, 0x7610, R86 ;  /* 0x00007610ff567816 */ /* 0x000fc60000000056 */
[----:B------:R0:W-:Y:S06]  /*195c0*/  STL [R1+0x6bc], R16 ;  /* 0x0006bc1001007387 */ /* 0x0001ec0000100800 */
[----:B-1----:R-:W-:Y:S02]  /*195d0*/  @P3 IMAD.MOV.U32 R40, RZ, RZ, R16 ;  /* 0x000000ffff283224 */ /* 0x002fe400078e0010 */
[----:B--2---:R-:W-:-:S05]  /*195e0*/  IMAD.X R41, R37, 0x1, R41, P2 ;  /* 0x0000000125297824 */ /* 0x004fca00010e0629 */
[----:B------:R1:W-:Y:S04]  /*195f0*/  STL [R1+0x6b8], R41 ;  /* 0x0006b82901007387 */ /* 0x0003e80000100800 */
[----:B0-----:R-:W2:Y:S04]  /*19600*/  LDL.LU R16, [R1+0x6d4] ;  /* 0x0006d40001107983 */ /* 0x001ea80000300800 */
[----:B------:R0:W2:Y:S04]  /*19610*/  @P3 LDG.E.U8 R86, desc[UR18][R40.64] ;  /* 0x0000001228563981 */ /* 0x0000a8000c1e1100 */
[----:B------:R-:W2:Y:S04]  /*19620*/  LDL.LU R40, [R1+0x6c0] ;  /* 0x0006c00001287983 */ /* 0x000ea80000300800 */
[----:B-1----:R-:W0:Y:S01]  /*19630*/  LDL.LU R41, [R1+0x6c4] ;  /* 0x0006c40001297983 */ /* 0x002e220000300800 */
[----:B------:R-:W-:-:S02]  /*19640*/  ISETP.GT.AND P3, PT, R65, 0x5a, PT ;  /* 0x0000005a4100780c */ /* 0x000fc40003f64270 */
[----:B------:R-:W-:Y:S02]  /*19650*/  PRMT R99, RZ, 0x7610, R99 ;  /* 0x00007610ff637816 */ /* 0x000fe40000000063 */
[----:B0-----:R-:W-:-:S05]  /*19660*/  IADD3 R41, P2, PT, R35, R41, RZ ;  /* 0x0000002923297210 */ /* 0x001fca0007f5e0ff */
[----:B--2---:R-:W-:Y:S01]  /*19670*/  IMAD.X R40, R37, 0x1, R40, P2 ;  /* 0x0000000125287824 */ /* 0x004fe200010e0628 */
[----:B------:R0:W-:Y:S04]  /*19680*/  STL [R1+0x6c4], R41 ;  /* 0x0006c42901007387 */ /* 0x0001e80000100800 */
[----:B------:R1:W-:Y:S01]  /*19690*/  STL [R1+0x6c0], R40 ;  /* 0x0006c02801007387 */ /* 0x0003e20000100800 */
[----:B0-----:R-:W-:-:S04]  /*196a0*/  @P3 LOP3.LUT R41, R41, R40, RZ, 0x3c, !PT ;  /* 0x0000002829293212 */ /* 0x001fc800078e3cff */
[----:B-1----:R-:W-:-:S04]  /*196b0*/  @P3 LOP3.LUT R40, R41, R40, RZ, 0x3c, !PT ;  /* 0x0000002829283212 */ /* 0x002fc800078e3cff */
        /* <DEDUP_REMOVED lines=246> */
[----:B-1----:R-:W2:Y:S01]  /*1a620*/  LDL.LU R41, [R1+0x768] ;  /* 0x0007680001297983 */ /* 0x002ea20000300800 */
[----:B------:R-:W-:-:S02]  /*1a630*/  ISETP.GT.AND P3, PT, R65, RZ, PT ;  /* 0x000000ff4100720c */ /* 0x000fc40003f64270 */
[----:B------:R-:W-:Y:S02]  /*1a640*/  IADD3 R2, P2, PT, R35, R2, RZ ;  /* 0x0000000223027210 */ /* 0x000fe40007f5e0ff */
[----:B------:R-:W-:-:S03]  /*1a650*/  PRMT R83, RZ, 0x7610, R83 ;  /* 0x00007610ff537816 */ /* 0x000fc60000000053 */
[----:B------:R-:W-:-:S06]  /*1a660*/  IMAD.X R3, R37, 0x1, R3, P2 ;  /* 0x0000000125037824 */ /* 0x000fcc00010e0603 */
[----:B------:R-:W3:Y:S01]  /*1a670*/  @P3 LDG.E.U8 R83, desc[UR18][R2.64] ;  /* 0x0000001202533981 */ /* 0x000ee2000c1e1100 */
        /* <DEDUP_REMOVED lines=131> */
[----:B------:R-:W-:Y:S06]  /*1aeb0*/  STL [R1+0x7c4], R28 ;  /* 0x0007c41c01007387 */ /* 0x000fec0000100800 */
[----:B0-----:R-:W-:Y:S02]  /*1aec0*/  @P3 IMAD.MOV.U32 R40, RZ, RZ, R28 ;  /* 0x000000ffff283224 */ /* 0x001fe400078e001c */
[----:B--2---:R-:W-:-:S05]  /*1aed0*/  IMAD.X R41, R37, 0x1, R41, P2 ;  /* 0x0000000125297824 */ /* 0x004fca00010e0629 */
[----:B------:R0:W-:Y:S04]  /*1aee0*/  STL [R1+0x7c0], R41 ;  /* 0x0007c02901007387 */ /* 0x0001e80000100800 */
[----:B------:R1:W2:Y:S04]  /*1aef0*/  @P3 LDG.E.U8 R76, desc[UR18][R40.64] ;  /* 0x00000012284c3981 */ /* 0x0002a8000c1e1100 */
[----:B0-----:R-:W2:Y:S01]  /*1af00*/  LDL.LU R41, [R1+0x11c] ;  /* 0x00011c0001297983 */ /* 0x001ea20000300800 */
[----:B------:R-:W-:Y:S02]  /*1af10*/  ISETP.GT.AND P4, PT, R65, 0x7f, PT ;  /* 0x0000007f4100780c */ /* 0x000fe40003f84270 */
[----:B------:R-:W-:-:S02]  /*1af20*/  IADD3 R16, P3, PT, R35, R16, RZ ;  /* 0x0000001023107210 */ /* 0x000fc40007f7e0ff */
[----:B------:R-:W-:-:S03]  /*1af30*/  PRMT R74, RZ, 0x7610, R74 ;  /* 0x00007610ff4a7816 */ /* 0x000fc6000000004a */
[----:B------:R0:W-:Y:S06]  /*1af40*/  STL [R1+0x120], R16 ;  /* 0x0001201001007387 */ /* 0x0001ec0000100800 */
[----:B-1----:R-:W-:Y:S01]  /*1af50*/  @P4 IMAD.MOV.U32 R40, RZ, RZ, R16 ;  /* 0x000000ffff284224 */ /* 0x002fe200078e0010 */
[----:B------:R-:W1:Y:S01]  /*1af60*/  S2R R28, SR_TID.X ;  /* 0x00000000001c7919 */ /* 0x000e620000002100 */
[----:B--2---:R-:W-:-:S05]  /*1af70*/  IMAD.X R41, R37, 0x1, R41, P3 ;  /* 0x0000000125297824 */ /* 0x004fca00018e0629 */
[----:B------:R2:W-:Y:S04]  /*1af80*/  STL [R1+0x11c], R41 ;  /* 0x00011c2901007387 */ /* 0x0005e80000100800 */
[----:B0-----:R-:W3:Y:S04]  /*1af90*/  LDL.LU R16, [R1+0x1e8] ;  /* 0x0001e80001107983 */ /* 0x001ee80000300800 */
[----:B------:R0:W3:Y:S04]  /*1afa0*/  @P4 LDG.E.U8 R74, desc[UR18][R40.64] ;  /* 0x00000012284a4981 */ /* 0x0000e8000c1e1100 */
[----:B------:R-:W3:Y:S04]  /*1afb0*/  LDL.LU R40, [R1+0x124] ;  /* 0x0001240001287983 */ /* 0x000ee80000300800 */
[----:B--2---:R-:W0:Y:S01]  /*1afc0*/  LDL.LU R41, [R1+0x128] ;  /* 0x0001280001297983 */ /* 0x004e220000300800 */
[----:B-1----:R-:W-:Y:S01]  /*1afd0*/  LOP3.LUT R28, R28, 0x7f, RZ, 0xc0, !PT ;  /* 0x0000007f1c1c7812 */ /* 0x002fe200078ec0ff */
[----:B------:R-:W-:Y:S03]  /*1afe0*/  BAR.SYNC.DEFER_BLOCKING 0x0 ;  /* 0x0000000000007b1d */ /* 0x000fe60000010000 */
[----:B------:R-:W-:-:S02]  /*1aff0*/  ISETP.GE.AND P2, PT, R28, R65, PT ;  /* 0x000000411c00720c */ /* 0x000fc40003f46270 */
[----:B------:R-:W-:Y:S02]  /*1b000*/  PRMT R73, RZ, 0x7610, R73 ;  /* 0x00007610ff497816 */ /* 0x000fe40000000049 */
[----:B0-----:R-:W-:-:S05]  /*1b010*/  IADD3 R41, P3, PT, R36, R41, RZ ;  /* 0x0000002924297210 */ /* 0x001fca0007f7e0ff */
[----:B---3--:R-:W-:Y:S01]  /*1b020*/  IMAD.X R40, R38, 0x1, R40, P3 ;  /* 0x0000000126287824 */ /* 0x008fe200018e0628 */
[----:B------:R0:W-:Y:S04]  /*1b030*/  STL [R1+0x128], R41 ;  /* 0x0001282901007387 */ /* 0x0001e80000100800 */
[----:B------:R1:W-:Y:S01]  /*1b040*/  STL [R1+0x124], R40 ;  /* 0x0001242801007387 */ /* 0x0003e20000100800 */
[----:B0-----:R-:W-:-:S04]  /*1b050*/  @!P2 LOP3.LUT R41, R41, R40, RZ, 0x3c, !PT ;  /* 0x000000282929a212 */ /* 0x001fc800078e3cff */
[----:B-1----:R-:W-:-:S04]  /*1b060*/  @!P2 LOP3.LUT R40, R41, R40, RZ, 0x3c, !PT ;  /* 0x000000282928a212 */ /* 0x002fc800078e3cff */
[----:B------:R-:W-:-:S05]  /*1b070*/  @!P2 LOP3.LUT R41, R41, R40, RZ, 0x3c, !PT ;  /* 0x000000282929a212 */ /* 0x000fca00078e3cff */
[----:B------:R0:W2:Y:S04]  /*1b080*/  @!P2 LDG.E.U8 R73, desc[UR18][R40.64] ;  /* 0x000000122849a981 */ /* 0x0000a8000c1e1100 */
[----:B------:R-:W3:Y:S04]  /*1b090*/  LDL.LU R40, [R1+0x164] ;  /* 0x0001640001287983 */ /* 0x000ee80000300800 */
[----:B------:R-:W0:Y:S01]  /*1b0a0*/  LDL.LU R41, [R1+0x168] ;  /* 0x0001680001297983 */ /* 0x000e220000300800 */
        /* <DEDUP_REMOVED lines=8> */
[----:B------:R0:W3:Y:S04]  /*1b130*/  @!P2 LDG.E.U8 R72, desc[UR18][R40.64] ;  /* 0x000000122848a981 */ /* 0x0000e8000c1e1100 */
[----:B------:R-:W2:Y:S04]  /*1b140*/  LDL.LU R40, [R1+0x1a4] ;  /* 0x0001a40001287983 */ /* 0x000ea80000300800 */
[----:B------:R-:W0:Y:S01]  /*1b150*/  LDL.LU R41, [R1+0x1a8] ;  /* 0x0001a80001297983 */ /* 0x000e220000300800 */
[----:B------:R-:W-:Y:S02]  /*1b160*/  PRMT R71, RZ, 0x7610, R71 ;  /* 0x00007610ff477816 */ /* 0x000fe40000000047 */
[----:B0-----:R-:W-:-:S05]  /*1b170*/  IADD3 R41, P3, PT, R36, R41, RZ ;  /* 0x0000002924297210 */ /* 0x001fca0007f7e0ff */
[----:B--2---:R-:W-:Y:S01]  /*1b180*/  IMAD.X R40, R38, 0x1, R40, P3 ;  /* 0x0000000126287824 */ /* 0x004fe200018e0628 */
[----:B------:R0:W-:Y:S04]  /*1b190*/  STL [R1+0x1a8], R41 ;  /* 0x0001a82901007387 */ /* 0x0001e80000100800 */
[----:B------:R1:W-:Y:S01]  /*1b1a0*/  STL [R1+0x1a4], R40 ;  /* 0x0001a42801007387 */ /* 0x0003e20000100800 */
[----:B0-----:R-:W-:-:S04]  /*1b1b0*/  @!P2 LOP3.LUT R41, R41, R40, RZ, 0x3c, !PT ;  /* 0x000000282929a212 */ /* 0x001fc800078e3cff */
[----:B-1----:R-:W-:-:S04]  /*1b1c0*/  @!P2 LOP3.LUT R40, R41, R40, RZ, 0x3c, !PT ;  /* 0x000000282928a212 */ /* 0x002fc800078e3cff */
[----:B------:R-:W-:-:S05]  /*1b1d0*/  @!P2 LOP3.LUT R41, R41, R40, RZ, 0x3c, !PT ;  /* 0x000000282929a212 */ /* 0x000fca00078e3cff */
[----:B------:R0:W2:Y:S04]  /*1b1e0*/  @!P2 LDG.E.U8 R71, desc[UR18][R40.64] ;  /* 0x000000122847a981 */ /* 0x0000a8000c1e1100 */
[----:B------:R-:W2:Y:S01]  /*1b1f0*/  LDL.LU R41, [R1+0x1e4] ;  /* 0x0001e40001297983 */ /* 0x000ea20000300800 */
[----:B------:R-:W-:Y:S02]  /*1b200*/  IADD3 R16, P3, PT, R36, R16, RZ ;  /* 0x0000001024107210 */ /* 0x000fe40007f7e0ff */
[----:B------:R-:W-:-:S03]  /*1b210*/  PRMT R70, RZ, 0x7610, R70 ;  /* 0x00007610ff467816 */ /* 0x000fc60000000046 */
[----:B0-----:R-:W-:Y:S01]  /*1b220*/  @!P2 IMAD.MOV.U32 R40, RZ, RZ, R16 ;  /* 0x000000ffff28a224 */ /* 0x001fe200078e0010 */
[----:B------:R0:W-:Y:S01]  /*1b230*/  STL [R1+0x1e8], R16 ;  /* 0x0001e81001007387 */ /* 0x0001e20000100800 */
[----:B--2---:R-:W-:-:S05]  /*1b240*/  IMAD.X R41, R38, 0x1, R41, P3 ;  /* 0x0000000126297824 */ /* 0x004fca00018e0629 */
[----:B------:R1:W-:Y:S04]  /*1b250*/  STL [R1+0x1e4], R41 ;  /* 0x0001e42901007387 */ /* 0x0003e80000100800 */
[----:B0-----:R-:W2:Y:S04]  /*1b260*/  LDL.LU R16, [R1+0x308] ;  /* 0x0003080001107983 */ /* 0x001ea80000300800 */
[----:B------:R0:W2:Y:S04]  /*1b270*/  @!P2 LDG.E.U8 R70, desc[UR18][R40.64] ;  /* 0x000000122846a981 */ /* 0x0000a8000c1e1100 */
[----:B------:R-:W2:Y:S04]  /*1b280*/  LDL.LU R40, [R1+0x224] ;  /* 0x0002240001287983 */ /* 0x000ea80000300800 */
[----:B-1----:R-:W0:Y:S01]  /*1b290*/  LDL.LU R41, [R1+0x240] ;  /* 0x0002400001297983 */ /* 0x002e220000300800 */
[----:B------:R-:W-:-:S02]  /*1b2a0*/  PRMT R69, RZ, 0x7610, R69 ;  /* 0x00007610ff457816 */ /* 0x000fc40000000045 */
        /* <DEDUP_REMOVED lines=41> */
[----:B------:R-:W-:-:S03]  /*1b540*/  PRMT R65, RZ, 0x7610, R65 ;  /* 0x00007610ff417816 */ /* 0x000fc60000000041 */
[----:B------:R1:W-:Y:S01]  /*1b550*/  STS.U8 [R28+UR9+0x8000], R83 ;  /* 0x008000531c007988 */ /* 0x0003e20008000009 */
[----:B0-----:R-:W-:-:S05]  /*1b560*/  IADD3 R41, P3, PT, R36, R41, RZ ;  /* 0x0000002924297210 */ /* 0x001fca0007f7e0ff */
[----:B--2---:R-:W-:Y:S01]  /*1b570*/  IMAD.X R40, R38, 0x1, R40, P3 ;  /* 0x0000000126287824 */ /* 0x004fe200018e0628 */
[----:B------:R0:W-:Y:S04]  /*1b580*/  STL [R1+0x348], R41 ;  /* 0x0003482901007387 */ /* 0x0001e80000100800 */
[----:B------:R2:W-:Y:S04]  /*1b590*/  STL [R1+0x344], R40 ;  /* 0x0003442801007387 */ /* 0x0005e80000100800 */
[----:B-1----:R-:W3:Y:S01]  /*1b5a0*/  LDL.LU R83, [R1+0x448] ;  /* 0x0004480001537983 */ /* 0x002ee20000300800 */
[----:B0-----:R-:W-:-:S04]  /*1b5b0*/  @!P2 LOP3.LUT R41, R41, R40, RZ, 0x3c, !PT ;  /* 0x000000282929a212 */ /* 0x001fc800078e3cff */
[----:B--2---:R-:W-:-:S04]  /*1b5c0*/  @!P2 LOP3.LUT R40, R41, R40, RZ, 0x3c, !PT ;  /* 0x000000282928a212 */ /* 0x004fc800078e3cff */
[----:B------:R-:W-:-:S05]  /*1b5d0*/  @!P2 LOP3.LUT R41, R41, R40, RZ, 0x3c, !PT ;  /* 0x000000282929a212 */ /* 0x000fca00078e3cff */
[----:B------:R0:W2:Y:S04]  /*1b5e0*/  @!P2 LDG.E.U8 R65, desc[UR18][R40.64] ;  /* 0x000000122841a981 */ /* 0x0000a8000c1e1100 */
[----:B------:R-:W2:Y:S04]  /*1b5f0*/  LDL.LU R40, [R1+0x384] ;  /* 0x0003840001287983 */ /* 0x000ea80000300800 */
[----:B------:R-:W0:Y:S04]  /*1b600*/  LDL.LU R41, [R1+0x388] ;  /* 0x0003880001297983 */ /* 0x000e280000300800 */
[----:B------:R1:W-:Y:S02]  /*1b610*/  STS.U8 [R28+UR9+0x8400], R64 ;  /* 0x008400401c007988 */ /* 0x0003e40008000009 */
[----:B-1----:R-:W-:-:S02]  /*1b620*/  PRMT R64, RZ, 0x7610, R64 ;  /* 0x00007610ff407816 */ /* 0x002fc40000000040 */
        /* <DEDUP_REMOVED lines=21> */
[----:B------:R-:W-:-:S03]  /*1b780*/  IADD3 R16, P3, PT, R36, R16, RZ ;  /* 0x0000001024107210 */ /* 0x000fc60007f7e0ff */
[----:B------:R1:W-:Y:S02]  /*1b790*/  STS.U8 [R28+UR9+0x8c00], R62 ;  /* 0x008c003e1c007988 */ /* 0x0003e40008000009 */
[----:B0-----:R-:W-:Y:S02]  /*1b7a0*/  @!P2 IMAD.MOV.U32 R40, RZ, RZ, R16 ;  /* 0x000000ffff28a224 */ /* 0x001fe400078e0010 */
[----:B------:R0:W-:Y:S01]  /*1b7b0*/  STL [R1+0x408], R16 ;  /* 0x0004081001007387 */ /* 0x0001e20000100800 */
[----:B-1----:R-:W-:Y:S01]  /*1b7c0*/  PRMT R62, RZ, 0x7610, R62 ;  /* 0x00007610ff3e7816 */ /* 0x002fe2000000003e */
[----:B--2---:R-:W-:-:S05]  /*1b7d0*/  IMAD.X R41, R38, 0x1, R41, P3 ;  /* 0x0000000126297824 */ /* 0x004fca00018e0629 */
[----:B------:R1:W-:Y:S04]  /*1b7e0*/  STL [R1+0x404], R41 ;  /* 0x0004042901007387 */ /* 0x0003e80000100800 */
[----:B0-----:R-:W2:Y:S04]  /*1b7f0*/  LDL.LU R16, [R1+0x500] ;  /* 0x0005000001107983 */ /* 0x001ea80000300800 */
[----:B------:R0:W2:Y:S04]  /*1b800*/  @!P2 LDG.E.U8 R62, desc[UR18][R40.64] ;  /* 0x00000012283ea981 */ /* 0x0000a8000c1e1100 */
[----:B-1----:R-:W2:Y:S01]  /*1b810*/  LDL.LU R41, [R1+0x444] ;  /* 0x0004440001297983 */ /* 0x002ea20000300800 */
[----:B---3--:R-:W-:-:S03]  /*1b820*/  IADD3 R83, P3, PT, R36, R83, RZ ;  /* 0x0000005324537210 */ /* 0x008fc60007f7e0ff */
[----:B------:R1:W-:Y:S02]  /*1b830*/  STS.U8 [R28+UR9+0x9000], R61 ;  /* 0x0090003d1c007988 */ /* 0x0003e40008000009 */
[----:B0-----:R-:W-:Y:S02]  /*1b840*/  @!P2 IMAD.MOV.U32 R40, RZ, RZ, R83 ;  /* 0x000000ffff28a224 */ /* 0x001fe400078e0053 */
[----:B------:R0:W-:Y:S01]  /*1b850*/  STL [R1+0x448], R83 ;  /* 0x0004485301007387 */ /* 0x0001e20000100800 */
[----:B-1----:R-:W-:Y:S01]  /*1b860*/  PRMT R61, RZ, 0x7610, R61 ;  /* 0x00007610ff3d7816 */ /* 0x002fe2000000003d */
[----:B--2---:R-:W-:-:S05]  /*1b870*/  IMAD.X R41, R38, 0x1, R41, P3 ;  /* 0x0000000126297824 */ /* 0x004fca00018e0629 */
[----:B------:R1:W-:Y:S04]  /*1b880*/  STL [R1+0x444], R41 ;  /* 0x0004442901007387 */ /* 0x0003e80000100800 */
[----:B0-----:R-:W2:Y:S04]  /*1b890*/  LDL.LU R83, [R1+0x130] ;  /* 0x0001300001537983 */ /* 0x001ea80000300800 */
[----:B------:R0:W3:Y:S04]  /*1b8a0*/  @!P2 LDG.E.U8 R61, desc[UR18][R40.64] ;  /* 0x00000012283da981 */ /* 0x0000e8000c1e1100 */
[----:B------:R-:W2:Y:S04]  /*1b8b0*/  LDL.LU R40, [R1+0x484] ;  /* 0x0004840001287983 */ /* 0x000ea80000300800 */
[----:B-1----:R-:W0:Y:S04]  /*1b8c0*/  LDL.LU R41, [R1+0x488] ;  /* 0x0004880001297983 */ /* 0x002e280000300800 */
        /* <DEDUP_REMOVED lines=111> */
[----:B0-----:R-:W0:Y:S01]  /*1bfc0*/  S2R R40, SR_TID.X ;  /* 0x0000000000287919 */ /* 0x001e220000002100 */
[----:B------:R-:W-:-:S05]  /*1bfd0*/  IADD3 R16, P3, PT, R36, R16, RZ ;  /* 0x0000001024107210 */ /* 0x000fca0007f7e0ff */
[----:B------:R-:W-:Y:S01]  /*1bfe0*/  STL [R1+0x310], R16 ;  /* 0x0003101001007387 */ /* 0x000fe20000100800 */
[----:B0-----:R-:W-:-:S05]  /*1bff0*/  LOP3.LUT R40, R40, 0x7f, RZ, 0xc0, !PT ;  /* 0x0000007f28287812 */ /* 0x001fca00078ec0ff */
[----:B------:R0:W-:Y:S02]  /*1c000*/  STS.U8 [R40+UR9+0xbc00], R50 ;  /* 0x00bc003228007988 */ /* 0x0001e40008000009 */
[----:B0-----:R-:W-:Y:S01]  /*1c010*/  PRMT R50, RZ, 0x7610, R50 ;  /* 0x00007610ff327816 */ /* 0x001fe20000000032 */
[----:B------:R-:W-:Y:S02]  /*1c020*/  @!P2 IMAD.MOV.U32 R40, RZ, RZ, R16 ;  /* 0x000000ffff28a224 */ /* 0x000fe400078e0010 */
[----:B--2---:R-:W-:-:S05]  /*1c030*/  IMAD.X R41, R38, 0x1, R41, P3 ;  /* 0x0000000126297824 */ /* 0x004fca00018e0629 */
[----:B------:R0:W-:Y:S04]  /*1c040*/  STL [R1+0x30c], R41 ;  /* 0x00030c2901007387 */ /* 0x0001e80000100800 */
[----:B------:R-:W2:Y:S04]  /*1c050*/  LDL.LU R16, [R1+0x410] ;  /* 0x0004100001107983 */ /* 0x000ea80000300800 */
[----:B------:R1:W2:Y:S04]  /*1c060*/  @!P2 LDG.E.U8 R50, desc[UR18][R40.64] ;  /* 0x000000122832a981 */ /* 0x0002a8000c1e1100 */
[----:B0-----:R-:W2:Y:S01]  /*1c070*/  LDL.LU R41, [R1+0x34c] ;  /* 0x00034c0001297983 */ /* 0x001ea20000300800 */
[----:B------:R-:W0:Y:S01]  /*1c080*/  S2R R28, SR_TID.X ;  /* 0x00000000001c7919 */ /* 0x000e220000002100 */
[----:B------:R-:W-:-:S05]  /*1c090*/  IADD3 R83, P3, PT, R36, R83, RZ ;  /* 0x0000005324537210 */ /* 0x000fca0007f7e0ff */
[----:B-1----:R-:W-:Y:S01]  /*1c0a0*/  @!P2 IMAD.MOV.U32 R40, RZ, RZ, R83 ;  /* 0x000000ffff28a224 */ /* 0x002fe200078e0053 */
[----:B------:R-:W-:Y:S01]  /*1c0b0*/  STL [R1+0x350], R83 ;  /* 0x0003505301007387 */ /* 0x000fe20000100800 */
[----:B0-----:R-:W-:-:S04]  /*1c0c0*/  LOP3.LUT R28, R28, 0x7f, RZ, 0xc0, !PT ;  /* 0x0000007f1c1c7812 */ /* 0x001fc800078ec0ff */
[----:B------:R-:W-:-:S05]  /*1c0d0*/  LOP3.LUT R28, R28, 0x10, RZ, 0x3c, !PT ;  /* 0x000000101c1c7812 */ /* 0x000fca00078e3cff */
[----:B------:R0:W-:Y:S02]  /*1c0e0*/  STS.U8 [R28+UR9+0x8080], R49 ;  /* 0x008080311c007988 */ /* 0x0001e40008000009 */
[----:B0-----:R-:W-:Y:S01]  /*1c0f0*/  PRMT R49, RZ, 0x7610, R49 ;  /* 0x00007610ff317816 */ /* 0x001fe20000000031 */
[----:B--2---:R-:W-:-:S05]  /*1c100*/  IMAD.X R41, R38, 0x1, R41, P3 ;  /* 0x0000000126297824 */ /* 0x004fca00018e0629 */
[----:B------:R0:W-:Y:S04]  /*1c110*/  STL [R1+0x34c], R41 ;  /* 0x00034c2901007387 */ /* 0x0001e80000100800 */
[----:B------:R-:W2:Y:S04]  /*1c120*/  LDL.LU R83, [R1+0x450] ;  /* 0x0004500001537983 */ /* 0x000ea80000300800 */
[----:B------:R1:W2:Y:S04]  /*1c130*/  @!P2 LDG.E.U8 R49, desc[UR18][R40.64] ;  /* 0x000000122831a981 */ /* 0x0002a8000c1e1100 */
[----:B------:R-:W2:Y:S04]  /*1c140*/  LDL.LU R40, [R1+0x38c] ;  /* 0x00038c0001287983 */ /* 0x000ea80000300800 */
[----:B0-----:R-:W1:Y:S04]  /*1c150*/  LDL.LU R41, [R1+0x390] ;  /* 0x0003900001297983 */ /* 0x001e680000300800 */
[----:B------:R0:W-:Y:S02]  /*1c160*/  STS.U8 [R28+UR9+0x8480], R48 ;  /* 0x008480301c007988 */ /* 0x0001e40008000009 */
[----:B0-----:R-:W-:-:S02]  /*1c170*/  PRMT R48, RZ, 0x7610, R48 ;  /* 0x00007610ff307816 */ /* 0x001fc40000000030 */
[----:B-1----:R-:W-:-:S05]  /*1c180*/  IADD3 R41, P3, PT, R36, R41, RZ ;  /* 0x0000002924297210 */ /* 0x002fca0007f7e0ff */
        /* <DEDUP_REMOVED lines=65> */
[----:B------:R-:W-:Y:S02]  /*1c5a0*/  STS.U8 [R28+UR9+0xa080], R82 ;  /* 0x00a080521c007988 */ /* 0x000fe40008000009 */
[----:B0-----:R-:W-:Y:S02]  /*1c5b0*/  @!P2 IMAD.MOV.U32 R40, RZ, RZ, R16 ;  /* 0x000000ffff28a224 */ /* 0x001fe400078e0010 */
[----:B------:R0:W-:Y:S01]  /*1c5c0*/  STL [R1+0x508], R16 ;  /* 0x0005081001007387 */ /* 0x0001e20000100800 */
[----:B--2---:R-:W-:-:S05]  /*1c5d0*/  IMAD.X R41, R38, 0x1, R41, P3 ;  /* 0x0000000126297824 */ /* 0x004fca00018e0629 */
[----:B------:R-:W-:Y:S04]  /*1c5e0*/  STL [R1+0x504], R41 ;  /* 0x0005042901007387 */ /* 0x000fe80000100800 */
[----:B0-----:R-:W2:Y:S04]  /*1c5f0*/  LDL.LU R16, [R1+0x1f8] ;  /* 0x0001f80001107983 */ /* 0x001ea80000300800 */
[----:B------:R-:W2:Y:S01]  /*1c600*/  LDL.LU R82, [R1+0x134] ;  /* 0x0001340001527983 */ /* 0x000ea20000300800 */
[----:B------:R-:W-:-:S03]  /*1c610*/  IADD3 R83, P3, PT, R36, R83, RZ ;  /* 0x0000005324537210 */ /* 0x000fc60007f7e0ff */
[----:B------:R0:W-:Y:S04]  /*1c620*/  STS.U8 [R28+UR9+0x9c80], R42 ;  /* 0x009c802a1c007988 */ /* 0x0001e80008000009 */
[----:B------:R1:W-:Y:S01]  /*1c630*/  STL [R1+0x138], R83 ;  /* 0x0001385301007387 */ /* 0x0003e20000100800 */
[----:B0-----:R-:W-:-:S06]  /*1c640*/  PRMT R42, RZ, 0x7610, R42 ;  /* 0x00007610ff2a7816 */ /* 0x001fcc000000002a */
[----:B------:R0:W3:Y:S02]  /*1c650*/  @!P2 LDG.E.U8 R42, desc[UR18][R40.64] ;  /* 0x00000012282aa981 */ /* 0x0000e4000c1e1100 */
[----:B0-----:R-:W-:Y:S01]  /*1c660*/  PRMT R41, RZ, 0x7610, R41 ;  /* 0x00007610ff297816 */ /* 0x001fe20000000029 */
[----:B--2---:R-:W-:-:S05]  /*1c670*/  IMAD.X R82, R38, 0x1, R82, P3 ;  /* 0x0000000126527824 */ /* 0x004fca00018e0652 */
[-C--:B-1----:R-:W-:Y:S01]  /*1c680*/  @!P2 LOP3.LUT R83, R83, R82.reuse, RZ, 0x3c, !PT ;  /* 0x000000525353a212 */ /* 0x082fe200078e3cff */
[----:B------:R0:W-:Y:S03]  /*1c690*/  STL [R1+0x134], R82 ;  /* 0x0001345201007387 */ /* 0x0001e60000100800 */
[----:B0-----:R-:W-:-:S04]  /*1c6a0*/  @!P2 LOP3.LUT R82, R83, R82, RZ, 0x3c, !PT ;  /* 0x000000525352a212 */ /* 0x001fc800078e3cff */
        /* <DEDUP_REMOVED lines=75> */
[----:B------:R0:W-:Y:S01]  /*1cb60*/  STS.U8 [R28+UR9+0xa480], R109 ;  /* 0x00a4806d1c007988 */ /* 0x0001e20008000009 */
[----:B-1----:R-:W-:-:S03]  /*1cb70*/  PRMT R90, RZ, 0x7610, R90 ;  /* 0x00007610ff5a7816 */ /* 0x002fc6000000005a */
[----:B0-----:R-:W3:Y:S04]  /*1cb80*/  LDL.LU R28, [R1+0x398] ;  /* 0x00039800011c7983 */ /* 0x001ee80000300800 */
[----:B------:R0:W-:Y:S01]  /*1cb90*/  STL [R1+0x318], R16 ;  /* 0x0003181001007387 */ /* 0x0001e20000100800 */
[----:B--2---:R-:W-:-:S05]  /*1cba0*/  IMAD.X R83, R38, 0x1, R83, P3 ;  /* 0x0000000126537824 */ /* 0x004fca00018e0653 */
[----:B------:R1:W-:Y:S04]  /*1cbb0*/  STL [R1+0x314], R83 ;  /* 0x0003145301007387 */ /* 0x0003e80000100800 */
[----:B0-----:R-:W2:Y:S04]  /*1cbc0*/  LDL.LU R16, [R1+0x418] ;  /* 0x0004180001107983 */ /* 0x001ea80000300800 */
[----:B------:R0:W2:Y:S04]  /*1cbd0*/  @!P2 LDG.E.U8 R90, desc[UR18][R82.64] ;  /* 0x00000012525aa981 */ /* 0x0000a8000c1e1100 */
[----:B------:R-:W2:Y:S04]  /*1cbe0*/  LDL.LU R82, [R1+0x354] ;  /* 0x0003540001527983 */ /* 0x000ea80000300800 */
[----:B-1----:R-:W0:Y:S01]  /*1cbf0*/  LDL.LU R83, [R1+0x358] ;  /* 0x0003580001537983 */ /* 0x002e220000300800 */
[----:B------:R-:W1:Y:S02]  /*1cc00*/  S2R R29, SR_TID.X ;  /* 0x00000000001d7919 */ /* 0x000e640000002100 */
[----:B-1----:R-:W-:-:S04]  /*1cc10*/  LOP3.LUT R29, R29, 0x7f, RZ, 0xc0, !PT ;  /* 0x0000007f1d1d7812 */ /* 0x002fc800078ec0ff */
[----:B------:R-:W-:-:S05]  /*1cc20*/  LOP3.LUT R29, R29, 0x20, RZ, 0x3c, !PT ;  /* 0x000000201d1d7812 */ /* 0x000fca00078e3cff */
[----:B------:R1:W-:Y:S02]  /*1cc30*/  STS.U8 [R29+UR9+0x8100], R91 ;  /* 0x0081005b1d007988 */ /* 0x0003e40008000009 */
[----:B-1----:R-:W-:Y:S02]  /*1cc40*/  PRMT R91, RZ, 0x7610, R91 ;  /* 0x00007610ff5b7816 */ /* 0x002fe4000000005b */
        /* <DEDUP_REMOVED lines=165> */
[----:B0-----:R-:W-:Y:S01]  /*1d6a0*/  @!P2 IMAD.MOV.U32 R82, RZ, RZ, R16 ;  /* 0x000000ffff52a224 */ /* 0x001fe200078e0010 */
[----:B-1----:R-:W-:Y:S01]  /*1d6b0*/  PRMT R95, RZ, 0x7610, R95 ;  /* 0x00007610ff5f7816 */ /* 0x002fe2000000005f */
[----:B------:R-:W3:Y:S04]  /*1d6c0*/  LDL.LU R29, [R1+0x3a0] ;  /* 0x0003a000011d7983 */ /* 0x000ee80000300800 */
[----:B------:R0:W-:Y:S01]  /*1d6d0*/  STL [R1+0x320], R16 ;  /* 0x0003201001007387 */ /* 0x0001e20000100800 */
[----:B------:R-:W1:Y:S01]  /*1d6e0*/  S2R R30, SR_TID.X ;  /* 0x00000000001e7919 */ /* 0x000e620000002100 */
[----:B--2---:R-:W-:-:S05]  /*1d6f0*/  IMAD.X R83, R38, 0x1, R83, P3 ;  /* 0x0000000126537824 */ /* 0x004fca00018e0653 */
[----:B------:R2:W-:Y:S04]  /*1d700*/  STL [R1+0x31c], R83 ;  /* 0x00031c5301007387 */ /* 0x0005e80000100800 */
[----:B0-----:R-:W3:Y:S04]  /*1d710*/  LDL.LU R16, [R1+0x3e0] ;  /* 0x0003e00001107983 */ /* 0x001ee80000300800 */
[----:B------:R0:W3:Y:S04]  /*1d720*/  @!P2 LDG.E.U8 R95, desc[UR18][R82.64] ;  /* 0x00000012525fa981 */ /* 0x0000e8000c1e1100 */
[----:B--2---:R-:W2:Y:S01]  /*1d730*/  LDL.LU R83, [R1+0x35c] ;  /* 0x00035c0001537983 */ /* 0x004ea20000300800 */
[----:B-1----:R-:W-:-:S02]  /*1d740*/  LOP3.LUT R30, R30, 0x7f, RZ, 0xc0, !PT ;  /* 0x0000007f1e1e7812 */ /* 0x002fc400078ec0ff */
[----:B------:R-:W-:Y:S02]  /*1d750*/  IADD3 R28, P3, PT, R36, R28, RZ ;  /* 0x0000001c241c7210 */ /* 0x000fe40007f7e0ff */
[----:B------:R-:W-:-:S03]  /*1d760*/  LOP3.LUT R30, R30, 0x30, RZ, 0x3c, !PT ;  /* 0x000000301e1e7812 */ /* 0x000fc600078e3cff */
[----:B0-----:R-:W-:Y:S02]  /*1d770*/  @!P2 IMAD.MOV.U32 R82, RZ, RZ, R28 ;  /* 0x000000ffff52a224 */ /* 0x001fe400078e001c */
[----:B------:R0:W-:Y:S04]  /*1d780*/  STS.U8 [R30+UR9+0x8180], R94 ;  /* 0x0081805e1e007988 */ /* 0x0001e80008000009 */
[----:B------:R1:W-:Y:S01]  /*1d790*/  STL [R1+0x360], R28 ;  /* 0x0003601c01007387 */ /* 0x0003e20000100800 */
[----:B0-----:R-:W-:Y:S01]  /*1d7a0*/  PRMT R94, RZ, 0x7610, R94 ;  /* 0x00007610ff5e7816 */ /* 0x001fe2000000005e */
[----:B--2---:R-:W-:-:S05]  /*1d7b0*/  IMAD.X R83, R38, 0x1, R83, P3 ;  /* 0x0000000126537824 */ /* 0x004fca00018e0653 */
[----:B------:R0:W-:Y:S04]  /*1d7c0*/  STL [R1+0x35c], R83 ;  /* 0x00035c5301007387 */ /* 0x0001e80000100800 */
[----:B-1----:R-:W2:Y:S04]  /*1d7d0*/  LDL.LU R28, [R1+0x420] ;  /* 0x00042000011c7983 */ /* 0x002ea80000300800 */
[----:B------:R1:W2:Y:S04]  /*1d7e0*/  @!P2 LDG.E.U8 R94, desc[UR18][R82.64] ;  /* 0x00000012525ea981 */ /* 0x0002a8000c1e1100 */
[----:B0-----:R-:W2:Y:S01]  /*1d7f0*/  LDL.LU R83, [R1+0x39c] ;  /* 0x00039c0001537983 */ /* 0x001ea20000300800 */
[----:B---3--:R-:W-:-:S03]  /*1d800*/  IADD3 R29, P3, PT, R36, R29, RZ ;  /* 0x0000001d241d7210 */ /* 0x008fc60007f7e0ff */
[----:B------:R0:W-:Y:S02]  /*1d810*/  STS.U8 [R30+UR9+0x8580], R93 ;  /* 0x0085805d1e007988 */ /* 0x0001e40008000009 */
[----:B-1----:R-:W-:Y:S02]  /*1d820*/  @!P2 IMAD.MOV.U32 R82, RZ, RZ, R29 ;  /* 0x000000ffff52a224 */ /* 0x002fe400078e001d */
[----:B------:R1:W-:Y:S01]  /*1d830*/  STL [R1+0x3a0], R29 ;  /* 0x0003a01d01007387 */ /* 0x0003e20000100800 */
[----:B0-----:R-:W-:Y:S01]  /*1d840*/  PRMT R93, RZ, 0x7610, R93 ;  /* 0x00007610ff5d7816 */ /* 0x001fe2000000005d */
[----:B--2---:R-:W-:-:S05]  /*1d850*/  IMAD.X R83, R38, 0x1, R83, P3 ;  /* 0x0000000126537824 */ /* 0x004fca00018e0653 */
[----:B------:R0:W-:Y:S04]  /*1d860*/  STL [R1+0x39c], R83 ;  /* 0x00039c5301007387 */ /* 0x0001e80000100800 */
[----:B-1----:R-:W2:Y:S04]  /*1d870*/  LDL.LU R29, [R1+0x460] ;  /* 0x00046000011d7983 */ /* 0x002ea80000300800 */
[----:B------:R1:W3:Y:S04]  /*1d880*/  @!P2 LDG.E.U8 R93, desc[UR18][R82.64] ;  /* 0x00000012525da981 */ /* 0x0002e8000c1e1100 */
[----:B0-----:R-:W2:Y:S01]  /*1d890*/  LDL.LU R83, [R1+0x3dc] ;  /* 0x0003dc0001537983 */ /* 0x001ea20000300800 */
[----:B------:R-:W-:-:S02]  /*1d8a0*/  IADD3 R16, P3, PT, R36, R16, RZ ;  /* 0x0000001024107210 */ /* 0x000fc40007f7e0ff */
[----:B------:R-:W-:-:S03]  /*1d8b0*/  PRMT R109, RZ, 0x7610, R109 ;  /* 0x00007610ff6d7816 */ /* 0x000fc6000000006d */
[----:B-1----:R-:W-:Y:S01]  /*1d8c0*/  @!P2 IMAD.MOV.U32 R82, RZ, RZ, R16 ;  /* 0x000000ffff52a224 */ /* 0x002fe200078e0010 */
[----:B------:R0:W-:Y:S01]  /*1d8d0*/  STL [R1+0x3e0], R16 ;  /* 0x0003e01001007387 */ /* 0x0001e20000100800 */
        /* <DEDUP_REMOVED lines=26> */
[----:B------:R1:W-:Y:S04]  /*1da80*/  STS.U8 [R30+UR9+0x9580], R147 ;  /* 0x009580931e007988 */ /* 0x0003e80008000009 */
[----:B------:R3:W-:Y:S01]  /*1da90*/  STS.U8 [R30+UR9+0x9980], R149 ;  /* 0x009980951e007988 */ /* 0x0007e20008000009 */
[----:B-1----:R-:W-:-:S02]  /*1daa0*/  PRMT R147, RZ, 0x7610, R147 ;  /* 0x00007610ff937816 */ /* 0x002fc40000000093 */
[----:B---3--:R-:W-:Y:S02]  /*1dab0*/  PRMT R149, RZ, 0x7610, R149 ;  /* 0x00007610ff957816 */ /* 0x008fe40000000095 */
[----:B0-----:R-:W-:-:S05]  /*1dac0*/  IADD3 R83, P3, PT, R36, R83, RZ ;  /* 0x0000005324537210 */ /* 0x001fca0007f7e0ff */
[----:B--2---:R-:W-:Y:S01]  /*1dad0*/  IMAD.X R82, R38, 0x1, R82, P3 ;  /* 0x0000000126527824 */ /* 0x004fe200018e0652 */
[----:B------:R0:W-:Y:S01]  /*1dae0*/  STL [R1+0x4a0], R83 ;  /* 0x0004a05301007387 */ /* 0x0001e20000100800 */
[----:B------:R-:W-:-:S03]  /*1daf0*/  IADD3 R16, P3, PT, R36, R16, RZ ;  /* 0x0000001024107210 */ /* 0x000fc60007f7e0ff */
[----:B------:R1:W-:Y:S01]  /*1db00*/  STL [R1+0x49c], R82 ;  /* 0x00049c5201007387 */ /* 0x0003e20000100800 */
[----:B0-----:R-:W-:-:S04]  /*1db10*/  @!P2 LOP3.LUT R83, R83, R82, RZ, 0x3c, !PT ;  /* 0x000000525353a212 */ /* 0x001fc800078e3cff */
[----:B-1----:R-:W-:Y:S01]  /*1db20*/  @!P2 LOP3.LUT R82, R83, R82, RZ, 0x3c, !PT ;  /* 0x000000525352a212 */ /* 0x002fe200078e3cff */
[----:B------:R-:W-:-:S03]  /*1db30*/  IMAD.X R28, R38, 0x1, R28, P3 ;  /* 0x00000001261c7824 */ /* 0x000fc600018e061c */
[----:B------:R-:W-:Y:S01]  /*1db40*/  @!P2 LOP3.LUT R83, R83, R82, RZ, 0x3c, !PT ;  /* 0x000000525353a212 */ /* 0x000fe200078e3cff */
[----:B------:R0:W-:Y:S04]  /*1db50*/  STL [R1+0x4e0], R16 ;  /* 0x0004e01001007387 */ /* 0x0001e80000100800 */
[----:B------:R1:W2:Y:S04]  /*1db60*/  @!P2 LDG.E.U8 R147, desc[UR18][R82.64] ;  /* 0x000000125293a981 */ /* 0x0002a8000c1e1100 */
[----:B------:R3:W-:Y:S01]  /*1db70*/  STL [R1+0x4dc], R28 ;  /* 0x0004dc1c01007387 */ /* 0x0007e20000100800 */
[----:B-1----:R-:W-:-:S02]  /*1db80*/  @!P2 IMAD.MOV.U32 R82, RZ, RZ, R16 ;  /* 0x000000ffff52a224 */ /* 0x002fc400078e0010 */
[----:B------:R-:W-:Y:S01]  /*1db90*/  @!P2 IMAD.MOV.U32 R83, RZ, RZ, R28 ;  /* 0x000000ffff53a224 */ /* 0x000fe200078e001c */
[----:B0-----:R-:W2:Y:S04]  /*1dba0*/  LDL.LU R16, [R1+0x188] ;  /* 0x0001880001107983 */ /* 0x001ea80000300800 */
[----:B---3--:R-:W3:Y:S04]  /*1dbb0*/  LDL.LU R28, [R1+0x1c8] ;  /* 0x0001c800011c7983 */ /* 0x008ee80000300800 */
        /* <DEDUP_REMOVED lines=27> */
[----:B------:R-:W-:Y:S01]  /*1dd70*/  STL [R1+0x188], R16 ;  /* 0x0001881001007387 */ /* 0x000fe20000100800 */
[----:B-1----:R-:W-:-:S03]  /*1dd80*/  PRMT R144, RZ, 0x7610, R144 ;  /* 0x00007610ff907816 */ /* 0x002fc60000000090 */
[----:B------:R0:W-:Y:S02]  /*1dd90*/  STS.U8 [R30+UR9+0xa980], R137 ;  /* 0x00a980891e007988 */ /* 0x0001e40008000009 */
[----:B0-----:R-:W-:Y:S01]  /*1dda0*/  PRMT R137, RZ, 0x7610, R137 ;  /* 0x00007610ff897816 */ /* 0x001fe20000000089 */
[----:B--2---:R-:W-:Y:S01]  /*1ddb0*/  IMAD.X R83, R38, 0x1, R83, P3 ;  /* 0x0000000126537824 */ /* 0x004fe200018e0653 */
[----:B---3--:R-:W-:-:S04]  /*1ddc0*/  IADD3 R28, P3, PT, R36, R28, RZ ;  /* 0x0000001c241c7210 */ /* 0x008fc80007f7e0ff */
[----:B------:R0:W2:Y:S01]  /*1ddd0*/  @!P2 LDG.E.U8 R144, desc[UR18][R82.64] ;  /* 0x000000125290a981 */ /* 0x0000a2000c1e1100 */
[----:B------:R-:W-:-:S03]  /*1dde0*/  IMAD.X R29, R38, 0x1, R29, P3 ;  /* 0x00000001261d7824 */ /* 0x000fc600018e061d */
[----:B------:R1:W-:Y:S04]  /*1ddf0*/  STL [R1+0x184], R83 ;  /* 0x0001845301007387 */ /* 0x0003e80000100800 */
[----:B------:R-:W3:Y:S01]  /*1de00*/  LDL.LU R16, [R1+0x90] ;  /* 0x0000900001107983 */ /* 0x000ee20000300800 */
[----:B0-----:R-:W-:-:S03]  /*1de10*/  @!P2 IMAD.MOV.U32 R82, RZ, RZ, R28 ;  /* 0x000000ffff52a224 */ /* 0x001fc600078e001c */
[----:B------:R-:W-:Y:S01]  /*1de20*/  STL [R1+0x1c8], R28 ;  /* 0x0001c81c01007387 */ /* 0x000fe20000100800 */
[----:B-1----:R-:W-:-:S03]  /*1de30*/  @!P2 IMAD.MOV.U32 R83, RZ, RZ, R29 ;  /* 0x000000ffff53a224 */ /* 0x002fc600078e001d */
[----:B------:R0:W-:Y:S04]  /*1de40*/  STL [R1+0x1c4], R29 ;  /* 0x0001c41d01007387 */ /* 0x0001e80000100800 */
[----:B------:R1:W2:Y:S04]  /*1de50*/  @!P2 LDG.E.U8 R137, desc[UR18][R82.64] ;  /* 0x000000125289a981 */ /* 0x0002a8000c1e1100 */
[----:B0-----:R-:W2:Y:S04]  /*1de60*/  LDL.LU R29, [R1+0x40] ;  /* 0x00004000011d7983 */ /* 0x001ea80000300800 */
[----:B------:R-:W2:Y:S04]  /*1de70*/  LDL.LU R28, [R1+0x28] ;  /* 0x00002800011c7983 */ /* 0x000ea80000300800 */
[----:B------:R-:W2:Y:S04]  /*1de80*/  LDL.LU R82, [R1+0x204] ;  /* 0x0002040001527983 */ /* 0x000ea80000300800 */
[----:B------:R-:W1:Y:S04]  /*1de90*/  LDL.LU R83, [R1+0x208] ;  /* 0x0002080001537983 */ /* 0x000e680000300800 */
        /* <DEDUP_REMOVED lines=36> */
[----:B------:R1:W-:Y:S04]  /*1e0e0*/  STS.U8 [R30+UR9+0x9180], R31 ;  /* 0x0091801f1e007988 */ /* 0x0003e80008000009 */
[----:B------:R-:W-:Y:S04]  /*1e0f0*/  STS.U8 [R30+UR9+0xb980], R84 ;  /* 0x00b980541e007988 */ /* 0x000fe80008000009 */
[----:B------:R0:W-:Y:S01]  /*1e100*/  STS.U8 [R30+UR9+0xbd80], R39 ;  /* 0x00bd80271e007988 */ /* 0x0001e20008000009 */
[----:B-1----:R-:W1:Y:S01]  /*1e110*/  S2R R31, SR_TID.X ;  /* 0x00000000001f7919 */ /* 0x002e620000002100 */
[----:B0-----:R-:W-:-:S05]  /*1e120*/  IADD3 R83, P3, PT, R36, R83, RZ ;  /* 0x0000005324537210 */ /* 0x001fca0007f7e0ff */
[----:B--2---:R-:W-:Y:S01]  /*1e130*/  IMAD.X R82, R38, 0x1, R82, P3 ;  /* 0x0000000126527824 */ /* 0x004fe200018e0652 */
[----:B------:R-:W-:Y:S04]  /*1e140*/  STL [R1+0x2e8], R83 ;  /* 0x0002e85301007387 */ /* 0x000fe80000100800 */
[----:B------:R-:W-:Y:S04]  /*1e150*/  STL [R1+0x2e4], R82 ;  /* 0x0002e45201007387 */ /* 0x000fe80000100800 */
[----:B------:R-:W2:Y:S01]  /*1e160*/  LDL.LU R30, [R1+0x50] ;  /* 0x00005000011e7983 */ /* 0x000ea20000300800 */
[----:B-1----:R-:W-:-:S04]  /*1e170*/  LOP3.LUT R31, R31, 0x7f, RZ, 0xc0, !PT ;  /* 0x0000007f1f1f7812 */ /* 0x002fc800078ec0ff */
[----:B------:R-:W-:-:S05]  /*1e180*/  LOP3.LUT R31, R31, 0x40, RZ, 0x3c, !PT ;  /* 0x000000401f1f7812 */ /* 0x000fca00078e3cff */
[----:B---3--:R0:W-:Y:S04]  /*1e190*/  STS.U8 [R31+UR9+0x8200], R16 ;  /* 0x008200101f007988 */ /* 0x0081e80008000009 */
[----:B------:R1:W-:Y:S04]  /*1e1a0*/  STS.U8 [R31+UR9+0x8600], R17 ;  /* 0x008600111f007988 */ /* 0x0003e80008000009 */
[----:B------:R3:W-:Y:S04]  /*1e1b0*/  STS.U8 [R31+UR9+0x8a00], R12 ;  /* 0x008a000c1f007988 */ /* 0x0007e80008000009 */
[----:B0-----:R-:W5:Y:S04]  /*1e1c0*/  LDL.LU R16, [R1+0xa34] ;  /* 0x000a340001107983 */ /* 0x001f680000300800 */
[----:B-1----:R-:W5:Y:S04]  /*1e1d0*/  LDL.LU R17, [R1+0xa30] ;  /* 0x000a300001117983 */ /* 0x002f680000300800 */
[----:B------:R0:W-:Y:S04]  /*1e1e0*/  STS.U8 [R31+UR9+0x9e00], R32 ;  /* 0x009e00201f007988 */ /* 0x0001e80008000009 */
[----:B---3--:R-:W5:Y:S04]  /*1e1f0*/  LDL.LU R12, [R1+0xa2c] ;  /* 0x000a2c00010c7983 */ /* 0x008f680000300800 */
[----:B------:R1:W-:Y:S01]  /*1e200*/  STS.U8 [R31+UR9+0x8e00], R13 ;  /* 0x008e000d1f007988 */ /* 0x0003e20008000009 */
[----:B0-----:R-:W0:Y:S03]  /*1e210*/  S2R R32, SR_TID.X ;  /* 0x0000000000207919 */ /* 0x001e260000002100 */
[----:B------:R3:W-:Y:S04]  /*1e220*/  STS.U8 [R31+UR9+0xa200], R162 ;  /* 0x00a200a21f007988 */ /* 0x0007e80008000009 */
[----:B-1----:R-:W5:Y:S04]  /*1e230*/  LDL.LU R13, [R1+0xa28] ;  /* 0x000a2800010d7983 */ /* 0x002f680000300800 */
[----:B------:R1:W-:Y:S04]  /*1e240*/  STS.U8 [R31+UR9+0xa600], R155 ;  /* 0x00a6009b1f007988 */ /* 0x0003e80008000009 */
[----:B---3--:R-:W3:Y:S04]  /*1e250*/  LDL.LU R162, [R1+0x88] ;  /* 0x0000880001a27983 */ /* 0x008ee80000300800 */
[----:B-1----:R-:W3:Y:S01]  /*1e260*/  LDL.LU R155, [R1+0x8c] ;  /* 0x00008c00019b7983 */ /* 0x002ee20000300800 */
[----:B0-----:R-:W-:-:S04]  /*1e270*/  LOP3.LUT R32, R32, 0x7f, RZ, 0xc0, !PT ;  /* 0x0000007f20207812 */ /* 0x001fc800078ec0ff */
[----:B------:R-:W-:Y:S01]  /*1e280*/  LOP3.LUT R32, R32, 0x50, RZ, 0x3c, !PT ;  /* 0x0000005020207812 */ /* 0x000fe200078e3cff */
[----:B------:R-:W-:Y:S04]  /*1e290*/  STS.U8 [R31+UR9+0x9600], R29 ;  /* 0x0096001d1f007988 */ /* 0x000fe80008000009 */
[----:B------:R-:W-:Y:S04]  /*1e2a0*/  STS.U8 [R31+UR9+0x9a00], R28 ;  /* 0x009a001c1f007988 */ /* 0x000fe80008000009 */
[----:B----4-:R-:W-:Y:S04]  /*1e2b0*/  STS.U8 [R31+UR9+0xaa00], R143 ;  /* 0x00aa008f1f007988 */ /* 0x010fe80008000009 */
[----:B------:R-:W-:Y:S04]  /*1e2c0*/  STS.U8 [R31+UR9+0xae00], R134 ;  /* 0x00ae00861f007988 */ /* 0x000fe80008000009 */
[----:B------:R-:W-:Y:S04]  /*1e2d0*/  STS.U8 [R31+UR9+0xb200], R127 ;  /* 0x00b2007f1f007988 */ /* 0x000fe80008000009 */
[----:B------:R-:W-:Y:S04]  /*1e2e0*/  STS.U8 [R31+UR9+0xb600], R117 ;  /* 0x00b600751f007988 */ /* 0x000fe80008000009 */
[----:B------:R-:W-:Y:S04]  /*1e2f0*/  STS.U8 [R31+UR9+0xba00], R81 ;  /* 0x00ba00511f007988 */ /* 0x000fe80008000009 */
[----:B------:R-:W-:Y:S04]  /*1e300*/  STS.U8 [R31+UR9+0xbe00], R80 ;  /* 0x00be00501f007988 */ /* 0x000fe80008000009 */
[----:B--2---:R-:W-:Y:S04]  /*1e310*/  STS.U8 [R31+UR9+0x9200], R30 ;  /* 0x0092001e1f007988 */ /* 0x004fe80008000009 */
[----:B------:R0:W-:Y:S04]  /*1e320*/  STS.U8 [R32+UR9+0x8680], R6 ;  /* 0x0086800620007988 */ /* 0x0001e80008000009 */
[----:B------:R1:W-:Y:S04]  /*1e330*/  STS.U8 [R32+UR9+0x8a80], R7 ;  /* 0x008a800720007988 */ /* 0x0003e80008000009 */
[----:B------:R2:W-:Y:S04]  /*1e340*/  STS.U8 [R32+UR9+0x8e80], R4 ;  /* 0x008e800420007988 */ /* 0x0005e80008000009 */
[----:B0-----:R-:W5:Y:S04]  /*1e350*/  LDL.LU R6, [R1+0xa24] ;  /* 0x000a240001067983 */ /* 0x001f680000300800 */
[----:B-1----:R-:W5:Y:S04]  /*1e360*/  LDL.LU R7, [R1+0xa20] ;  /* 0x000a200001077983 */ /* 0x002f680000300800 */
[----:B--2---:R-:W5:Y:S04]  /*1e370*/  LDL.LU R4, [R1+0xa1c] ;  /* 0x000a1c0001047983 */ /* 0x004f680000300800 */
[----:B------:R0:W-:Y:S04]  /*1e380*/  STS.U8 [R32+UR9+0x9280], R5 ;  /* 0x0092800520007988 */ /* 0x0001e80008000009 */
[----:B------:R1:W-:Y:S04]  /*1e390*/  STS.U8 [R32+UR9+0x9680], R19 ;  /* 0x0096801320007988 */ /* 0x0003e80008000009 */
[----:B0-----:R-:W5:Y:S04]  /*1e3a0*/  LDL.LU R5, [R1+0xa18] ;  /* 0x000a180001057983 */ /* 0x001f680000300800 */
[----:B-1----:R-:W2:Y:S04]  /*1e3b0*/  LDL.LU R19, [R1+0xa14] ;  /* 0x000a140001137983 */ /* 0x002ea80000300800 */
[----:B------:R0:W-:Y:S02]  /*1e3c0*/  STS.U8 [R32+UR9+0x9e80], R33 ;  /* 0x009e802120007988 */ /* 0x0001e40008000009 */
[----:B0-----:R-:W0:Y:S02]  /*1e3d0*/  S2R R33, SR_TID.X ;  /* 0x0000000000217919 */ /* 0x001e240000002100 */
[----:B------:R1:W-:Y:S04]  /*1e3e0*/  STS.U8 [R32+UR9+0x9a80], R26 ;  /* 0x009a801a20007988 */ /* 0x0003e80008000009 */
[----:B---3--:R-:W-:Y:S04]  /*1e3f0*/  STS.U8 [R32+UR9+0x8280], R155 ;  /* 0x0082809b20007988 */ /* 0x008fe80008000009 */
[----:B------:R-:W-:Y:S04]  /*1e400*/  STS.U8 [R32+UR9+0xa280], R161 ;  /* 0x00a280a120007988 */ /* 0x000fe80008000009 */
[----:B------:R-:W-:Y:S04]  /*1e410*/  STS.U8 [R32+UR9+0xa680], R154 ;  /* 0x00a6809a20007988 */ /* 0x000fe80008000009 */
[----:B------:R-:W-:Y:S04]  /*1e420*/  STS.U8 [R32+UR9+0xaa80], R141 ;  /* 0x00aa808d20007988 */ /* 0x000fe80008000009 */
[----:B------:R-:W-:Y:S04]  /*1e430*/  STS.U8 [R32+UR9+0xae80], R133 ;  /* 0x00ae808520007988 */ /* 0x000fe80008000009 */
[----:B------:R-:W-:Y:S01]  /*1e440*/  STS.U8 [R32+UR9+0xb280], R124 ;  /* 0x00b2807c20007988 */ /* 0x000fe20008000009 */
[----:B0-----:R-:W-:-:S03]  /*1e450*/  LOP3.LUT R33, R33, 0x7f, RZ, 0xc0, !PT ;  /* 0x0000007f21217812 */ /* 0x001fc600078ec0ff */
[----:B------:R-:W-:Y:S01]  /*1e460*/  STS.U8 [R32+UR9+0xb680], R115 ;  /* 0x00b6807320007988 */ /* 0x000fe20008000009 */
[----:B------:R-:W-:-:S03]  /*1e470*/  LOP3.LUT R33, R33, 0x60, RZ, 0x3c, !PT ;  /* 0x0000006021217812 */ /* 0x000fc600078e3cff */
[----:B------:R-:W-:Y:S04]  /*1e480*/  STS.U8 [R32+UR9+0xba80], R79 ;  /* 0x00ba804f20007988 */ /* 0x000fe80008000009 */
[----:B------:R-:W-:Y:S04]  /*1e490*/  STS.U8 [R32+UR9+0xbe80], R78 ;  /* 0x00be804e20007988 */ /* 0x000fe80008000009 */
[----:B------:R0:W-:Y:S04]  /*1e4a0*/  STS.U8 [R33+UR9+0x9f00], R34 ;  /* 0x009f002221007988 */ /* 0x0001e80008000009 */
[----:B------:R3:W-:Y:S04]  /*1e4b0*/  STS.U8 [R33+UR9+0x8300], R162 ;  /* 0x008300a221007988 */ /* 0x0007e80008000009 */
[----:B-1----:R-:W5:Y:S01]  /*1e4c0*/  LDL.LU R26, [R1+0xa10] ;  /* 0x000a1000011a7983 */ /* 0x002f620000300800 */
[----:B0-----:R-:W0:Y:S01]  /*1e4d0*/  S2R R34, SR_TID.X ;  /* 0x0000000000227919 */ /* 0x001e220000002100 */
[----:B---3--:R-:W1:Y:S02]  /*1e4e0*/  S2R R162, SR_TID.X ;  /* 0x0000000000a27919 */ /* 0x008e640000002100 */
[----:B------:R3:W-:Y:S04]  /*1e4f0*/  STS.U8 [R33+UR9+0x8700], R27 ;  /* 0x0087001b21007988 */ /* 0x0007e80008000009 */
[----:B------:R4:W-:Y:S04]  /*1e500*/  STS.U8 [R33+UR9+0x8b00], R24 ;  /* 0x008b001821007988 */ /* 0x0009e80008000009 */
[----:B------:R4:W-:Y:S04]  /*1e510*/  STS.U8 [R33+UR9+0x8f00], R25 ;  /* 0x008f001921007988 */ /* 0x0009e80008000009 */
[----:B---3--:R-:W5:Y:S04]  /*1e520*/  LDL.LU R27, [R1+0xa0c] ;  /* 0x000a0c00011b7983 */ /* 0x008f680000300800 */
[----:B----4-:R-:W5:Y:S04]  /*1e530*/  LDL.LU R24, [R1+0xa08] ;  /* 0x000a080001187983 */ /* 0x010f680000300800 */
[----:B------:R-:W5:Y:S01]  /*1e540*/  LDL.LU R25, [R1+0xa04] ;  /* 0x000a040001197983 */ /* 0x000f620000300800 */
[----:B0-----:R-:W-:-:S04]  /*1e550*/  LOP3.LUT R34, R34, 0x7f, RZ, 0xc0, !PT ;  /* 0x0000007f22227812 */ /* 0x001fc800078ec0ff */
[----:B------:R-:W-:Y:S02]  /*1e560*/  LOP3.LUT R34, R34, 0x70, RZ, 0x3c, !PT ;  /* 0x0000007022227812 */ /* 0x000fe400078e3cff */
[----:B-1----:R-:W-:Y:S01]  /*1e570*/  LOP3.LUT R162, R162, 0x7f, RZ, 0xc0, !PT ;  /* 0x0000007fa2a27812 */ /* 0x002fe200078ec0ff */
[----:B------:R0:W-:Y:S04]  /*1e580*/  STS.U8 [R33+UR9+0x9300], R22 ;  /* 0x0093001621007988 */ /* 0x0001e80008000009 */
[----:B------:R1:W-:Y:S04]  /*1e590*/  STS.U8 [R33+UR9+0x9700], R23 ;  /* 0x0097001721007988 */ /* 0x0003e80008000009 */
[----:B------:R3:W-:Y:S04]  /*1e5a0*/  STS.U8 [R33+UR9+0x9b00], R18 ;  /* 0x009b001221007988 */ /* 0x0007e80008000009 */
        /* <DEDUP_REMOVED lines=8> */
[----:B0-----:R-:W5:Y:S04]  /*1e630*/  LDL.LU R22, [R1+0xa00] ;  /* 0x000a000001167983 */ /* 0x001f680000300800 */
        /* <DEDUP_REMOVED lines=15> */
[----:B-1----:R-:W5:Y:S04]  /*1e730*/  LDL.LU R23, [R1+0x9fc] ;  /* 0x0009fc0001177983 */ /* 0x002f680000300800 */
[----:B---3--:R-:W5:Y:S04]  /*1e740*/  LDL.LU R18, [R1+0x9f8] ;  /* 0x0009f80001127983 */ /* 0x008f680000300800 */
[----:B--2---:R0:W-:Y:S04]  /*1e750*/  STS.U8 [R34+UR9+0x8380], R19 ;  /* 0x0083801322007988 */ /* 0x0041e80008000009 */
[----:B------:R-:W-:Y:S04]  /*1e760*/  STS.U8 [R162+UR9+0xc000], R73 ;  /* 0x00c00049a2007988 */ /* 0x000fe80008000009 */
[----:B------:R-:W-:Y:S04]  /*1e770*/  STS.U8 [R162+UR9+0xc400], R72 ;  /* 0x00c40048a2007988 */ /* 0x000fe80008000009 */
[----:B0-----:R-:W5:Y:S04]  /*1e780*/  LDL.LU R19, [R1+0x9f4] ;  /* 0x0009f40001137983 */ /* 0x001f680000300800 */
[----:B------:R-:W-:Y:S04]  /*1e790*/  STS.U8 [R162+UR9+0xc800], R71 ;  /* 0x00c80047a2007988 */ /* 0x000fe80008000009 */
[----:B------:R-:W5:Y:S04]  /*1e7a0*/  LDL.LU R14, [R1+0x9f0] ;  /* 0x0009f000010e7983 */ /* 0x000f680000300800 */
        /* <DEDUP_REMOVED lines=13> */
[----:B------:R-:W-:Y:S04]  /*1e880*/  STS.U8 [R162+UR9+0xe800], R63 ;  /* 0x00e8003fa2007988 */ /* 0x000fe80008000009 */
[----:B------:R-:W2:Y:S04]  /*1e890*/  LDL.LU R134, [R1+0x14c] ;  /* 0x00014c0001867983 */ /* 0x000ea80000300800 */
[----:B------:R-:W-:Y:S04]  /*1e8a0*/  STS.U8 [R162+UR9+0xec00], R62 ;  /* 0x00ec003ea2007988 */ /* 0x000fe80008000009 */
[----:B------:R-:W3:Y:S04]  /*1e8b0*/  LDL.LU R133, [R1+0x150] ;  /* 0x0001500001857983 */ /* 0x000ee80000300800 */
[----:B------:R-:W-:Y:S04]  /*1e8c0*/  STS.U8 [R162+UR9+0xf000], R61 ;  /* 0x00f0003da2007988 */ /* 0x000fe80008000009 */
[----:B------:R-:W4:Y:S04]  /*1e8d0*/  LDL.LU R131, [R1+0x154] ;  /* 0x0001540001837983 */ /* 0x000f280000300800 */
[----:B------:R-:W-:Y:S04]  /*1e8e0*/  STS.U8 [R162+UR9+0xf400], R60 ;  /* 0x00f4003ca2007988 */ /* 0x000fe80008000009 */
[----:B------:R-:W4:Y:S04]  /*1e8f0*/  LDL.LU R128, [R1+0x158] ;  /* 0x0001580001807983 */ /* 0x000f280000300800 */
[----:B------:R0:W-:Y:S04]  /*1e900*/  STS.U8 [R162+UR9+0xf800], R59 ;  /* 0x00f8003ba2007988 */ /* 0x0001e80008000009 */
[----:B------:R-:W4:Y:S04]  /*1e910*/  LDL.LU R127, [R1+0x15c] ;  /* 0x00015c00017f7983 */ /* 0x000f280000300800 */
[----:B0-----:R-:W4:Y:S01]  /*1e920*/  LDL.LU R59, [R1+0x160] ;  /* 0x00016000013b7983 */ /* 0x001f220000300800 */
[----:B------:R-:W0:Y:S01]  /*1e930*/  S2R R28, SR_TID.X ;  /* 0x00000000001c7919 */ /* 0x000e220000002100 */
[----:B------:R-:W1:Y:S01]  /*1e940*/  S2R R29, SR_TID.X ;  /* 0x00000000001d7919 */ /* 0x000e620000002100 */
[----:B------:R-:W1:Y:S01]  /*1e950*/  S2R R30, SR_TID.X ;  /* 0x00000000001e7919 */ /* 0x000e620000002100 */
        /* <DEDUP_REMOVED lines=8> */
[----:B------:R-:W-:Y:S02]  /*1e9e0*/  LOP3.LUT R28, R28, 0x10, RZ, 0x3c, !PT ;  /* 0x000000101c1c7812 */ /* 0x000fe400078e3cff */
[----:B-1----:R-:W-:Y:S01]  /*1e9f0*/  LOP3.LUT R29, R29, 0x7f, RZ, 0xc0, !PT ;  /* 0x0000007f1d1d7812 */ /* 0x002fe200078ec0ff */
[----:B------:R-:W-:Y:S01]  /*1ea00*/  STS.U8 [R162+UR9+0xfc00], R58 ;  /* 0x00fc003aa2007988 */ /* 0x000fe20008000009 */
[----:B------:R-:W-:Y:S02]  /*1ea10*/  LOP3.LUT R30, R30, 0x7f, RZ, 0xc0, !PT ;  /* 0x0000007f1e1e7812 */ /* 0x000fe400078ec0ff */
[----:B------:R-:W-:Y:S01]  /*1ea20*/  LOP3.LUT R29, R29, 0x20, RZ, 0x3c, !PT ;  /* 0x000000201d1d7812 */ /* 0x000fe200078e3cff */
[----:B------:R0:W-:Y:S01]  /*1ea30*/  STS.U8 [R28+UR9+0xe480], R48 ;  /* 0x00e480301c007988 */ /* 0x0001e20008000009 */
[----:B------:R-:W-:-:S03]  /*1ea40*/  LOP3.LUT R30, R30, 0x30, RZ, 0x3c, !PT ;  /* 0x000000301e1e7812 */ /* 0x000fc600078e3cff */
        /* <DEDUP_REMOVED lines=31> */
[----:B------:R0:W-:Y:S01]  /*1ec40*/  STS.U8 [R30+UR9+0xc980], R100 ;  /* 0x00c980641e007988 */ /* 0x0001e20008000009 */
[----:B---3--:R-:W-:-:S05]  /*1ec50*/  IADD3 R133, P5, PT, R36, R133, RZ ;  /* 0x0000008524857210 */ /* 0x008fca0007fbe0ff */
[----:B--2---:R-:W-:Y:S01]  /*1ec60*/  IMAD.X R134, R38, 0x1, R134, P5 ;  /* 0x0000000126867824 */ /* 0x004fe200028e0686 */
[----:B------:R-:W-:Y:S01]  /*1ec70*/  STL [R1+0x150], R133 ;  /* 0x0001508501007387 */ /* 0x000fe20000100800 */
[----:B----4-:R-:W-:-:S05]  /*1ec80*/  IADD3 R128, P4, PT, R36, R128, RZ ;  /* 0x0000008024807210 */ /* 0x010fca0007f9e0ff */
[----:B------:R-:W-:Y:S01]  /*1ec90*/  IMAD.X R131, R38, 0x1, R131, P4 ;  /* 0x0000000126837824 */ /* 0x000fe200020e0683 */
[----:B------:R-:W-:-:S05]  /*1eca0*/  IADD3 R59, P3, PT, R36, R59, RZ ;  /* 0x0000003b243b7210 */ /* 0x000fca0007f7e0ff */
[----:B------:R2:W-:Y:S01]  /*1ecb0*/  STL [R1+0x160], R59 ;  /* 0x0001603b01007387 */ /* 0x0005e20000100800 */
[----:B------:R-:W-:-:S03]  /*1ecc0*/  IMAD.X R127, R38, 0x1, R127, P3 ;  /* 0x00000001267f7824 */ /* 0x000fc600018e067f */
[----:B------:R-:W-:Y:S04]  /*1ecd0*/  STL [R1+0x158], R128 ;  /* 0x0001588001007387 */ /* 0x000fe80000100800 */
[----:B------:R-:W-:Y:S04]  /*1ece0*/  STL [R1+0x14c], R134 ;  /* 0x00014c8601007387 */ /* 0x000fe80000100800 */
[----:B------:R-:W-:Y:S04]  /*1ecf0*/  STL [R1+0x154], R131 ;  /* 0x0001548301007387 */ /* 0x000fe80000100800 */
[----:B0-----:R-:W3:Y:S04]  /*1ed00*/  LDL.LU R48, [R1+0x1d0] ;  /* 0x0001d00001307983 */ /* 0x001ee80000300800 */
[----:B------:R-:W4:Y:S04]  /*1ed10*/  LDL.LU R58, [R1+0x1d8] ;  /* 0x0001d800013a7983 */ /* 0x000f280000300800 */
[----:B------:R-:W-:Y:S04]  /*1ed20*/  STL [R1+0x15c], R127 ;  /* 0x00015c7f01007387 */ /* 0x000fe80000100800 */
[----:B-1----:R-:W4:Y:S04]  /*1ed30*/  LDL.LU R49, [R1+0x1cc] ;  /* 0x0001cc0001317983 */ /* 0x002f280000300800 */
[----:B------:R-:W4:Y:S04]  /*1ed40*/  LDL.LU R100, [R1+0x1d4] ;  /* 0x0001d40001647983 */ /* 0x000f280000300800 */
[----:B------:R-:W4:Y:S01]  /*1ed50*/  LDL.LU R55, [R1+0x1dc] ;  /* 0x0001dc0001377983 */ /* 0x000f220000300800 */
[----:B------:R-:W-:Y:S01]  /*1ed60*/  PRMT R39, RZ, 0x7610, R39 ;  /* 0x00007610ff277816 */ /* 0x000fe20000000027 */
[----:B------:R-:W-:-:S02]  /*1ed70*/  @!P2 IMAD.MOV.U32 R42, RZ, RZ, R133 ;  /* 0x000000ffff2aa224 */ /* 0x000fc400078e0085 */
[----:B------:R-:W-:Y:S01]  /*1ed80*/  @!P2 IMAD.MOV.U32 R43, RZ, RZ, R134 ;  /* 0x000000ffff2ba224 */ /* 0x000fe200078e0086 */
[----:B------:R-:W-:Y:S02]  /*1ed90*/  PRMT R40, RZ, 0x7610, R40 ;  /* 0x00007610ff287816 */ /* 0x000fe40000000028 */
[C---:B------:R-:W-:Y:S02]  /*1eda0*/  IADD3 R121, P5, PT, R36.reuse, R121, RZ ;  /* 0x0000007924797210 */ /* 0x040fe40007fbe0ff */
[----:B------:R0:W4:Y:S01]  /*1edb0*/  @!P2 LDG.E.U8 R39, desc[UR18][R42.64] ;  /* 0x000000122a27a981 */ /* 0x000122000c1e1100 */
[C---:B------:R-:W-:Y:S02]  /*1edc0*/  IADD3 R117, P4, PT, R36.reuse, R117, RZ ;  /* 0x0000007524757210 */ /* 0x040fe40007f9e0ff */
[----:B------:R-:W-:Y:S01]  /*1edd0*/  IADD3 R114, P3, PT, R36, R114, RZ ;  /* 0x0000007224727210 */ /* 0x000fe20007f7e0ff */
[----:B------:R-:W-:Y:S02]  /*1ede0*/  IMAD.X R124, R38, 0x1, R124, P5 ;  /* 0x00000001267c7824 */ /* 0x000fe400028e067c */
[----:B0-----:R-:W-:-:S02]  /*1edf0*/  @!P2 IMAD.MOV.U32 R42, RZ, RZ, R128 ;  /* 0x000000ffff2aa224 */ /* 0x001fc400078e0080 */
[----:B------:R-:W-:Y:S02]  /*1ee00*/  @!P2 IMAD.MOV.U32 R43, RZ, RZ, R131 ;  /* 0x000000ffff2ba224 */ /* 0x000fe400078e0083 */
[----:B------:R-:W-:-:S03]  /*1ee10*/  IMAD.X R120, R38, 0x1, R120, P4 ;  /* 0x0000000126787824 */ /* 0x000fc600020e0678 */
[----:B------:R0:W4:Y:S01]  /*1ee20*/  @!P2 LDG.E.U8 R40, desc[UR18][R42.64] ;  /* 0x000000122a28a981 */ /* 0x000122000c1e1100 */
[----:B------:R-:W-:Y:S01]  /*1ee30*/  IMAD.X R115, R38, 0x1, R115, P3 ;  /* 0x0000000126737824 */ /* 0x000fe200018e0673 */
[----:B------:R-:W-:Y:S01]  /*1ee40*/  PRMT R41, RZ, 0x7610, R41 ;  /* 0x00007610ff297816 */ /* 0x000fe20000000029 */
[----:B0-----:R-:W-:Y:S02]  /*1ee50*/  @!P2 IMAD.MOV.U32 R42, RZ, RZ, R59 ;  /* 0x000000ffff2aa224 */ /* 0x001fe400078e003b */
[----:B--2---:R-:W2:Y:S04]  /*1ee60*/  LDL.LU R59, [R1+0x220] ;  /* 0x00022000013b7983 */ /* 0x004ea80000300800 */
[----:B------:R-:W-:Y:S04]  /*1ee70*/  STL [R1+0x190], R121 ;  /* 0x0001907901007387 */ /* 0x000fe80000100800 */
[----:B------:R-:W-:Y:S04]  /*1ee80*/  STL [R1+0x1a0], R114 ;  /* 0x0001a07201007387 */ /* 0x000fe80000100800 */
[----:B------:R-:W-:Y:S04]  /*1ee90*/  STL [R1+0x198], R117 ;  /* 0x0001987501007387 */ /* 0x000fe80000100800 */
[----:B------:R-:W-:Y:S01]  /*1eea0*/  STL [R1+0x18c], R124 ;  /* 0x00018c7c01007387 */ /* 0x000fe20000100800 */
[----:B------:R-:W-:-:S03]  /*1eeb0*/  @!P2 IMAD.MOV.U32 R43, RZ, RZ, R127 ;  /* 0x000000ffff2ba224 */ /* 0x000fc600078e007f */
[----:B------:R-:W-:Y:S04]  /*1eec0*/  STL [R1+0x194], R120 ;  /* 0x0001947801007387 */ /* 0x000fe80000100800 */
[----:B------:R-:W2:Y:S04]  /*1eed0*/  LDL.LU R52, [R1+0x210] ;  /* 0x0002100001347983 */ /* 0x000ea80000300800 */
[----:B------:R0:W-:Y:S01]  /*1eee0*/  STS.U8 [R30+UR9+0xc180], R102 ;  /* 0x00c180661e007988 */ /* 0x0001e20008000009 */
[----:B------:R-:W-:-:S03]  /*1eef0*/  @!P2 IMAD.MOV.U32 R46, RZ, RZ, R121 ;  /* 0x000000ffff2ea224 */ /* 0x000fc600078e0079 */
[----:B------:R1:W2:Y:S04]  /*1ef00*/  @!P2 LDG.E.U8 R41, desc[UR18][R42.64] ;  /* 0x000000122a29a981 */ /* 0x0002a8000c1e1100 */
[----:B0-----:R-:W2:Y:S04]  /*1ef10*/  LDL.LU R102, [R1+0x218] ;  /* 0x0002180001667983 */ /* 0x001ea80000300800 */
[----:B------:R-:W-:Y:S01]  /*1ef20*/  STL [R1+0x19c], R115 ;  /* 0x00019c7301007387 */ /* 0x000fe20000100800 */
[----:B-1----:R-:W-:-:S03]  /*1ef30*/  PRMT R42, RZ, 0x7610, R42 ;  /* 0x00007610ff2a7816 */ /* 0x002fc6000000002a */
[----:B------:R-:W2:Y:S01]  /*1ef40*/  LDL.LU R53, [R1+0x20c] ;  /* 0x00020c0001357983 */ /* 0x000ea20000300800 */
[----:B------:R-:W-:-:S03]  /*1ef50*/  @!P2 IMAD.MOV.U32 R47, RZ, RZ, R124 ;  /* 0x000000ffff2fa224 */ /* 0x000fc600078e007c */
[----:B------:R-:W2:Y:S01]  /*1ef60*/  LDL.LU R103, [R1+0x214] ;  /* 0x0002140001677983 */ /* 0x000ea20000300800 */
[----:B------:R-:W-:-:S03]  /*1ef70*/  PRMT R43, RZ, 0x7610, R43 ;  /* 0x00007610ff2b7816 */ /* 0x000fc6000000002b */
[----:B------:R0:W-:Y:S04]  /*1ef80*/  STS.U8 [R30+UR9+0xcd80], R99 ;  /* 0x00cd80631e007988 */ /* 0x0001e80008000009 */
[----:B------:R1:W2:Y:S04]  /*1ef90*/  @!P2 LDG.E.U8 R42, desc[UR18][R46.64] ;  /* 0x000000122e2aa981 */ /* 0x0002a8000c1e1100 */
[----:B0-----:R-:W2:Y:S01]  /*1efa0*/  LDL.LU R99, [R1+0x21c] ;  /* 0x00021c0001637983 */ /* 0x001ea20000300800 */
[----:B-1----:R-:W-:Y:S02]  /*1efb0*/  @!P2 IMAD.MOV.U32 R46, RZ, RZ, R117 ;  /* 0x000000ffff2ea224 */ /* 0x002fe400078e0075 */
[----:B------:R-:W-:Y:S01]  /*1efc0*/  @!P2 IMAD.MOV.U32 R47, RZ, RZ, R120 ;  /* 0x000000ffff2fa224 */ /* 0x000fe200078e0078 */
[----:B------:R-:W-:-:S02]  /*1efd0*/  PRMT R44, RZ, 0x7610, R44 ;  /* 0x00007610ff2c7816 */ /* 0x000fc4000000002c */
[----:B------:R-:W-:Y:S02]  /*1efe0*/  IADD3 R113, P3, PT, R36, R113, RZ ;  /* 0x0000007124717210 */ /* 0x000fe40007f7e0ff */
[----:B------:R0:W2:Y:S01]  /*1eff0*/  @!P2 LDG.E.U8 R43, desc[UR18][R46.64] ;  /* 0x000000122e2ba981 */ /* 0x0000a2000c1e1100 */
[----:B------:R-:W-:-:S03]  /*1f000*/  PRMT R45, RZ, 0x7610, R45 ;  /* 0x00007610ff2d7816 */ /* 0x000fc6000000002d */
[----:B------:R1:W-:Y:S01]  /*1f010*/  STS.U8 [R30+UR9+0xd180], R98 ;  /* 0x00d180621e007988 */ /* 0x0003e20008000009 */
[----:B0-----:R-:W-:Y:S02]  /*1f020*/  @!P2 IMAD.MOV.U32 R46, RZ, RZ, R114 ;  /* 0x000000ffff2ea224 */ /* 0x001fe400078e0072 */
[----:B------:R-:W-:Y:S01]  /*1f030*/  @!P2 IMAD.MOV.U32 R47, RZ, RZ, R115 ;  /* 0x000000ffff2fa224 */ /* 0x000fe200078e0073 */
[----:B-1----:R-:W2:Y:S04]  /*1f040*/  LDL.LU R98, [R1+0x280] ;  /* 0x0002800001627983 */ /* 0x002ea80000300800 */
[----:B------:R0:W2:Y:S02]  /*1f050*/  @!P2 LDG.E.U8 R44, desc[UR18][R46.64] ;  /* 0x000000122e2ca981 */ /* 0x0000a4000c1e1100 */
[----:B0-----:R-:W-:-:S02]  /*1f060*/  PRMT R46, RZ, 0x7610, R46 ;  /* 0x00007610ff2e7816 */ /* 0x001fc4000000002e */
[C---:B---3--:R-:W-:Y:S02]  /*1f070*/  IADD3 R48, P5, PT, R36.reuse, R48, RZ ;  /* 0x0000003024307210 */ /* 0x048fe40007fbe0ff */
[----:B----4-:R-:W-:-:S03]  /*1f080*/  IADD3 R58, P4, PT, R36, R58, RZ ;  /* 0x0000003a243a7210 */ /* 0x010fc60007f9e0ff */
[----:B------:R0:W-:Y:S04]  /*1f090*/  STL [R1+0x1d0], R48 ;  /* 0x0001d03001007387 */ /* 0x0001e80000100800 */
[----:B------:R-:W-:Y:S01]  /*1f0a0*/  STL [R1+0x1e0], R113 ;  /* 0x0001e07101007387 */ /* 0x000fe20000100800 */
[----:B------:R-:W-:-:S03]  /*1f0b0*/  IMAD.X R49, R38, 0x1, R49, P5 ;  /* 0x0000000126317824 */ /* 0x000fc600028e0631 */
[----:B------:R-:W-:Y:S01]  /*1f0c0*/  STL [R1+0x1d8], R58 ;  /* 0x0001d83a01007387 */ /* 0x000fe20000100800 */
[----:B------:R-:W-:-:S03]  /*1f0d0*/  IMAD.X R100, R38, 0x1, R100, P4 ;  /* 0x0000000126647824 */ /* 0x000fc600020e0664 */
[----:B------:R1:W-:Y:S04]  /*1f0e0*/  STL [R1+0x1cc], R49 ;  /* 0x0001cc3101007387 */ /* 0x0003e80000100800 */
[----:B------:R0:W3:Y:S01]  /*1f0f0*/  @!P2 LDG.E.U8 R45, desc[UR18][R48.64] ;  /* 0x00000012302da981 */ /* 0x0000e2000c1e1100 */
[----:B------:R-:W-:-:S03]  /*1f100*/  IMAD.X R55, R38, 0x1, R55, P3 ;  /* 0x0000000126377824 */ /* 0x000fc600018e0637 */
[----:B------:R-:W-:Y:S04]  /*1f110*/  STL [R1+0x1d4], R100 ;  /* 0x0001d46401007387 */ /* 0x000fe80000100800 */
[----:B------:R-:W4:Y:S01]  /*1f120*/  LDL.LU R54, [R1+0x270] ;  /* 0x0002700001367983 */ /* 0x000f220000300800 */
[----:B0-----:R-:W-:Y:S02]  /*1f130*/  @!P2 IMAD.MOV.U32 R48, RZ, RZ, R58 ;  /* 0x000000ffff30a224 */ /* 0x001fe400078e003a */
[----:B-1----:R-:W-:Y:S01]  /*1f140*/  @!P2 IMAD.MOV.U32 R49, RZ, RZ, R100 ;  /* 0x000000ffff31a224 */ /* 0x002fe200078e0064 */
[----:B------:R-:W3:Y:S04]  /*1f150*/  LDL.LU R105, [R1+0x278] ;  /* 0x0002780001697983 */ /* 0x000ee80000300800 */
[----:B------:R0:W3:Y:S04]  /*1f160*/  @!P2 LDG.E.U8 R46, desc[UR18][R48.64] ;  /* 0x00000012302ea981 */ /* 0x0000e8000c1e1100 */
[----:B------:R1:W-:Y:S01]  /*1f170*/  STL [R1+0x1dc], R55 ;  /* 0x0001dc3701007387 */ /* 0x0003e20000100800 */
[----:B0-----:R-:W-:-:S03]  /*1f180*/  @!P2 IMAD.MOV.U32 R49, RZ, RZ, R55 ;  /* 0x000000ffff31a224 */ /* 0x001fc600078e0037 */
[----:B-1----:R-:W3:Y:S04]  /*1f190*/  LDL.LU R55, [R1+0x26c] ;  /* 0x00026c0001377983 */ /* 0x002ee80000300800 */
[----:B------:R-:W3:Y:S04]  /*1f1a0*/  LDL.LU R106, [R1+0x274] ;  /* 0x00027400016a7983 */ /* 0x000ee80000300800 */
[----:B------:R-:W3:Y:S01]  /*1f1b0*/  LDL.LU R100, [R1+0x27c] ;  /* 0x00027c0001647983 */ /* 0x000ee20000300800 */
[----:B------:R-:W-:Y:S01]  /*1f1c0*/  PRMT R47, RZ, 0x7610, R47 ;  /* 0x00007610ff2f7816 */ /* 0x000fe2000000002f */
[----:B------:R-:W-:Y:S01]  /*1f1d0*/  @!P2 IMAD.MOV.U32 R48, RZ, RZ, R113 ;  /* 0x000000ffff30a224 */ /* 0x000fe200078e0071 */
[----:B--2---:R-:W-:Y:S01]  /*1f1e0*/  IADD3 R59, P3, PT, R36, R59, RZ ;  /* 0x0000003b243b7210 */ /* 0x004fe20007f7e0ff */
[----:B------:R0:W-:Y:S04]  /*1f1f0*/  STS.U8 [R30+UR9+0xc580], R101 ;  /* 0x00c580651e007988 */ /* 0x0001e80008000009 */
[----:B------:R1:W2:Y:S04]  /*1f200*/  @!P2 LDG.E.U8 R47, desc[UR18][R48.64] ;  /* 0x00000012302fa981 */ /* 0x0002a8000c1e1100 */
[----:B0-----:R-:W2:Y:S01]  /*1f210*/  LDL.LU R101, [R1+0x2c0] ;  /* 0x0002c00001657983 */ /* 0x001ea20000300800 */
[----:B-1----:R-:W-:-:S02]  /*1f220*/  PRMT R48, RZ, 0x7610, R48 ;  /* 0x00007610ff307816 */ /* 0x002fc40000000030 */
[----:B------:R-:W-:Y:S02]  /*1f230*/  IADD3 R52, P5, PT, R36, R52, RZ ;  /* 0x0000003424347210 */ /* 0x000fe40007fbe0ff */
[----:B------:R-:W-:-:S03]  /*1f240*/  PRMT R49, RZ, 0x7610, R49 ;  /* 0x00007610ff317816 */ /* 0x000fc60000000031 */
[----:B------:R0:W-:Y:S01]  /*1f250*/  STL [R1+0x210], R52 ;  /* 0x0002103401007387 */ /* 0x0001e20000100800 */
[----:B------:R-:W-:-:S03]  /*1f260*/  IADD3 R102, P4, PT, R36, R102, RZ ;  /* 0x0000006624667210 */ /* 0x000fc60007f9e0ff */
[----:B------:R-:W-:Y:S01]  /*1f270*/  STL [R1+0x220], R59 ;  /* 0x0002203b01007387 */ /* 0x000fe20000100800 */
[----:B------:R-:W-:-:S03]  /*1f280*/  IMAD.X R53, R38, 0x1, R53, P5 ;  /* 0x0000000126357824 */ /* 0x000fc600028e0635 */
[----:B------:R-:W-:Y:S01]  /*1f290*/  STL [R1+0x218], R102 ;  /* 0x0002186601007387 */ /* 0x000fe20000100800 */
[----:B------:R-:W-:-:S03]  /*1f2a0*/  IMAD.X R103, R38, 0x1, R103, P4 ;  /* 0x0000000126677824 */ /* 0x000fc600020e0667 */
[----:B------:R1:W-:Y:S04]  /*1f2b0*/  STL [R1+0x20c], R53 ;  /* 0x00020c3501007387 */ /* 0x0003e80000100800 */
[----:B------:R0:W2:Y:S04]  /*1f2c0*/  @!P2 LDG.E.U8 R48, desc[UR18][R52.64] ;  /* 0x000000123430a981 */ /* 0x0000a8000c1e1100 */
[----:B------:R1:W-:Y:S04]  /*1f2d0*/  STL [R1+0x214], R103 ;  /* 0x0002146701007387 */ /* 0x0003e80000100800 */
[----:B------:R-:W2:Y:S01]  /*1f2e0*/  LDL.LU R58, [R1+0x2b0] ;  /* 0x0002b000013a7983 */ /* 0x000ea20000300800 */
[----:B------:R-:W-:-:S02]  /*1f2f0*/  IMAD.X R99, R38, 0x1, R99, P3 ;  /* 0x0000000126637824 */ /* 0x000fc400018e0663 */
[----:B0-----:R-:W-:Y:S01]  /*1f300*/  @!P2 IMAD.MOV.U32 R52, RZ, RZ, R102 ;  /* 0x000000ffff34a224 */ /* 0x001fe200078e0066 */
[----:B------:R-:W2:Y:S01]  /*1f310*/  LDL.LU R104, [R1+0x2b8] ;  /* 0x0002b80001687983 */ /* 0x000ea20000300800 */
[----:B-1----:R-:W-:-:S03]  /*1f320*/  @!P2 IMAD.MOV.U32 R53, RZ, RZ, R103 ;  /* 0x000000ffff35a224 */ /* 0x002fc600078e0067 */
[----:B------:R0:W-:Y:S04]  /*1f330*/  STL [R1+0x21c], R99 ;  /* 0x00021c6301007387 */ /* 0x0001e80000100800 */
[----:B------:R1:W2:Y:S02]  /*1f340*/  @!P2 LDG.E.U8 R49, desc[UR18][R52.64] ;  /* 0x000000123431a981 */ /* 0x0002a4000c1e1100 */
[----:B-1----:R-:W-:Y:S02]  /*1f350*/  @!P2 IMAD.MOV.U32 R52, RZ, RZ, R59 ;  /* 0x000000ffff34a224 */ /* 0x002fe400078e003b */
[----:B------:R-:W2:Y:S04]  /*1f360*/  LDL.LU R59, [R1+0x2ac] ;  /* 0x0002ac00013b7983 */ /* 0x000ea80000300800 */
[----:B------:R-:W2:Y:S04]  /*1f370*/  LDL.LU R107, [R1+0x2b4] ;  /* 0x0002b400016b7983 */ /* 0x000ea80000300800 */
[----:B------:R-:W2:Y:S01]  /*1f380*/  LDL.LU R103, [R1+0x2bc] ;  /* 0x0002bc0001677983 */ /* 0x000ea20000300800 */
[----:B------:R-:W-:-:S03]  /*1f390*/  IADD3 R98, P3, PT, R36, R98, RZ ;  /* 0x0000006224627210 */ /* 0x000fc60007f7e0ff */
[----:B------:R-:W2:Y:S01]  /*1f3a0*/  LDL.LU R102, [R1+0x300] ;  /* 0x0003000001667983 */ /* 0x000ea20000300800 */
[----:B------:R-:W-:Y:S01]  /*1f3b0*/  @!P2 IMAD.MOV.U32 R53, RZ, RZ, R99 ;  /* 0x000000ffff35a224 */ /* 0x000fe200078e0063 */
[----:B------:R-:W-:Y:S02]  /*1f3c0*/  PRMT R51, RZ, 0x7610, R51 ;  /* 0x00007610ff337816 */ /* 0x000fe40000000033 */
[----:B------:R1:W-:Y:S01]  /*1f3d0*/  STS.U8 [R30+UR9+0xe980], R109 ;  /* 0x00e9806d1e007988 */ /* 0x0003e20008000009 */
[C---:B----4-:R-:W-:Y:S02]  /*1f3e0*/  IADD3 R54, P5, PT, R36.reuse, R54, RZ ;  /* 0x0000003624367210 */ /* 0x050fe40007fbe0ff */
[----:B---3--:R-:W-:-:S03]  /*1f3f0*/  IADD3 R105, P4, PT, R36, R105, RZ ;  /* 0x0000006924697210 */ /* 0x008fc60007f9e0ff */
[----:B------:R-:W-:Y:S04]  /*1f400*/  STL [R1+0x270], R54 ;  /* 0x0002703601007387 */ /* 0x000fe80000100800 */
[----:B------:R-:W-:Y:S04]  /*1f410*/  STL [R1+0x280], R98 ;  /* 0x0002806201007387 */ /* 0x000fe80000100800 */
[----:B------:R-:W-:Y:S01]  /*1f420*/  STL [R1+0x278], R105 ;  /* 0x0002786901007387 */ /* 0x000fe20000100800 */
[C---:B------:R-:W-:Y:S02]  /*1f430*/  IMAD.X R55, R38.reuse, 0x1, R55, P5 ;  /* 0x0000000126377824 */ /* 0x040fe400028e0637 */
[----:B------:R-:W-:-:S03]  /*1f440*/  IMAD.X R106, R38, 0x1, R106, P4 ;  /* 0x00000001266a7824 */ /* 0x000fc600020e066a */
[----:B------:R3:W-:Y:S01]  /*1f450*/  STL [R1+0x26c], R55 ;  /* 0x00026c3701007387 */ /* 0x0007e20000100800 */
[----:B------:R-:W-:-:S03]  /*1f460*/  IMAD.X R100, R38, 0x1, R100, P3 ;  /* 0x0000000126647824 */ /* 0x000fc600018e0664 */
[----:B------:R4:W-:Y:S04]  /*1f470*/  STL [R1+0x274], R106 ;  /* 0x0002746a01007387 */ /* 0x0009e80000100800 */
[----:B0-----:R-:W2:Y:S04]  /*1f480*/  LDL.LU R99, [R1+0x2f0] ;  /* 0x0002f00001637983 */ /* 0x001ea80000300800 */
[----:B------:R-:W2:Y:S04]  /*1f490*/  LDL.LU R108, [R1+0x2f8] ;  /* 0x0002f800016c7983 */ /* 0x000ea80000300800 */
[----:B------:R0:W-:Y:S04]  /*1f4a0*/  STL [R1+0x27c], R100 ;  /* 0x00027c6401007387 */ /* 0x0001e80000100800 */
[----:B-1----:R-:W2:Y:S04]  /*1f4b0*/  LDL.LU R109, [R1+0x2ec] ;  /* 0x0002ec00016d7983 */ /* 0x002ea80000300800 */
[----:B------:R-:W2:Y:S04]  /*1f4c0*/  LDL.LU R113, [R1+0x2f4] ;  /* 0x0002f40001717983 */ /* 0x000ea80000300800 */
[----:B------:R3:W2:Y:S02]  /*1f4d0*/  @!P2 LDG.E.U8 R51, desc[UR18][R54.64] ;  /* 0x000000123633a981 */ /* 0x0006a4000c1e1100 */
[----:B---3--:R-:W-:-:S02]  /*1f4e0*/  @!P2 IMAD.MOV.U32 R55, RZ, RZ, R106 ;  /* 0x000000ffff37a224 */ /* 0x008fc400078e006a */
[----:B----4-:R-:W3:Y:S01]  /*1f4f0*/  LDL.LU R106, [R1+0x2fc] ;  /* 0x0002fc00016a7983 */ /* 0x010ee20000300800 */
[----:B------:R-:W-:Y:S01]  /*1f500*/  PRMT R50, RZ, 0x7610, R50 ;  /* 0x00007610ff327816 */ /* 0x000fe20000000032 */
[----:B------:R-:W-:-:S05]  /*1f510*/  @!P2 IMAD.MOV.U32 R54, RZ, RZ, R105 ;  /* 0x000000ffff36a224 */ /* 0x000fca00078e0069 */
[----:B------:R1:W4:Y:S01]  /*1f520*/  @!P2 LDG.E.U8 R50, desc[UR18][R52.64] ;  /* 0x000000123432a981 */ /* 0x000322000c1e1100 */
[----:B--2---:R-:W-:Y:S02]  /*1f530*/  IADD3 R101, P3, PT, R36, R101, RZ ;  /* 0x0000006524657210 */ /* 0x004fe40007f7e0ff */
[----:B-1----:R-:W-:Y:S02]  /*1f540*/  PRMT R52, RZ, 0x7610, R52 ;  /* 0x00007610ff347816 */ /* 0x002fe40000000034 */
[----:B------:R-:W-:-:S04]  /*1f550*/  PRMT R53, RZ, 0x7610, R53 ;  /* 0x00007610ff357816 */ /* 0x000fc80000000035 */
[----:B------:R1:W2:Y:S01]  /*1f560*/  @!P2 LDG.E.U8 R52, desc[UR18][R54.64] ;  /* 0x000000123634a981 */ /* 0x0002a2000c1e1100 */
[C---:B------:R-:W-:Y:S02]  /*1f570*/  IADD3 R58, P5, PT, R36.reuse, R58, RZ ;  /* 0x0000003a243a7210 */ /* 0x040fe40007fbe0ff */
[----:B------:R-:W-:Y:S01]  /*1f580*/  IADD3 R104, P4, PT, R36, R104, RZ ;  /* 0x0000006824687210 */ /* 0x000fe20007f9e0ff */
[----:B-1----:R-:W-:Y:S02]  /*1f590*/  @!P2 IMAD.MOV.U32 R54, RZ, RZ, R98 ;  /* 0x000000ffff36a224 */ /* 0x002fe400078e0062 */
[----:B------:R-:W-:Y:S02]  /*1f5a0*/  @!P2 IMAD.MOV.U32 R55, RZ, RZ, R100 ;  /* 0x000000ffff37a224 */ /* 0x000fe400078e0064 */
[----:B0-----:R-:W2:Y:S04]  /*1f5b0*/  LDL.LU R100, [R1+0x338] ;  /* 0x0003380001647983 */ /* 0x001ea80000300800 */
[----:B------:R0:W-:Y:S04]  /*1f5c0*/  STL [R1+0x2b0], R58 ;  /* 0x0002b03a01007387 */ /* 0x0001e80000100800 */
[----:B------:R1:W4:Y:S01]  /*1f5d0*/  @!P2 LDG.E.U8 R53, desc[UR18][R54.64] ;  /* 0x000000123635a981 */ /* 0x000322000c1e1100 */
[----:B------:R-:W-:-:S03]  /*1f5e0*/  IMAD.X R59, R38, 0x1, R59, P5 ;  /* 0x00000001263b7824 */ /* 0x000fc600028e063b */
[----:B------:R-:W-:Y:S01]  /*1f5f0*/  STL [R1+0x2c0], R101 ;  /* 0x0002c06501007387 */ /* 0x000fe20000100800 */
[----:B------:R-:W-:-:S03]  /*1f600*/  IMAD.X R107, R38, 0x1, R107, P4 ;  /* 0x00000001266b7824 */ /* 0x000fc600020e066b */
[----:B------:R-:W-:Y:S01]  /*1f610*/  STL [R1+0x2b8], R104 ;  /* 0x0002b86801007387 */ /* 0x000fe20000100800 */
[----:B-1----:R-:W-:Y:S01]  /*1f620*/  PRMT R54, RZ, 0x7610, R54 ;  /* 0x00007610ff367816 */ /* 0x002fe20000000036 */
[----:B------:R-:W-:Y:S02]  /*1f630*/  IMAD.X R103, R38, 0x1, R103, P3 ;  /* 0x0000000126677824 */ /* 0x000fe400018e0667 */
[----:B------:R1:W-:Y:S04]  /*1f640*/  STL [R1+0x2ac], R59 ;  /* 0x0002ac3b01007387 */ /* 0x0003e80000100800 */
[----:B------:R0:W-:Y:S01]  /*1f650*/  STL [R1+0x2b4], R107 ;  /* 0x0002b46b01007387 */ /* 0x0001e20000100800 */
[----:B------:R-:W-:-:S03]  /*1f660*/  PRMT R55, RZ, 0x7610, R55 ;  /* 0x00007610ff377816 */ /* 0x000fc60000000037 */
[----:B------:R-:W4:Y:S04]  /*1f670*/  LDL.LU R98, [R1+0x328] ;  /* 0x0003280001627983 */ /* 0x000f280000300800 */
[----:B------:R-:W4:Y:S04]  /*1f680*/  LDL.LU R105, [R1+0x330] ;  /* 0x0003300001697983 */ /* 0x000f280000300800 */
[----:B------:R0:W4:Y:S04]  /*1f690*/  @!P2 LDG.E.U8 R54, desc[UR18][R58.64] ;  /* 0x000000123a36a981 */ /* 0x000128000c1e1100 */
[----:B------:R1:W-:Y:S01]  /*1f6a0*/  STL [R1+0x2bc], R103 ;  /* 0x0002bc6701007387 */ /* 0x0003e20000100800 */
[----:B0-----:R-:W-:-:S02]  /*1f6b0*/  @!P2 IMAD.MOV.U32 R58, RZ, RZ, R104 ;  /* 0x000000ffff3aa224 */ /* 0x001fc400078e0068 */
[----:B-1----:R-:W-:Y:S01]  /*1f6c0*/  @!P2 IMAD.MOV.U32 R59, RZ, RZ, R107 ;  /* 0x000000ffff3ba224 */ /* 0x002fe200078e006b */
[----:B------:R-:W4:Y:S04]  /*1f6d0*/  LDL.LU R104, [R1+0x324] ;  /* 0x0003240001687983 */ /* 0x000f280000300800 */
[----:B------:R-:W4:Y:S04]  /*1f6e0*/  LDL.LU R107, [R1+0x32c] ;  /* 0x00032c00016b7983 */ /* 0x000f280000300800 */
[----:B------:R0:W4:Y:S02]  /*1f6f0*/  @!P2 LDG.E.U8 R55, desc[UR18][R58.64] ;  /* 0x000000123a37a981 */ /* 0x000124000c1e1100 */
[----:B0-----:R-:W-:-:S02]  /*1f700*/  @!P2 IMAD.MOV.U32 R59, RZ, RZ, R103 ;  /* 0x000000ffff3ba224 */ /* 0x001fc400078e0067 */
[----:B------:R-:W4:Y:S01]  /*1f710*/  LDL.LU R103, [R1+0x334] ;  /* 0x0003340001677983 */ /* 0x000f220000300800 */
[----:B------:R-:W-:Y:S01]  /*1f720*/  PRMT R56, RZ, 0x7610, R56 ;  /* 0x00007610ff387816 */ /* 0x000fe20000000038 */
[----:B------:R-:W-:Y:S01]  /*1f730*/  @!P2 IMAD.MOV.U32 R58, RZ, RZ, R101 ;  /* 0x000000ffff3aa224 */ /* 0x000fe200078e0065 */
[----:B------:R-:W-:Y:S01]  /*1f740*/  IADD3 R102, P3, PT, R36, R102, RZ ;  /* 0x0000006624667210 */ /* 0x000fe20007f7e0ff */
[----:B------:R-:W4:Y:S01]  /*1f750*/  LDL.LU R101, [R1+0x370] ;  /* 0x0003700001657983 */ /* 0x000f220000300800 */
[----:B------:R-:W-:-:S03]  /*1f760*/  PRMT R57, RZ, 0x7610, R57 ;  /* 0x00007610ff397816 */ /* 0x000fc60000000039 */
[----:B------:R0:W4:Y:S01]  /*1f770*/  @!P2 LDG.E.U8 R56, desc[UR18][R58.64] ;  /* 0x000000123a38a981 */ /* 0x000122000c1e1100 */
[----:B------:R-:W-:Y:S02]  /*1f780*/  PRMT R60, RZ, 0x7610, R60 ;  /* 0x00007610ff3c7816 */ /* 0x000fe4000000003c */
[C---:B------:R-:W-:Y:S02]  /*1f790*/  IADD3 R99, P5, PT, R36.reuse, R99, RZ ;  /* 0x0000006324637210 */ /* 0x040fe40007fbe0ff */
[----:B------:R-:W-:-:S03]  /*1f7a0*/  IADD3 R108, P4, PT, R36, R108, RZ ;  /* 0x0000006c246c7210 */ /* 0x000fc60007f9e0ff */
[----:B------:R1:W-:Y:S01]  /*1f7b0*/  STL [R1+0x2f0], R99 ;  /* 0x0002f06301007387 */ /* 0x0003e20000100800 */
[----:B0-----:R-:W-:-:S03]  /*1f7c0*/  @!P2 IMAD.MOV.U32 R58, RZ, RZ, R99 ;  /* 0x000000ffff3aa224 */ /* 0x001fc600078e0063 */
[----:B------:R-:W-:Y:S01]  /*1f7d0*/  STL [R1+0x300], R102 ;  /* 0x0003006601007387 */ /* 0x000fe20000100800 */
[----:B------:R-:W-:-:S03]  /*1f7e0*/  IMAD.X R109, R38, 0x1, R109, P5 ;  /* 0x00000001266d7824 */ /* 0x000fc600028e066d */
[----:B------:R-:W-:Y:S01]  /*1f7f0*/  STL [R1+0x2f8], R108 ;  /* 0x0002f86c01007387 */ /* 0x000fe20000100800 */
[----:B------:R-:W-:-:S03]  /*1f800*/  IMAD.X R113, R38, 0x1, R113, P4 ;  /* 0x0000000126717824 */ /* 0x000fc600020e0671 */
[----:B------:R0:W-:Y:S01]  /*1f810*/  STL [R1+0x2ec], R109 ;  /* 0x0002ec6d01007387 */ /* 0x0001e20000100800 */
[----:B------:R-:W-:-:S03]  /*1f820*/  @!P2 IMAD.MOV.U32 R59, RZ, RZ, R109 ;  /* 0x000000ffff3ba224 */ /* 0x000fc600078e006d */
[----:B------:R3:W-:Y:S04]  /*1f830*/  STL [R1+0x2f4], R113 ;  /* 0x0002f47101007387 */ /* 0x0007e80000100800 */
[----:B-1----:R-:W4:Y:S04]  /*1f840*/  LDL.LU R99, [R1+0x340] ;  /* 0x0003400001637983 */ /* 0x002f280000300800 */
[----:B0-----:R-:W4:Y:S01]  /*1f850*/  LDL.LU R109, [R1+0x368] ;  /* 0x00036800016d7983 */ /* 0x001f220000300800 */
[----:B---3--:R-:W-:-:S03]  /*1f860*/  IMAD.X R106, R38, 0x1, R106, P3 ;  /* 0x00000001266a7824 */ /* 0x008fc600018e066a */
[----:B------:R0:W3:Y:S04]  /*1f870*/  @!P2 LDG.E.U8 R57, desc[UR18][R58.64] ;  /* 0x000000123a39a981 */ /* 0x0000e8000c1e1100 */
[----:B------:R1:W-:Y:S01]  /*1f880*/  STL [R1+0x2fc], R106 ;  /* 0x0002fc6a01007387 */ /* 0x0003e20000100800 */
[----:B0-----:R-:W-:Y:S02]  /*1f890*/  @!P2 IMAD.MOV.U32 R58, RZ, RZ, R108 ;  /* 0x000000ffff3aa224 */ /* 0x001fe400078e006c */
[----:B------:R-:W-:Y:S01]  /*1f8a0*/  @!P2 IMAD.MOV.U32 R59, RZ, RZ, R113 ;  /* 0x000000ffff3ba224 */ /* 0x000fe200078e0071 */
[----:B------:R-:W3:Y:S04]  /*1f8b0*/  LDL.LU R108, [R1+0x33c] ;  /* 0x00033c00016c7983 */ /* 0x000ee80000300800 */
[----:B------:R-:W3:Y:S04]  /*1f8c0*/  LDL.LU R113, [R1+0x364] ;  /* 0x0003640001717983 */ /* 0x000ee80000300800 */
[----:B------:R0:W3:Y:S02]  /*1f8d0*/  @!P2 LDG.E.U8 R60, desc[UR18][R58.64] ;  /* 0x000000123a3ca981 */ /* 0x0000e4000c1e1100 */
[----:B0-----:R-:W-:-:S02]  /*1f8e0*/  @!P2 IMAD.MOV.U32 R59, RZ, RZ, R106 ;  /* 0x000000ffff3ba224 */ /* 0x001fc400078e006a */
[----:B-1----:R-:W3:Y:S01]  /*1f8f0*/  LDL.LU R106, [R1+0x36c] ;  /* 0x00036c00016a7983 */ /* 0x002ee20000300800 */
[----:B------:R-:W-:Y:S01]  /*1f900*/  PRMT R61, RZ, 0x7610, R61 ;  /* 0x00007610ff3d7816 */ /* 0x000fe2000000003d */
[----:B------:R-:W-:Y:S01]  /*1f910*/  @!P2 IMAD.MOV.U32 R58, RZ, RZ, R102 ;  /* 0x000000ffff3aa224 */ /* 0x000fe200078e0066 */
[----:B--2---:R-:W-:Y:S01]  /*1f920*/  IADD3 R100, P3, PT, R36, R100, RZ ;  /* 0x0000006424647210 */ /* 0x004fe20007f7e0ff */
[----:B------:R-:W2:Y:S01]  /*1f930*/  LDL.LU R102, [R1+0x3a8] ;  /* 0x0003a80001667983 */ /* 0x000ea20000300800 */
[----:B------:R-:W-:-:S03]  /*1f940*/  PRMT R62, RZ, 0x7610, R62 ;  /* 0x00007610ff3e7816 */ /* 0x000fc6000000003e */
[----:B------:R0:W2:Y:S01]  /*1f950*/  @!P2 LDG.E.U8 R61, desc[UR18][R58.64] ;  /* 0x000000123a3da981 */ /* 0x0000a2000c1e1100 */
[----:B------:R-:W-:Y:S02]  /*1f960*/  PRMT R63, RZ, 0x7610, R63 ;  /* 0x00007610ff3f7816 */ /* 0x000fe4000000003f */
[C---:B----4-:R-:W-:Y:S02]  /*1f970*/  IADD3 R98, P5, PT, R36.reuse, R98, RZ ;  /* 0x0000006224627210 */ /* 0x050fe40007fbe0ff */
[----:B------:R-:W-:-:S03]  /*1f980*/  IADD3 R105, P4, PT, R36, R105, RZ ;  /* 0x0000006924697210 */ /* 0x000fc60007f9e0ff */
[----:B------:R1:W-:Y:S01]  /*1f990*/  STL [R1+0x328], R98 ;  /* 0x0003286201007387 */ /* 0x0003e20000100800 */
[----:B0-----:R-:W-:-:S03]  /*1f9a0*/  @!P2 IMAD.MOV.U32 R58, RZ, RZ, R98 ;  /* 0x000000ffff3aa224 */ /* 0x001fc600078e0062 */
[----:B------:R-:W-:Y:S04]  /*1f9b0*/  STL [R1+0x338], R100 ;  /* 0x0003386401007387 */ /* 0x000fe80000100800 */
[----:B------:R-:W-:Y:S01]  /*1f9c0*/  STL [R1+0x330], R105 ;  /* 0x0003306901007387 */ /* 0x000fe20000100800 */
[C---:B------:R-:W-:Y:S02]  /*1f9d0*/  IMAD.X R104, R38.reuse, 0x1, R104, P5 ;  /* 0x0000000126687824 */ /* 0x040fe400028e0668 */
[----:B------:R-:W-:-:S03]  /*1f9e0*/  IMAD.X R107, R38, 0x1, R107, P4 ;  /* 0x00000001266b7824 */ /* 0x000fc600020e066b */
[----:B------:R0:W-:Y:S01]  /*1f9f0*/  STL [R1+0x324], R104 ;  /* 0x0003246801007387 */ /* 0x0001e20000100800 */
[----:B------:R-:W-:-:S03]  /*1fa00*/  @!P2 IMAD.MOV.U32 R59, RZ, RZ, R104 ;  /* 0x000000ffff3ba224 */ /* 0x000fc600078e0068 */
[----:B------:R4:W-:Y:S04]  /*1fa10*/  STL [R1+0x32c], R107 ;  /* 0x00032c6b01007387 */ /* 0x0009e80000100800 */
[----:B-1----:R-:W2:Y:S04]  /*1fa20*/  LDL.LU R98, [R1+0x378] ;  /* 0x0003780001627983 */ /* 0x002ea80000300800 */
[----:B0-----:R-:W2:Y:S01]  /*1fa30*/  LDL.LU R104, [R1+0x380] ;  /* 0x0003800001687983 */ /* 0x001ea20000300800 */
[----:B------:R-:W-:-:S03]  /*1fa40*/  IMAD.X R103, R38, 0x1, R103, P3 ;  /* 0x0000000126677824 */ /* 0x000fc600018e0667 */
[----:B------:R0:W2:Y:S04]  /*1fa50*/  @!P2 LDG.E.U8 R62, desc[UR18][R58.64] ;  /* 0x000000123a3ea981 */ /* 0x0000a8000c1e1100 */
[----:B------:R1:W-:Y:S01]  /*1fa60*/  STL [R1+0x334], R103 ;  /* 0x0003346701007387 */ /* 0x0003e20000100800 */
[----:B0-----:R-:W-:-:S03]  /*1fa70*/  @!P2 IMAD.MOV.U32 R58, RZ, RZ, R105 ;  /* 0x000000ffff3aa224 */ /* 0x001fc600078e0069 */
[----:B------:R-:W2:Y:S01]  /*1fa80*/  LDL.LU R105, [R1+0x374] ;  /* 0x0003740001697983 */ /* 0x000ea20000300800 */
[----:B------:R-:W-:-:S03]  /*1fa90*/  @!P2 IMAD.MOV.U32 R59, RZ, RZ, R107 ;  /* 0x000000ffff3ba224 */ /* 0x000fc600078e006b */
[----:B----4-:R-:W4:Y:S04]  /*1faa0*/  LDL.LU R107, [R1+0x37c] ;  /* 0x00037c00016b7983 */ /* 0x010f280000300800 */
[----:B------:R0:W4:Y:S01]  /*1fab0*/  @!P2 LDG.E.U8 R63, desc[UR18][R58.64] ;  /* 0x000000123a3fa981 */ /* 0x000122000c1e1100 */
[----:B------:R-:W-:Y:S02]  /*1fac0*/  PRMT R64, RZ, 0x7610, R64 ;  /* 0x00007610ff407816 */ /* 0x000fe40000000040 */
[----:B------:R-:W-:Y:S01]  /*1fad0*/  IADD3 R101, P3, PT, R36, R101, RZ ;  /* 0x0000006524657210 */ /* 0x000fe20007f7e0ff */
[----:B0-----:R-:W-:Y:S02]  /*1fae0*/  @!P2 IMAD.MOV.U32 R59, RZ, RZ, R103 ;  /* 0x000000ffff3ba224 */ /* 0x001fe400078e0067 */
[----:B-1----:R-:W4:Y:S01]  /*1faf0*/  LDL.LU R103, [R1+0x3a4] ;  /* 0x0003a40001677983 */ /* 0x002f220000300800 */
[----:B------:R-:W-:-:S03]  /*1fb00*/  @!P2 IMAD.MOV.U32 R58, RZ, RZ, R100 ;  /* 0x000000ffff3aa224 */ /* 0x000fc600078e0064 */
        /* <DEDUP_REMOVED lines=8> */
[----:B------:R-:W-:Y:S04]  /*1fb90*/  STL [R1+0x370], R101 ;  /* 0x0003706501007387 */ /* 0x000fe80000100800 */
[----:B------:R-:W-:Y:S01]  /*1fba0*/  STL [R1+0x368], R109 ;  /* 0x0003686d01007387 */ /* 0x000fe20000100800 */
[C---:B---3--:R-:W-:Y:S02]  /*1fbb0*/  IMAD.X R108, R38.reuse, 0x1, R108, P5 ;  /* 0x00000001266c7824 */ /* 0x048fe400028e066c */
[----:B------:R-:W-:-:S03]  /*1fbc0*/  IMAD.X R113, R38, 0x1, R113, P4 ;  /* 0x0000000126717824 */ /* 0x000fc600020e0671 */
[----:B------:R0:W-:Y:S01]  /*1fbd0*/  STL [R1+0x33c], R108 ;  /* 0x00033c6c01007387 */ /* 0x0001e20000100800 */
[----:B------:R-:W-:-:S03]  /*1fbe0*/  @!P2 IMAD.MOV.U32 R59, RZ, RZ, R108 ;  /* 0x000000ffff3ba224 */ /* 0x000fc600078e006c */
[----:B------:R3:W-:Y:S04]  /*1fbf0*/  STL [R1+0x364], R113 ;  /* 0x0003647101007387 */ /* 0x0007e80000100800 */
[----:B-1----:R-:W4:Y:S04]  /*1fc00*/  LDL.LU R99, [R1+0x3b0] ;  /* 0x0003b00001637983 */ /* 0x002f280000300800 */
[----:B0-----:R-:W4:Y:S01]  /*1fc10*/  LDL.LU R108, [R1+0x3b8] ;  /* 0x0003b800016c7983 */ /* 0x001f220000300800 */
[----:B------:R-:W-:-:S03]  /*1fc20*/  IMAD.X R106, R38, 0x1, R106, P3 ;  /* 0x00000001266a7824 */ /* 0x000fc600018e066a */
[----:B------:R0:W4:Y:S04]  /*1fc30*/  @!P2 LDG.E.U8 R65, desc[UR18][R58.64] ;  /* 0x000000123a41a981 */ /* 0x000128000c1e1100 */
[----:B------:R1:W-:Y:S01]  /*1fc40*/  STL [R1+0x36c], R106 ;  /* 0x00036c6a01007387 */ /* 0x0003e20000100800 */
[----:B0-----:R-:W-:Y:S02]  /*1fc50*/  @!P2 IMAD.MOV.U32 R58, RZ, RZ, R109 ;  /* 0x000000ffff3aa224 */ /* 0x001fe400078e006d */
[----:B------:R-:W-:Y:S01]  /*1fc60*/  @!P2 IMAD.MOV.U32 R59, RZ, RZ, R113 ;  /* 0x000000ffff3ba224 */ /* 0x000fe200078e0071 */
[----:B------:R-:W4:Y:S04]  /*1fc70*/  LDL.LU R109, [R1+0x3ac] ;  /* 0x0003ac00016d7983 */ /* 0x000f280000300800 */
[----:B---3--:R-:W3:Y:S04]  /*1fc80*/  LDL.LU R113, [R1+0x3b4] ;  /* 0x0003b40001717983 */ /* 0x008ee80000300800 */
        /* <DEDUP_REMOVED lines=10> */
[C---:B------:R-:W-:Y:S02]  /*1fd30*/  IADD3 R98, P5, PT, R36.reuse, R98, RZ ;  /* 0x0000006224627210 */ /* 0x040fe40007fbe0ff */
[----:B------:R-:W-:-:S03]  /*1fd40*/  IADD3 R104, P4, PT, R36, R104, RZ ;  /* 0x0000006824687210 */ /* 0x000fc60007f9e0ff */
[----:B0-----:R-:W-:Y:S01]  /*1fd50*/  @!P2 IMAD.MOV.U32 R58, RZ, RZ, R98 ;  /* 0x000000ffff3aa224 */ /* 0x001fe200078e0062 */
[----:B------:R0:W-:Y:S04]  /*1fd60*/  STL [R1+0x378], R98 ;  /* 0x0003786201007387 */ /* 0x0001e80000100800 */
[----:B------:R-:W-:Y:S01]  /*1fd70*/  STL [R1+0x3a8], R102 ;  /* 0x0003a86601007387 */ /* 0x000fe20000100800 */
[----:B------:R-:W-:-:S04]  /*1fd80*/  IMAD.X R105, R38, 0x1, R105, P5 ;  /* 0x0000000126697824 */ /* 0x000fc800028e0669 */
[----:B------:R-:W-:Y:S02]  /*1fd90*/  @!P2 IMAD.MOV.U32 R59, RZ, RZ, R105 ;  /* 0x000000ffff3ba224 */ /* 0x000fe400078e0069 */
[C---:B----4-:R-:W-:Y:S01]  /*1fda0*/  IMAD.X R107, R38.reuse, 0x1, R107, P4 ;  /* 0x00000001266b7824 */ /* 0x050fe200020e066b */
[----:B------:R-:W-:Y:S04]  /*1fdb0*/  STL [R1+0x380], R104 ;  /* 0x0003806801007387 */ /* 0x000fe80000100800 */
[----:B------:R1:W4:Y:S04]  /*1fdc0*/  @!P2 LDG.E.U8 R68, desc[UR18][R58.64] ;  /* 0x000000123a44a981 */ /* 0x000328000c1e1100 */
[----:B------:R0:W-:Y:S04]  /*1fdd0*/  STL [R1+0x374], R105 ;  /* 0x0003746901007387 */ /* 0x0001e80000100800 */
[----:B------:R0:W-:Y:S01]  /*1fde0*/  STL [R1+0x37c], R107 ;  /* 0x00037c6b01007387 */ /* 0x0001e20000100800 */
[----:B------:R-:W-:-:S02]  /*1fdf0*/  IMAD.X R103, R38, 0x1, R103, P3 ;  /* 0x0000000126677824 */ /* 0x000fc400018e0667 */
[----:B-1----:R-:W-:Y:S01]  /*1fe00*/  @!P2 IMAD.MOV.U32 R58, RZ, RZ, R104 ;  /* 0x000000ffff3aa224 */ /* 0x002fe200078e0068 */
[----:B0-----:R-:W4:Y:S01]  /*1fe10*/  LDL.LU R98, [R1+0x3e8] ;  /* 0x0003e80001627983 */ /* 0x001f220000300800 */
[----:B------:R-:W-:-:S03]  /*1fe20*/  @!P2 IMAD.MOV.U32 R59, RZ, RZ, R107 ;  /* 0x000000ffff3ba224 */ /* 0x000fc600078e006b */
[----:B------:R-:W4:Y:S04]  /*1fe30*/  LDL.LU R105, [R1+0x3f0] ;  /* 0x0003f00001697983 */ /* 0x000f280000300800 */
[----:B------:R0:W4:Y:S04]  /*1fe40*/  @!P2 LDG.E.U8 R69, desc[UR18][R58.64] ;  /* 0x000000123a45a981 */ /* 0x000128000c1e1100 */
[----:B------:R1:W-:Y:S01]  /*1fe50*/  STL [R1+0x3a4], R103 ;  /* 0x0003a46701007387 */ /* 0x0003e20000100800 */
[----:B0-----:R-:W-:-:S03]  /*1fe60*/  @!P2 IMAD.MOV.U32 R58, RZ, RZ, R102 ;  /* 0x000000ffff3aa224 */ /* 0x001fc600078e0066 */
[----:B------:R-:W4:Y:S04]  /*1fe70*/  LDL.LU R102, [R1+0x3e4] ;  /* 0x0003e40001667983 */ /* 0x000f280000300800 */
[----:B------:R-:W4:Y:S01]  /*1fe80*/  LDL.LU R107, [R1+0x3ec] ;  /* 0x0003ec00016b7983 */ /* 0x000f220000300800 */
[----:B------:R-:W-:-:S03]  /*1fe90*/  @!P2 IMAD.MOV.U32 R59, RZ, RZ, R103 ;  /* 0x000000ffff3ba224 */ /* 0x000fc600078e0067 */
[----:B-1----:R-:W4:Y:S01]  /*1fea0*/  LDL.LU R103, [R1+0x3f4] ;  /* 0x0003f40001677983 */ /* 0x002f220000300800 */
[----:B------:R-:W-:Y:S02]  /*1feb0*/  PRMT R70, RZ, 0x7610, R70 ;  /* 0x00007610ff467816 */ /* 0x000fe40000000046 */
        /* <DEDUP_REMOVED lines=11> */
[C---:B------:R-:W-:Y:S02]  /*1ff70*/  IMAD.X R109, R38.reuse, 0x1, R109, P5 ;  /* 0x00000001266d7824 */ /* 0x040fe400028e066d */
[----:B---3--:R-:W-:-:S03]  /*1ff80*/  IMAD.X R113, R38, 0x1, R113, P4 ;  /* 0x0000000126717824 */ /* 0x008fc600020e0671 */
        /* <DEDUP_REMOVED lines=32> */
[----:B------:R-:W-:Y:S02]  /*20190*/  @!P2 IMAD.MOV.U32 R59, RZ, RZ, R102 ;  /* 0x000000ffff3ba224 */ /* 0x000fe400078e0066 */
[----:B------:R-:W-:Y:S01]  /*201a0*/  IMAD.X R103, R38, 0x1, R103, P3 ;  /* 0x0000000126677824 */ /* 0x000fe200018e0667 */
[----:B------:R4:W-:Y:S04]  /*201b0*/  STL [R1+0x3ec], R107 ;  /* 0x0003ec6b01007387 */ /* 0x0009e80000100800 */
[----:B-1----:R-:W2:Y:S04]  /*201c0*/  LDL.LU R98, [R1+0x438] ;  /* 0x0004380001627983 */ /* 0x002ea80000300800 */
[----:B------:R1:W2:Y:S04]  /*201d0*/  @!P2 LDG.E.U8 R74, desc[UR18][R58.64] ;  /* 0x000000123a4aa981 */ /* 0x0002a8000c1e1100 */
[----:B0-----:R-:W2:Y:S04]  /*201e0*/  LDL.LU R102, [R1+0x440] ;  /* 0x0004400001667983 */ /* 0x001ea80000300800 */
[----:B------:R0:W-:Y:S01]  /*201f0*/  STL [R1+0x3f4], R103 ;  /* 0x0003f46701007387 */ /* 0x0001e20000100800 */
[----:B-1----:R-:W-:-:S02]  /*20200*/  @!P2 IMAD.MOV.U32 R58, RZ, RZ, R105 ;  /* 0x000000ffff3aa224 */ /* 0x002fc400078e0069 */
[----:B------:R-:W-:Y:S02]  /*20210*/  @!P2 IMAD.MOV.U32 R59, RZ, RZ, R107 ;  /* 0x000000ffff3ba224 */ /* 0x000fe400078e006b */
[----:B----4-:R-:W4:Y:S04]  /*20220*/  LDL.LU R107, [R1+0x434] ;  /* 0x00043400016b7983 */ /* 0x010f280000300800 */
[----:B------:R1:W4:Y:S04]  /*20230*/  @!P2 LDG.E.U8 R75, desc[UR18][R58.64] ;  /* 0x000000123a4ba981 */ /* 0x000328000c1e1100 */
[----:B------:R-:W4:Y:S01]  /*20240*/  LDL.LU R105, [R1+0x43c] ;  /* 0x00043c0001697983 */ /* 0x000f220000300800 */
[----:B-1----:R-:W-:-:S03]  /*20250*/  @!P2 IMAD.MOV.U32 R59, RZ, RZ, R103 ;  /* 0x000000ffff3ba224 */ /* 0x002fc600078e0067 */
[----:B0-----:R-:W4:Y:S01]  /*20260*/  LDL.LU R103, [R1+0x464] ;  /* 0x0004640001677983 */ /* 0x001f220000300800 */
[----:B------:R-:W-:Y:S01]  /*20270*/  @!P2 IMAD.MOV.U32 R58, RZ, RZ, R101 ;  /* 0x000000ffff3aa224 */ /* 0x000fe200078e0065 */
[----:B------:R-:W-:Y:S02]  /*20280*/  IADD3 R104, P3, PT, R36, R104, RZ ;  /* 0x0000006824687210 */ /* 0x000fe40007f7e0ff */
[----:B------:R-:W4:Y:S01]  /*20290*/  LDL.LU R101, [R1+0x4e8] ;  /* 0x0004e80001657983 */ /* 0x000f220000300800 */
[----:B------:R-:W-:-:S03]  /*202a0*/  PRMT R77, RZ, 0x7610, R77 ;  /* 0x00007610ff4d7816 */ /* 0x000fc6000000004d */
[----:B------:R0:W4:Y:S01]  /*202b0*/  @!P2 LDG.E.U8 R76, desc[UR18][R58.64] ;  /* 0x000000123a4ca981 */ /* 0x000122000c1e1100 */
[-C--:B------:R-:W-:Y:S02]  /*202c0*/  @!P2 LOP3.LUT R83, R83, R82.reuse, RZ, 0x3c, !PT ;  /* 0x000000525353a212 */ /* 0x080fe400078e3cff */
[----:B------:R-:W-:Y:S02]  /*202d0*/  PRMT R78, RZ, 0x7610, R78 ;  /* 0x00007610ff4e7816 */ /* 0x000fe4000000004e */
[C---:B------:R-:W-:Y:S02]  /*202e0*/  @!P2 LOP3.LUT R82, R83.reuse, R82, RZ, 0x3c, !PT ;  /* 0x000000525352a212 */ /* 0x040fe400078e3cff */
[----:B------:R-:W-:Y:S02]  /*202f0*/  PRMT R84, RZ, 0x7610, R84 ;  /* 0x00007610ff547816 */ /* 0x000fe40000000054 */
[----:B------:R-:W-:-:S05]  /*20300*/  @!P2 LOP3.LUT R83, R83, R82, RZ, 0x3c, !PT ;  /* 0x000000525353a212 */ /* 0x000fca00078e3cff */
[----:B------:R-:W4:Y:S01]  /*20310*/  @!P2 LDG.E.U8 R84, desc[UR18][R82.64] ;  /* 0x000000125254a981 */ /* 0x000f22000c1e1100 */
[C---:B------:R-:W-:Y:S02]  /*20320*/  IADD3 R99, P5, PT, R36.reuse, R99, RZ ;  /* 0x0000006324637210 */ /* 0x040fe40007fbe0ff */
[----:B------:R-:W-:-:S03]  /*20330*/  IADD3 R109, P4, PT, R36, R109, RZ ;  /* 0x0000006d246d7210 */ /* 0x000fc60007f9e0ff */
[----:B------:R-:W-:Y:S01]  /*20340*/  STL [R1+0x400], R99 ;  /* 0x0004006301007387 */ /* 0x000fe20000100800 */
[----:B0-----:R-:W-:-:S03]  /*20350*/  @!P2 IMAD.MOV.U32 R58, RZ, RZ, R99 ;  /* 0x000000ffff3aa224 */ /* 0x001fc600078e0063 */
[----:B------:R-:W-:Y:S04]  /*20360*/  STL [R1+0x430], R104 ;  /* 0x0004306801007387 */ /* 0x000fe80000100800 */
[----:B------:R-:W-:Y:S01]  /*20370*/  STL [R1+0x428], R109 ;  /* 0x0004286d01007387 */ /* 0x000fe20000100800 */
[C---:B------:R-:W-:Y:S02]  /*20380*/  IMAD.X R108, R38.reuse, 0x1, R108, P5 ;  /* 0x00000001266c7824 */ /* 0x040fe400028e066c */
[----:B---3--:R-:W-:-:S03]  /*20390*/  IMAD.X R113, R38, 0x1, R113, P4 ;  /* 0x0000000126717824 */ /* 0x008fc600020e0671 */
[----:B------:R0:W-:Y:S01]  /*203a0*/  STL [R1+0x3fc], R108 ;  /* 0x0003fc6c01007387 */ /* 0x0001e20000100800 */
[----:B------:R-:W-:-:S03]  /*203b0*/  @!P2 IMAD.MOV.U32 R59, RZ, RZ, R108 ;  /* 0x000000ffff3ba224 */ /* 0x000fc600078e006c */
[----:B------:R-:W-:Y:S04]  /*203c0*/  STL [R1+0x424], R113 ;  /* 0x0004247101007387 */ /* 0x000fe80000100800 */
[----:B------:R1:W3:Y:S04]  /*203d0*/  @!P2 LDG.E.U8 R77, desc[UR18][R58.64] ;  /* 0x000000123a4da981 */ /* 0x0002e8000c1e1100 */
[----:B0-----:R-:W3:Y:S01]  /*203e0*/  LDL.LU R108, [R1+0x470] ;  /* 0x00047000016c7983 */ /* 0x001ee20000300800 */
[----:B------:R-:W-:-:S03]  /*203f0*/  IMAD.X R106, R38, 0x1, R106, P3 ;  /* 0x00000001266a7824 */ /* 0x000fc600018e066a */
[----:B------:R-:W3:Y:S01]  /*20400*/  LDL.LU R99, [R1+0x4a8] ;  /* 0x0004a80001637983 */ /* 0x000ee20000300800 */
[----:B-1----:R-:W-:Y:S02]  /*20410*/  @!P2 IMAD.MOV.U32 R58, RZ, RZ, R109 ;  /* 0x000000ffff3aa224 */ /* 0x002fe400078e006d */
[----:B------:R-:W-:Y:S01]  /*20420*/  @!P2 IMAD.MOV.U32 R59, RZ, RZ, R113 ;  /* 0x000000ffff3ba224 */ /* 0x000fe200078e0071 */
[----:B------:R0:W-:Y:S04]  /*20430*/  STL [R1+0x42c], R106 ;  /* 0x00042c6a01007387 */ /* 0x0001e80000100800 */
[----:B------:R-:W3:Y:S04]  /*20440*/  LDL.LU R109, [R1+0x46c] ;  /* 0x00046c00016d7983 */ /* 0x000ee80000300800 */
[----:B------:R1:W3:Y:S02]  /*20450*/  @!P2 LDG.E.U8 R78, desc[UR18][R58.64] ;  /* 0x000000123a4ea981 */ /* 0x0002e4000c1e1100 */
[----:B-1----:R-:W-:-:S02]  /*20460*/  @!P2 IMAD.MOV.U32 R59, RZ, RZ, R106 ;  /* 0x000000ffff3ba224 */ /* 0x002fc400078e006a */
[----:B------:R-:W-:Y:S01]  /*20470*/  @!P2 IMAD.MOV.U32 R58, RZ, RZ, R104 ;  /* 0x000000ffff3aa224 */ /* 0x000fe200078e0068 */
[----:B0-----:R-:W3:Y:S04]  /*20480*/  LDL.LU R106, [R1+0x4a4] ;  /* 0x0004a400016a7983 */ /* 0x001ee80000300800 */
[----:B------:R-:W3:Y:S01]  /*20490*/  LDL.LU R104, [R1+0x4e4] ;  /* 0x0004e40001687983 */ /* 0x000ee20000300800 */
[----:B------:R-:W-:Y:S02]  /*204a0*/  PRMT R79, RZ, 0x7610, R79 ;  /* 0x00007610ff4f7816 */ /* 0x000fe4000000004f */
[----:B--2---:R-:W-:Y:S02]  /*204b0*/  IADD3 R100, P3, PT, R36, R100, RZ ;  /* 0x0000006424647210 */ /* 0x004fe40007f7e0ff */
[----:B------:R-:W-:-:S02]  /*204c0*/  PRMT R80, RZ, 0x7610, R80 ;  /* 0x00007610ff507816 */ /* 0x000fc40000000050 */
[----:B------:R0:W2:Y:S01]  /*204d0*/  @!P2 LDG.E.U8 R79, desc[UR18][R58.64] ;  /* 0x000000123a4fa981 */ /* 0x0000a2000c1e1100 */
[----:B------:R-:W-:Y:S02]  /*204e0*/  PRMT R81, RZ, 0x7610, R81 ;  /* 0x00007610ff517816 */ /* 0x000fe40000000051 */
[----:B------:R-:W-:Y:S02]  /*204f0*/  PRMT R82, RZ, 0x7610, R82 ;  /* 0x00007610ff527816 */ /* 0x000fe40000000052 */
[C---:B------:R-:W-:Y:S02]  /*20500*/  IADD3 R98, P5, PT, R36.reuse, R98, RZ ;  /* 0x0000006224627210 */ /* 0x040fe40007fbe0ff */
[----:B------:R-:W-:-:S03]  /*20510*/  IADD3 R102, P4, PT, R36, R102, RZ ;  /* 0x0000006624667210 */ /* 0x000fc60007f9e0ff */
[----:B------:R1:W-:Y:S01]  /*20520*/  STL [R1+0x438], R98 ;  /* 0x0004386201007387 */ /* 0x0003e20000100800 */
[----:B0-----:R-:W-:-:S03]  /*20530*/  @!P2 IMAD.MOV.U32 R58, RZ, RZ, R98 ;  /* 0x000000ffff3aa224 */ /* 0x001fc600078e0062 */
[----:B------:R-:W-:Y:S01]  /*20540*/  STL [R1+0x468], R100 ;  /* 0x0004686401007387 */ /* 0x000fe20000100800 */
[----:B----4-:R-:W-:-:S03]  /*20550*/  IMAD.X R107, R38, 0x1, R107, P5 ;  /* 0x00000001266b7824 */ /* 0x010fc600028e066b */
[----:B------:R-:W-:Y:S01]  /*20560*/  STL [R1+0x440], R102 ;  /* 0x0004406601007387 */ /* 0x000fe20000100800 */
[----:B------:R-:W-:Y:S02]  /*20570*/  @!P2 IMAD.MOV.U32 R59, RZ, RZ, R107 ;  /* 0x000000ffff3ba224 */ /* 0x000fe400078e006b */
[C---:B------:R-:W-:Y:S01]  /*20580*/  IMAD.X R105, R38.reuse, 0x1, R105, P4 ;  /* 0x0000000126697824 */ /* 0x040fe200020e0669 */
[----:B------:R-:W-:Y:S04]  /*20590*/  STL [R1+0x434], R107 ;  /* 0x0004346b01007387 */ /* 0x000fe80000100800 */
[----:B------:R0:W-:Y:S01]  /*205a0*/  STL [R1+0x43c], R105 ;  /* 0x00043c6901007387 */ /* 0x0001e20000100800 */
[----:B------:R-:W-:-:S03]  /*205b0*/  IMAD.X R103, R38, 0x1, R103, P3 ;  /* 0x0000000126677824 */ /* 0x000fc600018e0667 */
[----:B-1----:R-:W4:Y:S04]  /*205c0*/  LDL.LU R98, [R1+0x4b0] ;  /* 0x0004b00001627983 */ /* 0x002f280000300800 */
[----:B------:R1:W2:Y:S04]  /*205d0*/  @!P2 LDG.E.U8 R80, desc[UR18][R58.64] ;  /* 0x000000123a50a981 */ /* 0x0002a8000c1e1100 */
[----:B------:R0:W-:Y:S01]  /*205e0*/  STL [R1+0x464], R103 ;  /* 0x0004646701007387 */ /* 0x0001e20000100800 */
[----:B-1----:R-:W-:Y:S02]  /*205f0*/  @!P2 IMAD.MOV.U32 R58, RZ, RZ, R102 ;  /* 0x000000ffff3aa224 */ /* 0x002fe400078e0066 */
[----:B------:R-:W-:-:S02]  /*20600*/  @!P2 IMAD.MOV.U32 R59, RZ, RZ, R105 ;  /* 0x000000ffff3ba224 */ /* 0x000fc400078e0069 */
[----:B0-----:R-:W2:Y:S04]  /*20610*/  LDL.LU R105, [R1+0x520] ;  /* 0x0005200001697983 */ /* 0x001ea80000300800 */
[----:B------:R-:W2:Y:S04]  /*20620*/  LDL.LU R102, [R1+0x478] ;  /* 0x0004780001667983 */ /* 0x000ea80000300800 */
[----:B------:R0:W2:Y:S04]  /*20630*/  @!P2 LDG.E.U8 R81, desc[UR18][R58.64] ;  /* 0x000000123a51a981 */ /* 0x0000a8000c1e1100 */
[----:B------:R-:W2:Y:S01]  /*20640*/  LDL.LU R107, [R1+0x51c] ;  /* 0x00051c00016b7983 */ /* 0x000ea20000300800 */
[----:B0-----:R-:W-:-:S02]  /*20650*/  @!P2 IMAD.MOV.U32 R59, RZ, RZ, R103 ;  /* 0x000000ffff3ba224 */ /* 0x001fc400078e0067 */
[----:B------:R-:W-:Y:S01]  /*20660*/  @!P2 IMAD.MOV.U32 R58, RZ, RZ, R100 ;  /* 0x000000ffff3aa224 */ /* 0x000fe200078e0064 */
[----:B------:R-:W2:Y:S04]  /*20670*/  LDL.LU R103, [R1+0x474] ;  /* 0x0004740001677983 */ /* 0x000ea80000300800 */
[----:B------:R-:W2:Y:S01]  /*20680*/  LDL.LU R100, [R1+0x4ac] ;  /* 0x0004ac0001647983 */ /* 0x000ea20000300800 */
[----:B------:R-:W-:Y:S02]  /*20690*/  IADD3 R101, P3, PT, R36, R101, RZ ;  /* 0x0000006524657210 */ /* 0x000fe40007f7e0ff */
[----:B------:R-:W-:Y:S01]  /*206a0*/  PRMT R83, RZ, 0x7610, R83 ;  /* 0x00007610ff537816 */ /* 0x000fe20000000053 */
[----:B------:R0:W2:Y:S04]  /*206b0*/  @!P2 LDG.E.U8 R82, desc[UR18][R58.64] ;  /* 0x000000123a52a981 */ /* 0x0000a8000c1e1100 */
        /* <DEDUP_REMOVED lines=10> */
[----:B------:R1:W-:Y:S02]  /*20760*/  STS.U8 [R31+UR9+0xda00], R84 ;  /* 0x00da00541f007988 */ /* 0x0003e40008000009 */
[----:B-1----:R-:W-:-:S02]  /*20770*/  PRMT R84, RZ, 0x7610, R84 ;  /* 0x00007610ff547816 */ /* 0x002fc40000000054 */
[----:B------:R-:W-:Y:S01]  /*20780*/  STS.U8 [R31+UR9+0xd600], R116 ;  /* 0x00d600741f007988 */ /* 0x000fe20008000009 */
[C---:B---3--:R-:W-:Y:S02]  /*20790*/  IADD3 R108, P5, PT, R36.reuse, R108, RZ ;  /* 0x0000006c246c7210 */ /* 0x048fe40007fbe0ff */
[----:B------:R-:W-:-:S03]  /*207a0*/  IADD3 R99, P4, PT, R36, R99, RZ ;  /* 0x0000006324637210 */ /* 0x000fc60007f9e0ff */
[----:B0-----:R-:W-:Y:S01]  /*207b0*/  @!P2 IMAD.MOV.U32 R58, RZ, RZ, R108 ;  /* 0x000000ffff3aa224 */ /* 0x001fe200078e006c */
[----:B------:R-:W-:Y:S01]  /*207c0*/  STL [R1+0x470], R108 ;  /* 0x0004706c01007387 */ /* 0x000fe20000100800 */
[----:B------:R-:W-:-:S03]  /*207d0*/  IMAD.X R109, R38, 0x1, R109, P5 ;  /* 0x00000001266d7824 */ /* 0x000fc600028e066d */
[----:B------:R-:W-:Y:S01]  /*207e0*/  STL [R1+0x4e8], R101 ;  /* 0x0004e86501007387 */ /* 0x000fe20000100800 */
[----:B------:R-:W-:-:S03]  /*207f0*/  @!P2 IMAD.MOV.U32 R59, RZ, RZ, R109 ;  /* 0x000000ffff3ba224 */ /* 0x000fc600078e006d */
[----:B------:R0:W-:Y:S04]  /*20800*/  STL [R1+0x4a8], R99 ;  /* 0x0004a86301007387 */ /* 0x0001e80000100800 */
[----:B------:R-:W-:Y:S04]  /*20810*/  STL [R1+0x46c], R109 ;  /* 0x00046c6d01007387 */ /* 0x000fe80000100800 */
[----:B------:R1:W3:Y:S01]  /*20820*/  @!P2 LDG.E.U8 R83, desc[UR18][R58.64] ;  /* 0x000000123a53a981 */ /* 0x0002e2000c1e1100 */
[C---:B------:R-:W-:Y:S02]  /*20830*/  IMAD.X R106, R38.reuse, 0x1, R106, P4 ;  /* 0x00000001266a7824 */ /* 0x040fe400020e066a */
[----:B------:R-:W-:-:S03]  /*20840*/  IMAD.X R104, R38, 0x1, R104, P3 ;  /* 0x0000000126687824 */ /* 0x000fc600018e0668 */
[----:B------:R0:W-:Y:S01]  /*20850*/  STL [R1+0x4a4], R106 ;  /* 0x0004a46a01007387 */ /* 0x0001e20000100800 */
[----:B-1----:R-:W-:Y:S02]  /*20860*/  @!P2 IMAD.MOV.U32 R58, RZ, RZ, R99 ;  /* 0x000000ffff3aa224 */ /* 0x002fe400078e0063 */
[----:B------:R-:W-:Y:S01]  /*20870*/  @!P2 IMAD.MOV.U32 R59, RZ, RZ, R106 ;  /* 0x000000ffff3ba224 */ /* 0x000fe200078e006a */
[----:B------:R1:W-:Y:S04]  /*20880*/  STL [R1+0x4e4], R104 ;  /* 0x0004e46801007387 */ /* 0x0003e80000100800 */
[----:B0-----:R-:W3:Y:S04]  /*20890*/  LDL.LU R99, [R1+0x4f0] ;  /* 0x0004f00001637983 */ /* 0x001ee80000300800 */
[----:B------:R-:W3:Y:S04]  /*208a0*/  LDL.LU R115, [R1+0x248] ;  /* 0x0002480001737983 */ /* 0x000ee80000300800 */
[----:B------:R0:W3:Y:S04]  /*208b0*/  @!P2 LDG.E.U8 R84, desc[UR18][R58.64] ;  /* 0x000000123a54a981 */ /* 0x0000e8000c1e1100 */
[----:B------:R-:W3:Y:S01]  /*208c0*/  LDL.LU R113, [R1+0x4b8] ;  /* 0x0004b80001717983 */ /* 0x000ee20000300800 */
[----:B0-----:R-:W-:-:S03]  /*208d0*/  @!P2 IMAD.MOV.U32 R58, RZ, RZ, R101 ;  /* 0x000000ffff3aa224 */ /* 0x001fc600078e0065 */
[----:B------:R-:W3:Y:S04]  /*208e0*/  LDL.LU R101, [R1+0x4ec] ;  /* 0x0004ec0001657983 */ /* 0x000ee80000300800 */
[----:B------:R-:W3:Y:S01]  /*208f0*/  LDL.LU R116, [R1+0x244] ;  /* 0x0002440001747983 */ /* 0x000ee20000300800 */
[----:B------:R-:W-:-:S03]  /*20900*/  @!P2 IMAD.MOV.U32 R59, RZ, RZ, R104 ;  /* 0x000000ffff3ba224 */ /* 0x000fc600078e0068 */
[----:B------:R-:W3:Y:S04]  /*20910*/  LDL.LU R114, [R1+0x4b4] ;  /* 0x0004b40001727983 */ /* 0x000ee80000300800 */
[----:B------:R-:W3:Y:S04]  /*20920*/  LDL.LU R108, [R1+0x4f8] ;  /* 0x0004f800016c7983 */ /* 0x000ee80000300800 */
[----:B------:R-:W3:Y:S04]  /*20930*/  LDL.LU R106, [R1+0x23c] ;  /* 0x00023c00016a7983 */ /* 0x000ee80000300800 */
[----:B-1----:R-:W3:Y:S01]  /*20940*/  LDL.LU R104, [R1+0x480] ;  /* 0x0004800001687983 */ /* 0x002ee20000300800 */
[----:B------:R-:W-:-:S02]  /*20950*/  PRMT R85, RZ, 0x7610, R85 ;  /* 0x00007610ff557816 */ /* 0x000fc40000000055 */
[----:B------:R-:W-:-:S04]  /*20960*/  PRMT R87, RZ, 0x7610, R87 ;  /* 0x00007610ff577816 */ /* 0x000fc80000000057 */
[----:B------:R0:W3:Y:S01]  /*20970*/  @!P2 LDG.E.U8 R85, desc[UR18][R58.64] ;  /* 0x000000123a55a981 */ /* 0x0000e2000c1e1100 */
[----:B------:R-:W-:Y:S02]  /*20980*/  PRMT R86, RZ, 0x7610, R86 ;  /* 0x00007610ff567816 */ /* 0x000fe40000000056 */
[C---:B----4-:R-:W-:Y:S02]  /*20990*/  IADD3 R98, P4, PT, R36.reuse, R98, RZ ;  /* 0x0000006224627210 */ /* 0x050fe40007f9e0ff */
[C---:B--2---:R-:W-:Y:S02]  /*209a0*/  IADD3 R105, P3, PT, R36.reuse, R105, RZ ;  /* 0x0000006924697210 */ /* 0x044fe40007f7e0ff */
[----:B------:R-:W-:-:S03]  /*209b0*/  IADD3 R102, P5, PT, R36, R102, RZ ;  /* 0x0000006624667210 */ /* 0x000fc60007fbe0ff */
[----:B------:R-:W-:Y:S04]  /*209c0*/  STL [R1+0x520], R105 ;  /* 0x0005206901007387 */ /* 0x000fe80000100800 */
[----:B------:R-:W-:Y:S01]  /*209d0*/  STL [R1+0x4b0], R98 ;  /* 0x0004b06201007387 */ /* 0x000fe20000100800 */
[----:B------:R-:W-:-:S03]  /*209e0*/  IMAD.X R107, R38, 0x1, R107, P3 ;  /* 0x00000001266b7824 */ /* 0x000fc600018e066b */
[----:B------:R-:W-:Y:S04]  /*209f0*/  STL [R1+0x478], R102 ;  /* 0x0004786601007387 */ /* 0x000fe80000100800 */
[----:B------:R1:W-:Y:S01]  /*20a00*/  STL [R1+0x51c], R107 ;  /* 0x00051c6b01007387 */ /* 0x0003e20000100800 */
[C---:B------:R-:W-:Y:S02]  /*20a10*/  IMAD.X R103, R38.reuse, 0x1, R103, P5 ;  /* 0x0000000126677824 */ /* 0x040fe400028e0667 */
[----:B------:R-:W-:-:S03]  /*20a20*/  IMAD.X R100, R38, 0x1, R100, P4 ;  /* 0x0000000126647824 */ /* 0x000fc600020e0664 */
[----:B------:R2:W-:Y:S04]  /*20a30*/  STL [R1+0x474], R103 ;  /* 0x0004746701007387 */ /* 0x0005e80000100800 */
[----:B------:R4:W-:Y:S04]  /*20a40*/  STL [R1+0x4ac], R100 ;  /* 0x0004ac6401007387 */ /* 0x0009e80000100800 */
[----:B------:R-:W3:Y:S01]  /*20a50*/  LDL.LU R109, [R1+0x4f4] ;  /* 0x0004f400016d7983 */ /* 0x000ee20000300800 */
[----:B0-----:R-:W-:Y:S02]  /*20a60*/  @!P2 IMAD.MOV.U32 R58, RZ, RZ, R105 ;  /* 0x000000ffff3aa224 */ /* 0x001fe400078e0069 */
[----:B------:R-:W-:-:S02]  /*20a70*/  @!P2 IMAD.MOV.U32 R59, RZ, RZ, R107 ;  /* 0x000000ffff3ba224 */ /* 0x000fc400078e006b */
[----:B-1----:R-:W3:Y:S04]  /*20a80*/  LDL.LU R107, [R1+0x238] ;  /* 0x00023800016b7983 */ /* 0x002ee80000300800 */
[----:B------:R0:W3:Y:S04]  /*20a90*/  @!P2 LDG.E.U8 R87, desc[UR18][R58.64] ;  /* 0x000000123a57a981 */ /* 0x0000e8000c1e1100 */
[----:B------:R-:W3:Y:S01]  /*20aa0*/  LDL.LU R105, [R1+0x47c] ;  /* 0x00047c0001697983 */ /* 0x000ee20000300800 */
[----:B0-----:R-:W-:Y:S02]  /*20ab0*/  @!P2 IMAD.MOV.U32 R58, RZ, RZ, R102 ;  /* 0x000000ffff3aa224 */ /* 0x001fe400078e0066 */
[----:B------:R-:W-:-:S02]  /*20ac0*/  @!P2 IMAD.MOV.U32 R59, RZ, RZ, R103 ;  /* 0x000000ffff3ba224 */ /* 0x000fc400078e0067 */
[----:B--2---:R-:W2:Y:S01]  /*20ad0*/  LDL.LU R103, [R1+0x4bc] ;  /* 0x0004bc0001677983 */ /* 0x004ea20000300800 */
[----:B------:R-:W-:-:S03]  /*20ae0*/  PRMT R88, RZ, 0x7610, R88 ;  /* 0x00007610ff587816 */ /* 0x000fc60000000058 */
[----:B------:R-:W2:Y:S04]  /*20af0*/  LDL.LU R102, [R1+0x4c0] ;  /* 0x0004c00001667983 */ /* 0x000ea80000300800 */
[----:B------:R0:W2:Y:S02]  /*20b00*/  @!P2 LDG.E.U8 R86, desc[UR18][R58.64] ;  /* 0x000000123a56a981 */ /* 0x0000a4000c1e1100 */
[----:B0-----:R-:W-:Y:S02]  /*20b10*/  @!P2 IMAD.MOV.U32 R59, RZ, RZ, R100 ;  /* 0x000000ffff3ba224 */ /* 0x001fe400078e0064 */
[----:B------:R-:W-:Y:S01]  /*20b20*/  @!P2 IMAD.MOV.U32 R58, RZ, RZ, R98 ;  /* 0x000000ffff3aa224 */ /* 0x000fe200078e0062 */
[----:B----4-:R-:W4:Y:S04]  /*20b30*/  LDL.LU R100, [R1+0x234] ;  /* 0x0002340001647983 */ /* 0x010f280000300800 */
[----:B------:R-:W4:Y:S04]  /*20b40*/  LDL.LU R98, [R1+0x230] ;  /* 0x0002300001627983 */ /* 0x000f280000300800 */
[----:B------:R0:W4:Y:S01]  /*20b50*/  @!P2 LDG.E.U8 R88, desc[UR18][R58.64] ;  /* 0x000000123a58a981 */ /* 0x000122000c1e1100 */
[----:B---3--:R-:W-:-:S02]  /*20b60*/  IADD3 R99, P4, PT, R36, R99, RZ ;  /* 0x0000006324637210 */ /* 0x008fc40007f9e0ff */
[----:B------:R-:W-:-:S03]  /*20b70*/  IADD3 R115, P3, PT, R36, R115, RZ ;  /* 0x0000007324737210 */ /* 0x000fc60007f7e0ff */
[----:B------:R-:W-:Y:S01]  /*20b80*/  STL [R1+0x4f0], R99 ;  /* 0x0004f06301007387 */ /* 0x000fe20000100800 */
[----:B------:R-:W-:-:S03]  /*20b90*/  IADD3 R113, P5, PT, R36, R113, RZ ;  /* 0x0000007124717210 */ /* 0x000fc60007fbe0ff */
[----:B------:R-:W-:Y:S01]  /*20ba0*/  STL [R1+0x248], R115 ;  /* 0x0002487301007387 */ /* 0x000fe20000100800 */
[----:B------:R-:W-:-:S03]  /*20bb0*/  IMAD.X R101, R38, 0x1, R101, P4 ;  /* 0x0000000126657824 */ /* 0x000fc600020e0665 */
[----:B------:R-:W-:Y:S01]  /*20bc0*/  STL [R1+0x4b8], R113 ;  /* 0x0004b87101007387 */ /* 0x000fe20000100800 */
[----:B------:R-:W-:-:S03]  /*20bd0*/  IMAD.X R116, R38, 0x1, R116, P3 ;  /* 0x0000000126747824 */ /* 0x000fc600018e0674 */
[----:B------:R1:W-:Y:S01]  /*20be0*/  STL [R1+0x4ec], R101 ;  /* 0x0004ec6501007387 */ /* 0x0003e20000100800 */
[----:B0-----:R-:W-:-:S03]  /*20bf0*/  @!P2 IMAD.MOV.U32 R59, RZ, RZ, R101 ;  /* 0x000000ffff3ba224 */ /* 0x001fc600078e0065 */
[----:B------:R0:W-:Y:S01]  /*20c00*/  STL [R1+0x244], R116 ;  /* 0x0002447401007387 */ /* 0x0001e20000100800 */
[----:B------:R-:W-:-:S03]  /*20c10*/  @!P2 IMAD.MOV.U32 R58, RZ, RZ, R99 ;  /* 0x000000ffff3aa224 */ /* 0x000fc600078e0063 */
[----:B-1----:R-:W3:Y:S04]  /*20c20*/  LDL.LU R101, [R1+0x228] ;  /* 0x0002280001657983 */ /* 0x002ee80000300800 */
[----:B------:R-:W3:Y:S01]  /*20c30*/  LDL.LU R99, [R1+0x22c] ;  /* 0x00022c0001637983 */ /* 0x000ee20000300800 */
[----:B------:R-:W-:Y:S02]  /*20c40*/  PRMT R90, RZ, 0x7610, R90 ;  /* 0x00007610ff5a7816 */ /* 0x000fe4000000005a */
[----:B------:R-:W-:Y:S01]  /*20c50*/  PRMT R91, RZ, 0x7610, R91 ;  /* 0x00007610ff5b7816 */ /* 0x000fe2000000005b */
[----:B------:R-:W-:-:S03]  /*20c60*/  IMAD.X R114, R38, 0x1, R114, P5 ;  /* 0x0000000126727824 */ /* 0x000fc600028e0672 */
[----:B------:R1:W3:Y:S01]  /*20c70*/  @!P2 LDG.E.U8 R90, desc[UR18][R58.64] ;  /* 0x000000123a5aa981 */ /* 0x0002e2000c1e1100 */
[C---:B------:R-:W-:Y:S02]  /*20c80*/  IADD3 R108, P4, PT, R36.reuse, R108, RZ ;  /* 0x0000006c246c7210 */ /* 0x040fe40007f9e0ff */
[----:B------:R-:W-:Y:S01]  /*20c90*/  PRMT R89, RZ, 0x7610, R89 ;  /* 0x00007610ff597816 */ /* 0x000fe20000000059 */
[----:B-1----:R-:W-:Y:S02]  /*20ca0*/  @!P2 IMAD.MOV.U32 R58, RZ, RZ, R115 ;  /* 0x000000ffff3aa224 */ /* 0x002fe400078e0073 */
[----:B------:R-:W-:Y:S01]  /*20cb0*/  @!P2 IMAD.MOV.U32 R59, RZ, RZ, R116 ;  /* 0x000000ffff3ba224 */ /* 0x000fe200078e0074 */
[----:B------:R-:W-:-:S04]  /*20cc0*/  IADD3 R106, P3, PT, R36, R106, RZ ;  /* 0x0000006a246a7210 */ /* 0x000fc80007f7e0ff */
[----:B------:R1:W3:Y:S01]  /*20cd0*/  @!P2 LDG.E.U8 R91, desc[UR18][R58.64] ;  /* 0x000000123a5ba981 */ /* 0x0002e2000c1e1100 */
[----:B------:R-:W-:Y:S01]  /*20ce0*/  PRMT R93, RZ, 0x7610, R93 ;  /* 0x00007610ff5d7816 */ /* 0x000fe2000000005d */
[----:B-1----:R-:W-:Y:S02]  /*20cf0*/  @!P2 IMAD.MOV.U32 R58, RZ, RZ, R113 ;  /* 0x000000ffff3aa224 */ /* 0x002fe400078e0071 */
[----:B------:R-:W-:Y:S01]  /*20d00*/  @!P2 IMAD.MOV.U32 R59, RZ, RZ, R114 ;  /* 0x000000ffff3ba224 */ /* 0x000fe200078e0072 */
[----:B------:R-:W-:-:S04]  /*20d10*/  IADD3 R104, P5, PT, R36, R104, RZ ;  /* 0x0000006824687210 */ /* 0x000fc80007fbe0ff */
[----:B------:R1:W3:Y:S01]  /*20d20*/  @!P2 LDG.E.U8 R89, desc[UR18][R58.64] ;  /* 0x000000123a59a981 */ /* 0x0002e2000c1e1100 */
[----:B------:R-:W-:Y:S01]  /*20d30*/  PRMT R94, RZ, 0x7610, R94 ;  /* 0x00007610ff5e7816 */ /* 0x000fe2000000005e */
[----:B-1----:R-:W-:Y:S01]  /*20d40*/  @!P2 IMAD.MOV.U32 R58, RZ, RZ, R108 ;  /* 0x000000ffff3aa224 */ /* 0x002fe200078e006c */
[----:B------:R-:W-:Y:S02]  /*20d50*/  PRMT R92, RZ, 0x7610, R92 ;  /* 0x00007610ff5c7816 */ /* 0x000fe4000000005c */
[----:B------:R-:W-:Y:S01]  /*20d60*/  PRMT R96, RZ, 0x7610, R96 ;  /* 0x00007610ff607816 */ /* 0x000fe20000000060 */
[----:B------:R-:W-:-:S04]  /*20d70*/  IMAD.X R109, R38, 0x1, R109, P4 ;  /* 0x00000001266d7824 */ /* 0x000fc800020e066d */
[----:B------:R-:W-:Y:S02]  /*20d80*/  @!P2 IMAD.MOV.U32 R59, RZ, RZ, R109 ;  /* 0x000000ffff3ba224 */ /* 0x000fe400078e006d */
[----:B------:R-:W-:-:S03]  /*20d90*/  IMAD.X R107, R38, 0x1, R107, P3 ;  /* 0x00000001266b7824 */ /* 0x000fc600018e066b */
[----:B------:R1:W3:Y:S01]  /*20da0*/  @!P2 LDG.E.U8 R93, desc[UR18][R58.64] ;  /* 0x000000123a5da981 */ /* 0x0002e2000c1e1100 */
[----:B------:R-:W-:Y:S02]  /*20db0*/  IMAD.X R105, R38, 0x1, R105, P5 ;  /* 0x0000000126697824 */ /* 0x000fe400028e0669 */
[----:B-1----:R-:W-:Y:S02]  /*20dc0*/  @!P2 IMAD.MOV.U32 R58, RZ, RZ, R106 ;  /* 0x000000ffff3aa224 */ /* 0x002fe400078e006a */
[----:B------:R-:W-:-:S05]  /*20dd0*/  @!P2 IMAD.MOV.U32 R59, RZ, RZ, R107 ;  /* 0x000000ffff3ba224 */ /* 0x000fca00078e006b */
[----:B------:R1:W3:Y:S01]  /*20de0*/  @!P2 LDG.E.U8 R94, desc[UR18][R58.64] ;  /* 0x000000123a5ea981 */ /* 0x0002e2000c1e1100 */
[----:B--2---:R-:W-:-:S05]  /*20df0*/  IADD3 R102, P5, PT, R36, R102, RZ ;  /* 0x0000006624667210 */ /* 0x004fca0007fbe0ff */
[----:B------:R-:W-:Y:S02]  /*20e00*/  IMAD.X R103, R38, 0x1, R103, P5 ;  /* 0x0000000126677824 */ /* 0x000fe400028e0667 */
[----:B-1----:R-:W-:Y:S02]  /*20e10*/  @!P2 IMAD.MOV.U32 R58, RZ, RZ, R104 ;  /* 0x000000ffff3aa224 */ /* 0x002fe400078e0068 */
[----:B------:R-:W-:-:S05]  /*20e20*/  @!P2 IMAD.MOV.U32 R59, RZ, RZ, R105 ;  /* 0x000000ffff3ba224 */ /* 0x000fca00078e0069 */
[----:B------:R1:W2:Y:S01]  /*20e30*/  @!P2 LDG.E.U8 R92, desc[UR18][R58.64] ;  /* 0x000000123a5ca981 */ /* 0x0002a2000c1e1100 */
[C---:B----4-:R-:W-:Y:S02]  /*20e40*/  IADD3 R100, P4, PT, R36.reuse, R100, RZ ;  /* 0x0000006424647210 */ /* 0x050fe40007f9e0ff */
[----:B------:R-:W-:Y:S02]  /*20e50*/  PRMT R97, RZ, 0x7610, R97 ;  /* 0x00007610ff617816 */ /* 0x000fe40000000061 */
[----:B------:R-:W-:Y:S01]  /*20e60*/  IADD3 R98, P3, PT, R36, R98, RZ ;  /* 0x0000006224627210 */ /* 0x000fe20007f7e0ff */
[----:B-1----:R-:W-:Y:S02]  /*20e70*/  @!P2 IMAD.MOV.U32 R58, RZ, RZ, R102 ;  /* 0x000000ffff3aa224 */ /* 0x002fe400078e0066 */
[----:B------:R-:W-:-:S05]  /*20e80*/  @!P2 IMAD.MOV.U32 R59, RZ, RZ, R103 ;  /* 0x000000ffff3ba224 */ /* 0x000fca00078e0067 */
[----:B------:R1:W4:Y:S01]  /*20e90*/  @!P2 LDG.E.U8 R96, desc[UR18][R58.64] ;  /* 0x000000123a60a981 */ /* 0x000322000c1e1100 */
[----:B------:R-:W-:Y:S01]  /*20ea0*/  PRMT R95, RZ, 0x7610, R95 ;  /* 0x00007610ff5f7816 */ /* 0x000fe2000000005f */
[----:B-1----:R-:W-:Y:S02]  /*20eb0*/  @!P2 IMAD.MOV.U32 R58, RZ, RZ, R100 ;  /* 0x000000ffff3aa224 */ /* 0x002fe400078e0064 */
[----:B---3--:R-:W-:-:S04]  /*20ec0*/  IMAD.X R101, R38, 0x1, R101, P4 ;  /* 0x0000000126657824 */ /* 0x008fc800020e0665 */
[----:B------:R-:W-:Y:S02]  /*20ed0*/  @!P2 IMAD.MOV.U32 R59, RZ, RZ, R101 ;  /* 0x000000ffff3ba224 */ /* 0x000fe400078e0065 */
[----:B------:R-:W-:-:S03]  /*20ee0*/  IMAD.X R99, R38, 0x1, R99, P3 ;  /* 0x0000000126637824 */ /* 0x000fc600018e0663 */
[----:B------:R1:W3:Y:S02]  /*20ef0*/  @!P2 LDG.E.U8 R97, desc[UR18][R58.64] ;  /* 0x000000123a61a981 */ /* 0x0002e4000c1e1100 */
[----:B-1----:R-:W-:Y:S02]  /*20f00*/  @!P2 IMAD.MOV.U32 R58, RZ, RZ, R98 ;  /* 0x000000ffff3aa224 */ /* 0x002fe400078e0062 */
[----:B------:R-:W-:-:S05]  /*20f10*/  @!P2 IMAD.MOV.U32 R59, RZ, RZ, R99 ;  /* 0x000000ffff3ba224 */ /* 0x000fca00078e0063 */
[----:B------:R-:W3:Y:S04]  /*20f20*/  @!P2 LDG.E.U8 R95, desc[UR18][R58.64] ;  /* 0x000000123a5fa981 */ /* 0x000ee8000c1e1100 */
[----:B------:R0:W-:Y:S04]  /*20f30*/  STL [R1+0x4b4], R114 ;  /* 0x0004b47201007387 */ /* 0x0001e80000100800 */
[----:B------:R0:W-:Y:S04]  /*20f40*/  STS.U8 [R31+UR9+0xc200], R153 ;  /* 0x00c200991f007988 */ /* 0x0001e80008000009 */
[----:B------:R0:W-:Y:S04]  /*20f50*/  STS.U8 [R31+UR9+0xc600], R144 ;  /* 0x00c600901f007988 */ /* 0x0001e80008000009 */
[----:B------:R0:W-:Y:S04]  /*20f60*/  STS.U8 [R31+UR9+0xca00], R137 ;  /* 0x00ca00891f007988 */ /* 0x0001e80008000009 */
[----:B------:R0:W-:Y:S04]  /*20f70*/  STS.U8 [R31+UR9+0xce00], R129 ;  /* 0x00ce00811f007988 */ /* 0x0001e80008000009 */
[----:B------:R0:W-:Y:S04]  /*20f80*/  STS.U8 [R31+UR9+0xd200], R122 ;  /* 0x00d2007a1f007988 */ /* 0x0001e80008000009 */
[----:B------:R0:W-:Y:S04]  /*20f90*/  STL [R1+0x4f8], R108 ;  /* 0x0004f86c01007387 */ /* 0x0001e80000100800 */
        /* <DEDUP_REMOVED lines=56> */
[----:B--2---:R0:W-:Y:S04]  /*21320*/  STS.U8 [R34+UR9+0xf380], R92 ;  /* 0x00f3805c22007988 */ /* 0x0041e80008000009 */
[----:B----4-:R0:W-:Y:S04]  /*21330*/  STS.U8 [R34+UR9+0xf780], R96 ;  /* 0x00f7806022007988 */ /* 0x0101e80008000009 */
[----:B------:R0:W-:Y:S04]  /*21340*/  STL [R1+0x238], R107 ;  /* 0x0002386b01007387 */ /* 0x0001e80000100800 */
[----:B------:R0:W-:Y:S04]  /*21350*/  STL [R1+0x47c], R105 ;  /* 0x00047c6901007387 */ /* 0x0001e80000100800 */
[----:B------:R0:W-:Y:S04]  /*21360*/  STL [R1+0x4c0], R102 ;  /* 0x0004c06601007387 */ /* 0x0001e80000100800 */
[----:B------:R0:W-:Y:S04]  /*21370*/  STL [R1+0x230], R98 ;  /* 0x0002306201007387 */ /* 0x0001e80000100800 */
[----:B---3--:R0:W-:Y:S04]  /*21380*/  STS.U8 [R34+UR9+0xfb80], R97 ;  /* 0x00fb806122007988 */ /* 0x0081e80008000009 */
[----:B------:R0:W-:Y:S04]  /*21390*/  STL [R1+0x234], R100 ;  /* 0x0002346401007387 */ /* 0x0001e80000100800 */
[----:B------:R0:W-:Y:S04]  /*213a0*/  STL [R1+0x4bc], R103 ;  /* 0x0004bc6701007387 */ /* 0x0001e80000100800 */
[----:B------:R0:W-:Y:S01]  /*213b0*/  STS.U8 [R34+UR9+0xff80], R95 ;  /* 0x00ff805f22007988 */ /* 0x0001e20008000009 */
[----:B------:R1:W-:Y:S06]  /*213c0*/  MEMBAR.ALL.CTA ;  /* 0x0000000000007992 */ /* 0x0003ec0000008000 */
[----:B-1----:R-:W1:Y:S04]  /*213d0*/  FENCE.VIEW.ASYNC.S ;  /* 0x00000000000073c6 */ /* 0x002e680000000000 */
[----:B------:R0:W-:Y:S04]  /*213e0*/  STL [R1+0x228], R101 ;  /* 0x0002286501007387 */ /* 0x0001e80000100800 */
[----:B------:R0:W-:Y:S01]  /*213f0*/  STL [R1+0x22c], R99 ;  /* 0x00022c6301007387 */ /* 0x0001e20000100800 */
[----:B------:R-:W-:Y:S01]  /*21400*/  ULEA UR6, UR11, UR9, 0x3 ;  /* 0x000000090b067291 */ /* 0x000fe2000f8e18ff */
[----:B------:R-:W-:-:S03]  /*21410*/  UMOV UR4, UR5 ;  /* 0x0000000500047c82 */ /* 0x000fc60008000000 */
[----:B------:R-:W-:Y:S01]  /*21420*/  UIADD3 UR6, UPT, UPT, UR6, 0x10000, URZ ;  /* 0x0001000006067890 */ /* 0x000fe2000fffe0ff */
[----:B-1----:R-:W-:Y:S06]  /*21430*/  BAR.SYNC.DEFER_BLOCKING 0x0 ;  /* 0x0000000000007b1d */ /* 0x002fec0000010000 */
[----:B------:R-:W-:Y:S05]  /*21440*/  @P0 BRA `(.L_x_9) ;  /* 0x0000000000480947 */ /* 0x000fea0003800000 */
[----:B------:R-:W-:Y:S01]  /*21450*/  UMOV UR13, 0x40004040 ;  /* 0x40004040000d7882 */ /* 0x000fe20000000000 */
[----:B------:R-:W-:Y:S01]  /*21460*/  UMOV UR15, 0x40004040 ;  /* 0x40004040000f7882 */ /* 0x000fe20000000000 */
[----:B------:R-:W-:Y:S01]  /*21470*/  UMOV UR16, 0x0 ;  /* 0x0000000000107882 */ /* 0x000fe20000000000 */
[----:B------:R-:W-:Y:S01]  /*21480*/  UMOV UR17, 0x8208490 ;  /* 0x0820849000117882 */ /* 0x000fe20000000000 */
[----:B------:R-:W-:Y:S01]  /*21490*/  UMOV UR32, 0x0 ;  /* 0x0000000000207882 */ /* 0x000fe20000000000 */
[----:B------:R-:W-:Y:S01]  /*214a0*/  UMOV UR33, 0x8208490 ;  /* 0x0820849000217882 */ /* 0x000fe20000000000 */
[----:B------:R-:W-:Y:S01]  /*214b0*/  UMOV UR34, 0x0 ;  /* 0x0000000000227882 */ /* 0x000fe20000000000 */
[----:B------:R-:W-:Y:S01]  /*214c0*/  UMOV UR35, 0x8208490 ;  /* 0x0820849000237882 */ /* 0x000fe20000000000 */
[----:B------:R-:W-:Y:S01]  /*214d0*/  UMOV UR7, URZ ;  /* 0x000000ff00077c82 */ /* 0x000fe20008000000 */
[----:B------:R1:W-:Y:S01]  /*214e0*/  UTCQMMA gdesc[UR12], gdesc[UR14], tmem[UR8], tmem[UR16], idesc[UR17], UPT ;  /* 0x00ff100e0c0075ea */ /* 0x0003e2000b800308 */
        /* <DEDUP_REMOVED lines=8> */
.L_x_9:
[----:B0-----:R-:W2:Y:S04]  /*21570*/  LDL R40, [R1+0x7d4] ;  /* 0x0007d40001287983 */ /* 0x001ea80000100800 */
[----:B------:R-:W2:Y:S01]  /*21580*/  LDL.LU R39, [R1+0x7c8] ;  /* 0x0007c80001277983 */ /* 0x000ea20000300800 */
[----:B------:R-:W-:-:S04]  /*21590*/  UIADD3 UR11, UPT, UPT, UR11, 0x1, URZ ;  /* 0x000000010b0b7890 */ /* 0x000fc8000fffe0ff */
[----:B------:R-:W-:-:S04]  /*215a0*/  UISETP.GT.AND UP1, UPT, UR11, 0x1, UPT ;  /* 0x000000010b00788c */ /* 0x000fc8000bf24270 */
[----:B-1----:R-:W-:Y:S02]  /*215b0*/  USEL UR5, URZ, 0x1, !UP1 ;  /* 0x00000001ff057887 */ /* 0x002fe4000c800000 */
[----:B------:R-:W-:Y:S02]  /*215c0*/  USEL UR11, UR11, URZ, !UP1 ;  /* 0x000000ff0b0b7287 */ /* 0x000fe4000c800000 */
[----:B------:R-:W-:Y:S01]  /*215d0*/  ULOP3.LUT UR5, UR4, UR5, URZ, 0x3c, !UPT ;  /* 0x0000000504057292 */ /* 0x000fe2000f8e3cff */
[----:B--2---:R-:W-:Y:S02]  /*215e0*/  ISETP.NE.U32.AND P2, PT, R39, R40, PT ;  /* 0x000000282700720c */ /* 0x004fe40003f45070 */
[----:B------:R-:W2:Y:S01]  /*215f0*/  LDL.LU R40, [R1+0x7cc] ;  /* 0x0007cc0001287983 */ /* 0x000ea20000300800 */
[----:B------:R-:W-:-:S03]  /*21600*/  IMAD.U32 R39, RZ, RZ, UR4 ;  /* 0x00000004ff277e24 */ /* 0x000fc6000f8e00ff */
[----:B--2---:R1:W-:Y:S07]  /*21610*/  STL [R1+0x7c8], R40 ;  /* 0x0007c82801007387 */ /* 0x0043ee0000100800 */
[----:B------:R-:W-:Y:S05]  /*21620*/  @P2 BRA `(.L_x_10) ;  /* 0xffffff4400c42947 */ /* 0x000fea000383ffff */
.L_x_7:
[----:B------:R-:W2:Y:S01]  /*21630*/  LDL.LU R43, [R1+0x8a4] ;  /* 0x0008a400012b7983 */ /* 0x000ea20000300800 */
[----:B0-----:R-:W0:Y:S01]  /*21640*/  LDC R44, c[0x0][0x3a0] ;  /* 0x0000e800ff2c7b82 */ /* 0x001e220000000800 */
[----:B------:R-:W3:Y:S02]  /*21650*/  LDCU UR5, c[0x0][0x3b8] ;  /* 0x00007700ff0577ac */ /* 0x000ee40008000800 */
[----:B------:R-:W4:Y:S01]  /*21660*/  LDL.LU R42, [R1+0x8e8] ;  /* 0x0008e800012a7983 */ /* 0x000f220000300800 */
[----:B------:R-:W2:Y:S03]  /*21670*/  LDCU UR7, c[0x0][0x3b4] ;  /* 0x00007680ff0777ac */ /* 0x000ea60008000800 */
[----:B------:R-:W4:Y:S01]  /*21680*/  LDL.LU R41, [R1+0x8e4] ;  /* 0x0008e40001297983 */ /* 0x000f220000300800 */
[----:B------:R-:W1:Y:S03]  /*21690*/  LDCU.128 UR12, c[0x0][0x390] ;  /* 0x00007200ff0c77ac */ /* 0x000e660008000c00 */
[----:B-1----:R-:W4:Y:S01]  /*216a0*/  LDL.LU R40, [R1+0x8e0] ;  /* 0x0008e00001287983 */ /* 0x002f220000300800 */
[----:B---3-5:R-:W-:-:S04]  /*216b0*/  IMAD R4, R0, UR5, RZ ;  /* 0x0000000500047c24 */ /* 0x028fc8000f8e02ff */
[----:B------:R-:W-:Y:S02]  /*216c0*/  VIADD R5, R4, UR5 ;  /* 0x0000000504057c36 */ /* 0x000fe40008000000 */
[----:B0-----:R-:W-:Y:S02]  /*216d0*/  VIADD R44, R44, 0x7f ;  /* 0x0000007f2c2c7836 */ /* 0x001fe40000000000 */
[----:B------:R-:W-:-:S03]  /*216e0*/  VIADD R6, R5, UR5 ;  /* 0x0000000505067c36 */ /* 0x000fc60008000000 */
[----:B------:R-:W-:Y:S01]  /*216f0*/  ISETP.GE.AND P6, PT, R44, 0x80, PT ;  /* 0x000000802c00780c */ /* 0x000fe20003fc6270 */
[----:B------:R-:W-:-:S04]  /*21700*/  VIADD R7, R6, UR5 ;  /* 0x0000000506077c36 */ /* 0x000fc80008000000 */
[----:B------:R-:W-:-:S04]  /*21710*/  VIADD R8, R7, UR5 ;  /* 0x0000000507087c36 */ /* 0x000fc80008000000 */
[----:B------:R-:W-:Y:S02]  /*21720*/  VIADD R9, R8, UR5 ;  /* 0x0000000508097c36 */ /* 0x000fe40008000000 */
[C---:B--2---:R-:W-:Y:S01]  /*21730*/  IMAD R2, R43.reuse, UR7, RZ ;  /* 0x000000072b027c24 */ /* 0x044fe2000f8e02ff */
[----:B------:R-:W-:-:S04]  /*21740*/  ISETP.GE.AND P2, PT, R43, UR14, PT ;  /* 0x0000000e2b007c0c */ /* 0x000fc8000bf46270 */
[----:B------:R-:W-:Y:S02]  /*21750*/  IADD3 R3, P4, PT, R2, UR12, RZ ;  /* 0x0000000c02037c10 */ /* 0x000fe4000ff9e0ff */
[----:B----4-:R-:W-:Y:S02]  /*21760*/  ISETP.LT.AND P5, PT, R42, UR15, !P2 ;  /* 0x0000000f2a007c0c */ /* 0x010fe4000d7a1270 */
[----:B------:R-:W-:Y:S02]  /*21770*/  ISETP.LT.AND P0, PT, R41, UR15, !P2 ;  /* 0x0000000f29007c0c */ /* 0x000fe4000d701270 */
[----:B------:R-:W-:Y:S02]  /*21780*/  LEA.HI.X.SX32 R2, R2, UR13, 0x1, P4 ;  /* 0x0000000d02027c11 */ /* 0x000fe4000a0f0eff */
[----:B------:R-:W-:Y:S01]  /*21790*/  ISETP.LT.AND P3, PT, R40, UR15, !P2 ;  /* 0x0000000f28007c0c */ /* 0x000fe2000d761270 */
[----:B------:R-:W-:-:S12]  /*217a0*/  @!P6 BRA `(.L_x_11) ;  /* 0x000000000010e947 */ /* 0x000fd80003800000 */
[----:B------:R-:W-:-:S06]  /*217b0*/  USHF.L.U32 UR4, UR4, 0x1f, URZ ;  /* 0x0000001f04047899 */ /* 0x000fcc00080006ff */
[----:B------:R-:W-:-:S04]  /*217c0*/  IMAD.U32 R10, RZ, RZ, UR4 ;  /* 0x00000004ff0a7e24 */ /* 0x000fc8000f8e00ff */
[----:B------:R-:W0:Y:S02]  /*217d0*/  SYNCS.PHASECHK.TRANS64.TRYWAIT P4, [UR6], R10 ;  /* 0x0000000aff0075a7 */ /* 0x000e240008081106 */
[----:B0-----:R-:W-:Y:S05]  /*217e0*/  @!P4 BRA `(.L_x_12) ;  /* 0x000000480000c947 */ /* 0x001fea0003800000 */
.L_x_11:
[----:B------:R-:W-:Y:S01]  /*217f0*/  BAR.SYNC.DEFER_BLOCKING 0x0 ;  /* 0x0000000000007b1d */ /* 0x000fe20000010000 */
[CC--:B------:R-:W-:Y:S01]  /*21800*/  IADD3 R154, P4, PT, R4.reuse, R3.reuse, RZ ;  /* 0x00000003049a7210 */ /* 0x0c0fe20007f9e0ff */
[----:B------:R-:W-:Y:S01]  /*21810*/  VIADD R10, R9, UR5 ;  /* 0x00000005090a7c36 */ /* 0x000fe20008000000 */
[CC--:B------:R-:W-:Y:S02]  /*21820*/  IADD3 R158, P6, PT, R5.reuse, R3.reuse, RZ ;  /* 0x00000003059e7210 */ /* 0x0c0fe40007fde0ff */
[-C--:B------:R-:W-:Y:S01]  /*21830*/  LEA.HI.X.SX32 R155, R4, R2.reuse, 0x1, P4 ;  /* 0x00000002049b7211 */ /* 0x080fe200020f0eff */
[----:B------:R-:W-:Y:S01]  /*21840*/  VIADD R4, R10, UR5 ;  /* 0x000000050a047c36 */ /* 0x000fe20008000000 */
[-C--:B------:R-:W-:Y:S01]  /*21850*/  IADD3 R152, P4, PT, R6, R3.reuse, RZ ;  /* 0x0000000306987210 */ /* 0x080fe20007f9e0ff */
[----:B------:R-:W0:Y:S01]  /*21860*/  LDCU UR4, c[0x0][0x39c] ;  /* 0x00007380ff0477ac */ /* 0x000e220008000800 */
[-C--:B------:R-:W-:Y:S01]  /*21870*/  LEA.HI.X.SX32 R159, R5, R2.reuse, 0x1, P6 ;  /* 0x00000002059f7211 */ /* 0x080fe200030f0eff */
[----:B------:R-:W-:Y:S01]  /*21880*/  VIADD R5, R4, UR5 ;  /* 0x0000000504057c36 */ /* 0x000fe20008000000 */
[-C--:B------:R-:W-:Y:S01]  /*21890*/  LEA.HI.X.SX32 R153, R6, R2.reuse, 0x1, P4 ;  /* 0x0000000206997211 */ /* 0x080fe200020f0eff */
[----:B------:R-:W1:Y:S01]  /*218a0*/  LDCU UR6, c[0x0][0x39c] ;  /* 0x00007380ff0677ac */ /* 0x000e620008000800 */
[CC--:B------:R-:W-:Y:S01]  /*218b0*/  IADD3 R134, P4, PT, R8.reuse, R3.reuse, RZ ;  /* 0x0000000308867210 */ /* 0x0c0fe20007f9e0ff */
[----:B------:R-:W-:Y:S01]  /*218c0*/  VIADD R6, R5, UR5 ;  /* 0x0000000505067c36 */ /* 0x000fe20008000000 */
[-C--:B------:R-:W-:Y:S01]  /*218d0*/  IADD3 R150, P6, PT, R7, R3.reuse, RZ ;  /* 0x0000000307967210 */ /* 0x080fe20007fde0ff */
[----:B------:R-:W2:Y:S01]  /*218e0*/  LDCU UR7, c[0x0][0x39c] ;  /* 0x00007380ff0777ac */ /* 0x000ea20008000800 */
[----:B------:R-:W-:Y:S01]  /*218f0*/  LEA.HI.X.SX32 R135, R8, R2, 0x1, P4 ;  /* 0x0000000208877211 */ /* 0x000fe200020f0eff */
[----:B------:R-:W-:Y:S01]  /*21900*/  VIADD R11, R6, UR5 ;  /* 0x00000005060b7c36 */ /* 0x000fe20008000000 */
[----:B------:R-:W-:-:S02]  /*21910*/  IADD3 R132, P4, PT, R10, R3, RZ ;  /* 0x000000030a847210 */ /* 0x000fc40007f9e0ff */
[-C--:B------:R-:W-:Y:S01]  /*21920*/  LEA.HI.X.SX32 R151, R7, R2.reuse, 0x1, P6 ;  /* 0x0000000207977211 */ /* 0x080fe200030f0eff */
[----:B------:R-:W-:Y:S01]  /*21930*/  VIADD R8, R11, UR5 ;  /* 0x000000050b087c36 */ /* 0x000fe20008000000 */
[----:B------:R-:W-:Y:S01]  /*21940*/  LEA.HI.X.SX32 R133, R10, R2, 0x1, P4 ;  /* 0x000000020a857211 */ /* 0x000fe200020f0eff */
[----:B------:R-:W3:Y:S02]  /*21950*/  @!P1 SYNCS.CCTL.IV [UR9+0x10000] ;  /* 0x01000000ff0099b1 */ /* 0x000ee40008000009 */
[----:B---3--:R-:W-:Y:S01]  /*21960*/  BAR.SYNC.DEFER_BLOCKING 0x0 ;  /* 0x0000000000007b1d */ /* 0x008fe20000010000 */
[----:B------:R-:W-:-:S05]  /*21970*/  IADD3 R14, P4, PT, R5, R3, RZ ;  /* 0x00000003050e7210 */ /* 0x000fca0007f9e0ff */
[----:B------:R-:W3:Y:S01]  /*21980*/  @!P1 SYNCS.CCTL.IV [UR9+0x10008] ;  /* 0x01000800ff0099b1 */ /* 0x000ee20008000009 */
[CC--:B------:R-:W-:Y:S01]  /*21990*/  IADD3 R148, P1, PT, R9.reuse, R3.reuse, RZ ;  /* 0x0000000309947210 */ /* 0x0c0fe20007f3e0ff */
[----:B------:R-:W4:Y:S03]  /*219a0*/  LDCU UR9, c[0x0][0x39c] ;  /* 0x00007380ff0977ac */ /* 0x000f260008000800 */
[----:B------:R-:W-:Y:S01]  /*219b0*/  LEA.HI.X.SX32 R149, R9, R2, 0x1, P1 ;  /* 0x0000000209957211 */ /* 0x000fe200008f0eff */
[----:B------:R-:W-:Y:S01]  /*219c0*/  VIADD R9, R8, UR5 ;  /* 0x0000000508097c36 */ /* 0x000fe20008000000 */
[----:B------:R-:W-:-:S04]  /*219d0*/  IADD3 R12, P1, PT, R4, R3, RZ ;  /* 0x00000003040c7210 */ /* 0x000fc80007f3e0ff */
[----:B------:R-:W-:-:S05]  /*219e0*/  LEA.HI.X.SX32 R13, R4, R2, 0x1, P1 ;  /* 0x00000002040d7211 */ /* 0x000fca00008f0eff */
[----:B------:R5:W-:Y:S04]  /*219f0*/  STL.64 [R1+0x18], R12 ;  /* 0x0000180c01007387 */ /* 0x000be80000100a00 */
[----:B-----5:R-:W5:Y:S01]  /*21a00*/  LDL.LU R12, [R1+0x8ec] ;  /* 0x0008ec00010c7983 */ /* 0x020f620000300800 */
[-C--:B------:R-:W-:Y:S01]  /*21a10*/  LEA.HI.X.SX32 R15, R5, R2.reuse, 0x1, P4 ;  /* 0x00000002050f7211 */ /* 0x080fe200020f0eff */
[----:B------:R-:W-:Y:S01]  /*21a20*/  VIADD R7, R9, UR5 ;  /* 0x0000000509077c36 */ /* 0x000fe20008000000 */
[CC--:B------:R-:W-:Y:S01]  /*21a30*/  IADD3 R16, P1, PT, R6.reuse, R3.reuse, RZ ;  /* 0x0000000306107210 */ /* 0x0c0fe20007f3e0ff */
[----:B------:R-:W2:Y:S03]  /*21a40*/  LDL.LU R10, [R1+0x81c] ;  /* 0x00081c00010a7983 */ /* 0x000ea60000300800 */
[----:B------:R-:W-:Y:S01]  /*21a50*/  LEA.HI.X.SX32 R17, R6, R2, 0x1, P1 ;  /* 0x0000000206117211 */ /* 0x000fe200008f0eff */
[----:B------:R0:W-:Y:S01]  /*21a60*/  STL.64 [R1+0x10], R14 ;  /* 0x0000100e01007387 */ /* 0x0001e20000100a00 */
[----:B------:R-:W-:Y:S01]  /*21a70*/  VIADD R6, R7, UR5 ;  /* 0x0000000507067c36 */ /* 0x000fe20008000000 */
[----:B------:R-:W-:-:S02]  /*21a80*/  IADD3 R164, P1, PT, R8, R3, RZ ;  /* 0x0000000308a47210 */ /* 0x000fc40007f3e0ff */
[----:B------:R-:W-:Y:S01]  /*21a90*/  STL.64 [R1+0x8], R16 ;  /* 0x0000081001007387 */ /* 0x000fe20000100a00 */
[----:B------:R-:W-:Y:S01]  /*21aa0*/  VIADD R5, R6, UR5 ;  /* 0x0000000506057c36 */ /* 0x000fe20008000000 */
[CC--:B0-----:R-:W-:Y:S02]  /*21ab0*/  IADD3 R14, P4, PT, R11.reuse, R3.reuse, RZ ;  /* 0x000000030b0e7210 */ /* 0x0c1fe40007f9e0ff */
[----:B------:R-:W3:Y:S02]  /*21ac0*/  LDL.LU R157, [R1+0x868] ;  /* 0x00086800019d7983 */ /* 0x000ee40000300800 */
[-C--:B------:R-:W-:Y:S02]  /*21ad0*/  LEA.HI.X.SX32 R15, R11, R2.reuse, 0x1, P4 ;  /* 0x000000020b0f7211 */ /* 0x080fe400020f0eff */
[----:B------:R-:W-:Y:S01]  /*21ae0*/  LEA.HI.X.SX32 R165, R8, R2, 0x1, P1 ;  /* 0x0000000208a57211 */ /* 0x000fe200008f0eff */
[----:B------:R-:W-:Y:S01]  /*21af0*/  VIADD R4, R5, UR5 ;  /* 0x0000000505047c36 */ /* 0x000fe20008000000 */
[-C--:B------:R-:W-:Y:S01]  /*21b00*/  IADD3 R146, P4, PT, R9, R3.reuse, RZ ;  /* 0x0000000309927210 */ /* 0x080fe20007f9e0ff */
[----:B------:R-:W3:Y:S01]  /*21b10*/  LDL.LU R160, [R1+0x86c] ;  /* 0x00086c0001a07983 */ /* 0x000ee20000300800 */
[----:B------:R-:W-:-:S02]  /*21b20*/  IADD3 R144, P1, PT, R7, R3, RZ ;  /* 0x0000000307907210 */ /* 0x000fc40007f3e0ff */
[-C--:B------:R-:W-:Y:S02]  /*21b30*/  LEA.HI.X.SX32 R147, R9, R2.reuse, 0x1, P4 ;  /* 0x0000000209937211 */ /* 0x080fe400020f0eff */
[CC--:B------:R-:W-:Y:S02]  /*21b40*/  IADD3 R142, P4, PT, R6.reuse, R3.reuse, RZ ;  /* 0x00000003068e7210 */ /* 0x0c0fe40007f9e0ff */
[-C--:B------:R-:W-:Y:S02]  /*21b50*/  LEA.HI.X.SX32 R145, R7, R2.reuse, 0x1, P1 ;  /* 0x0000000207917211 */ /* 0x080fe400008f0eff */
[-C--:B------:R-:W-:Y:S02]  /*21b60*/  IADD3 R140, P1, PT, R5, R3.reuse, RZ ;  /* 0x00000003058c7210 */ /* 0x080fe40007f3e0ff */
[----:B------:R-:W-:Y:S01]  /*21b70*/  LEA.HI.X.SX32 R143, R6, R2, 0x1, P4 ;  /* 0x00000002068f7211 */ /* 0x000fe200020f0eff */
[----:B------:R-:W-:Y:S01]  /*21b80*/  STL.64 [R1], R14 ;  /* 0x0000000e01007387 */ /* 0x000fe20000100a00 */
[----:B------:R-:W-:-:S02]  /*21b90*/  IADD3 R138, P4, PT, R4, R3, RZ ;  /* 0x00000003048a7210 */ /* 0x000fc40007f9e0ff */
[-C--:B------:R-:W-:Y:S01]  /*21ba0*/  LEA.HI.X.SX32 R141, R5, R2.reuse, 0x1, P1 ;  /* 0x00000002058d7211 */ /* 0x080fe200008f0eff */
[----:B------:R-:W-:Y:S01]  /*21bb0*/  STL.64 [R1+0x9d8], R164 ;  /* 0x0009d8a401007387 */ /* 0x000fe20000100a00 */
[----:B------:R-:W-:-:S03]  /*21bc0*/  LEA.HI.X.SX32 R139, R4, R2, 0x1, P4 ;  /* 0x00000002048b7211 */ /* 0x000fc600020f0eff */
[----:B------:R-:W-:Y:S04]  /*21bd0*/  STL [R1+0x9f0], R146 ;  /* 0x0009f09201007387 */ /* 0x000fe80000100800 */
[----:B------:R-:W-:Y:S04]  /*21be0*/  STL [R1+0x9e0], R147 ;  /* 0x0009e09301007387 */ /* 0x000fe80000100800 */
[----:B------:R-:W-:Y:S04]  /*21bf0*/  STL.64 [R1+0x9e8], R144 ;  /* 0x0009e89001007387 */ /* 0x000fe80000100a00 */
[----:B------:R-:W-:Y:S04]  /*21c00*/  STL.64 [R1+0x9f8], R142 ;  /* 0x0009f88e01007387 */ /* 0x000fe80000100a00 */
[----:B------:R0:W-:Y:S04]  /*21c10*/  STL [R1+0xa04], R140 ;  /* 0x000a048c01007387 */ /* 0x0001e80000100800 */
[----:B------:R-:W-:Y:S04]  /*21c20*/  STL [R1+0xa00], R141 ;  /* 0x000a008d01007387 */ /* 0x000fe80000100800 */
[----:B------:R1:W-:Y:S04]  /*21c30*/  STL.64 [R1+0xa08], R138 ;  /* 0x000a088a01007387 */ /* 0x0003e80000100a00 */
[----:B0-----:R-:W4:Y:S01]  /*21c40*/  LDL.LU R140, [R1+0x8f0] ;  /* 0x0008f000018c7983 */ /* 0x001f220000300800 */
[----:B------:R-:W-:-:S05]  /*21c50*/  VIADD R156, R4, UR5 ;  /* 0x00000005049c7c36 */ /* 0x000fca0008000000 */
[----:B------:R-:W-:-:S04]  /*21c60*/  IADD3 R136, P6, PT, R156, R3, RZ ;  /* 0x000000039c887210 */ /* 0x000fc80007fde0ff */
[----:B------:R-:W-:Y:S02]  /*21c70*/  LEA.HI.X.SX32 R137, R156, R2, 0x1, P6 ;  /* 0x000000029c897211 */ /* 0x000fe400030f0eff */
[----:B------:R-:W-:-:S03]  /*21c80*/  ISETP.LT.AND P6, PT, R0, UR15, !P2 ;  /* 0x0000000f00007c0c */ /* 0x000fc6000d7c1270 */
[----:B------:R-:W-:Y:S04]  /*21c90*/  STL [R1+0xa10], R137 ;  /* 0x000a108901007387 */ /* 0x000fe80000100800 */
[----:B-1----:R-:W4:Y:S04]  /*21ca0*/  LDL.LU R139, [R1+0x8f4] ;  /* 0x0008f400018b7983 */ /* 0x002f280000300800 */
[----:B------:R-:W4:Y:S01]  /*21cb0*/  LDL.LU R138, [R1+0x8f8] ;  /* 0x0008f800018a7983 */ /* 0x000f220000300800 */
[----:B-----5:R-:W-:Y:S02]  /*21cc0*/  ISETP.LT.AND P1, PT, R12, UR15, !P2 ;  /* 0x0000000f0c007c0c */ /* 0x020fe4000d721270 */
[----:B--2---:R-:W-:-:S02]  /*21cd0*/  ISETP.LT.AND P4, PT, R10, UR15, !P2 ;  /* 0x0000000f0a007c0c */ /* 0x004fc4000d781270 */
[----:B------:R-:W0:Y:S01]  /*21ce0*/  LDTM.x128 R4, tmem[UR10] ;  /* 0x0000000a000479ee */ /* 0x000e2200083c0000 */
[----:B------:R-:W-:Y:S01]  /*21cf0*/  NOP ;  /* 0x0000000000007918 */ /* 0x000fe20000000000 */
[----:B------:R-:W-:Y:S01]  /*21d00*/  VIADD R0, R156, UR5 ;  /* 0x000000059c007c36 */ /* 0x000fe20008000000 */
[----:B------:R-:W1:Y:S01]  /*21d10*/  LDCU UR10, c[0x0][0x39c] ;  /* 0x00007380ff0a77ac */ /* 0x000e620008000800 */
[----:B0-----:R-:W-:-:S05]  /*21d20*/  F2FP.SATFINITE.E5M2.F32.PACK_AB_MERGE_C R5, R5, R4, RZ ;  /* 0x000000040505723e */ /* 0x001fca00048060ff */
[----:B------:R0:W-:Y:S02]  /*21d30*/  @P6 STG.E.U8 desc[UR18][R154.64], R5 ;  /* 0x000000059a006986 */ /* 0x0001e4000c101112 */
[----:B0-----:R-:W-:-:S04]  /*21d40*/  PRMT R5, R5, 0x9910, RZ ;  /* 0x0000991005057816 */ /* 0x001fc800000000ff */
[----:B------:R-:W-:-:S05]  /*21d50*/  SHF.R.S32.HI R5, RZ, 0x8, R5 ;  /* 0x00000008ff057819 */ /* 0x000fca0000011405 */
[----:B------:R0:W-:Y:S01]  /*21d60*/  @P5 STG.E.U8 desc[UR18][R158.64], R5 ;  /* 0x000000059e005986 */ /* 0x0001e2000c101112 */
[----:B---3--:R-:W-:Y:S02]  /*21d70*/  ISETP.LT.AND P5, PT, R160, UR15, !P2 ;  /* 0x0000000fa0007c0c */ /* 0x008fe4000d7a1270 */
[----:B------:R-:W-:-:S05]  /*21d80*/  F2FP.SATFINITE.E5M2.F32.PACK_AB_MERGE_C R160, R7, R6, RZ ;  /* 0x0000000607a0723e */ /* 0x000fca00048060ff */
[----:B------:R2:W-:Y:S01]  /*21d90*/  @P0 STG.E.U8 desc[UR18][R152.64], R160 ;  /* 0x000000a098000986 */ /* 0x0005e2000c101112 */
[----:B----4-:R-:W-:-:S03]  /*21da0*/  ISETP.LT.AND P0, PT, R140, UR15, !P2 ;  /* 0x0000000f8c007c0c */ /* 0x010fc6000d701270 */
[----:B------:R-:W3:Y:S04]  /*21db0*/  LDL.LU R140, [R1+0x8fc] ;  /* 0x0008fc00018c7983 */ /* 0x000ee80000300800 */
[----:B------:R-:W4:Y:S01]  /*21dc0*/  LDL.LU R146, [R1+0x900] ;  /* 0x0009000001927983 */ /* 0x000f220000300800 */
[----:B------:R-:W-:-:S04]  /*21dd0*/  ISETP.LT.AND P6, PT, R157, UR15, !P2 ;  /* 0x0000000f9d007c0c */ /* 0x000fc8000d7c1270 */
[----:B------:R-:W-:Y:S02]  /*21de0*/  P2R R4, PR, RZ, 0x40 ;  /* 0x00000040ff047803 */ /* 0x000fe40000000000 */
[----:B------:R-:W-:-:S04]  /*21df0*/  IADD3 R156, P6, PT, R0, R3, RZ ;  /* 0x00000003009c7210 */ /* 0x000fc80007fde0ff */
[C---:B------:R-:W-:Y:S01]  /*21e00*/  LEA.HI.X.SX32 R157, R0.reuse, R2, 0x1, P6 ;  /* 0x00000002009d7211 */ /* 0x040fe200030f0eff */
[----:B------:R-:W-:-:S05]  /*21e10*/  VIADD R0, R0, UR5 ;  /* 0x0000000500007c36 */ /* 0x000fca0008000000 */
[----:B------:R-:W-:-:S04]  /*21e20*/  IADD3 R154, P6, PT, R0, R3, RZ ;  /* 0x00000003009a7210 */ /* 0x000fc80007fde0ff */
[C---:B------:R-:W-:Y:S01]  /*21e30*/  LEA.HI.X.SX32 R155, R0.reuse, R2, 0x1, P6 ;  /* 0x00000002009b7211 */ /* 0x040fe200030f0eff */
[----:B------:R-:W-:Y:S01]  /*21e40*/  VIADD R0, R0, UR5 ;  /* 0x0000000500007c36 */ /* 0x000fe20008000000 */
[----:B------:R-:W-:Y:S02]  /*21e50*/  ISETP.NE.AND P6, PT, R4, RZ, PT ;  /* 0x000000ff0400720c */ /* 0x000fe40003fc5270 */
[----:B------:R-:W-:Y:S02]  /*21e60*/  P2R R137, PR, RZ, 0x20 ;  /* 0x00000020ff897803 */ /* 0x000fe40000000000 */
[----:B------:R-:W-:-:S04]  /*21e70*/  IADD3 R4, P5, PT, R0, R3, RZ ;  /* 0x0000000300047210 */ /* 0x000fc80007fbe0ff */
[C---:B0-----:R-:W-:Y:S01]  /*21e80*/  LEA.HI.X.SX32 R5, R0.reuse, R2, 0x1, P5 ;  /* 0x0000000200057211 */ /* 0x041fe200028f0eff */
[----:B------:R-:W-:-:S05]  /*21e90*/  VIADD R0, R0, UR5 ;  /* 0x0000000500007c36 */ /* 0x000fca0008000000 */
[----:B------:R-:W-:-:S04]  /*21ea0*/  IADD3 R6, P5, PT, R0, R3, RZ ;  /* 0x0000000300067210 */ /* 0x000fc80007fbe0ff */
[C---:B------:R-:W-:Y:S01]  /*21eb0*/  LEA.HI.X.SX32 R7, R0.reuse, R2, 0x1, P5 ;  /* 0x0000000200077211 */ /* 0x040fe200028f0eff */
[----:B------:R-:W-:-:S05]  /*21ec0*/  VIADD R0, R0, UR5 ;  /* 0x0000000500007c36 */ /* 0x000fca0008000000 */
[----:B------:R-:W-:-:S04]  /*21ed0*/  IADD3 R158, P5, PT, R0, R3, RZ ;  /* 0x00000003009e7210 */ /* 0x000fc80007fbe0ff */
[C---:B------:R-:W-:Y:S01]  /*21ee0*/  LEA.HI.X.SX32 R159, R0.reuse, R2, 0x1, P5 ;  /* 0x00000002009f7211 */ /* 0x040fe200028f0eff */
[----:B------:R-:W-:Y:S01]  /*21ef0*/  VIADD R0, R0, UR5 ;  /* 0x0000000500007c36 */ /* 0x000fe20008000000 */
[----:B--2---:R-:W-:-:S04]  /*21f00*/  PRMT R160, R160, 0x9910, RZ ;  /* 0x00009910a0a07816 */ /* 0x004fc800000000ff */
[CC--:B------:R-:W-:Y:S02]  /*21f10*/  IADD3 R152, P5, PT, R0.reuse, R3.reuse, RZ ;  /* 0x0000000300987210 */ /* 0x0c0fe40007fbe0ff */
[----:B------:R-:W-:Y:S02]  /*21f20*/  SHF.R.S32.HI R160, RZ, 0x8, R160 ;  /* 0x00000008ffa07819 */ /* 0x000fe400000114a0 */
[C---:B------:R-:W-:Y:S01]  /*21f30*/  LEA.HI.X.SX32 R153, R0.reuse, R2, 0x1, P5 ;  /* 0x0000000200997211 */ /* 0x040fe200028f0eff */
[----:B------:R-:W-:Y:S02]  /*21f40*/  VIADD R0, R0, UR5 ;  /* 0x0000000500007c36 */ /* 0x000fe40008000000 */
[----:B------:R0:W-:Y:S01]  /*21f50*/  @P3 STG.E.U8 desc[UR18][R150.64], R160 ;  /* 0x000000a096003986 */ /* 0x0001e2000c101112 */
[----:B------:R-:W-:Y:S02]  /*21f60*/  F2FP.SATFINITE.E5M2.F32.PACK_AB_MERGE_C R162, R9, R8, RZ ;  /* 0x0000000809a2723e */ /* 0x000fe400048060ff */
[----:B0-----:R-:W-:-:S04]  /*21f70*/  IADD3 R150, P5, PT, R0, R3, RZ ;  /* 0x0000000300967210 */ /* 0x001fc80007fbe0ff */
[C---:B------:R-:W-:Y:S01]  /*21f80*/  LEA.HI.X.SX32 R151, R0.reuse, R2, 0x1, P5 ;  /* 0x0000000200977211 */ /* 0x040fe200028f0eff */
[----:B------:R-:W-:-:S05]  /*21f90*/  VIADD R0, R0, UR5 ;  /* 0x0000000500007c36 */ /* 0x000fca0008000000 */
[----:B------:R-:W-:-:S04]  /*21fa0*/  IADD3 R8, P5, PT, R0, R3, RZ ;  /* 0x0000000300087210 */ /* 0x000fc80007fbe0ff */
[C---:B------:R-:W-:Y:S01]  /*21fb0*/  LEA.HI.X.SX32 R9, R0.reuse, R2, 0x1, P5 ;  /* 0x0000000200097211 */ /* 0x040fe200028f0eff */
[----:B------:R-:W-:-:S05]  /*21fc0*/  VIADD R0, R0, UR5 ;  /* 0x0000000500007c36 */ /* 0x000fca0008000000 */
[----:B------:R-:W-:-:S04]  /*21fd0*/  IADD3 R160, P5, PT, R0, R3, RZ ;  /* 0x0000000300a07210 */ /* 0x000fc80007fbe0ff */
[CC--:B------:R-:W-:Y:S01]  /*21fe0*/  LEA.HI.X.SX32 R161, R0.reuse, R2.reuse, 0x1, P5 ;  /* 0x0000000200a17211 */ /* 0x0c0fe200028f0eff */
[----:B------:R-:W-:Y:S01]  /*21ff0*/  VIADD R0, R0, UR5 ;  /* 0x0000000500007c36 */ /* 0x000fe20008000000 */
[----:B------:R0:W-:Y:S04]  /*22000*/  @P1 STG.E.U8 desc[UR18][R134.64], R162 ;  /* 0x000000a286001986 */ /* 0x0001e8000c101112 */
[----:B0-----:R-:W-:Y:S02]  /*22010*/  IADD3 R134, P5, PT, R0, R3, RZ ;  /* 0x0000000300867210 */ /* 0x001fe40007fbe0ff */
[----:B------:R-:W-:Y:S02]  /*22020*/  PRMT R162, R162, 0x9910, RZ ;  /* 0x00009910a2a27816 */ /* 0x000fe400000000ff */
[C---:B------:R-:W-:Y:S01]  /*22030*/  LEA.HI.X.SX32 R135, R0.reuse, R2, 0x1, P5 ;  /* 0x0000000200877211 */ /* 0x040fe200028f0eff */
[----:B------:R-:W-:Y:S01]  /*22040*/  VIADD R0, R0, UR5 ;  /* 0x0000000500007c36 */ /* 0x000fe20008000000 */
[----:B------:R-:W-:-:S05]  /*22050*/  SHF.R.S32.HI R162, RZ, 0x8, R162 ;  /* 0x00000008ffa27819 */ /* 0x000fca00000114a2 */
[----:B------:R0:W-:Y:S01]  /*22060*/  @P4 STG.E.U8 desc[UR18][R148.64], R162 ;  /* 0x000000a294004986 */ /* 0x0001e2000c101112 */
[----:B------:R-:W-:Y:S02]  /*22070*/  ISETP.LT.AND P3, PT, R139, UR15, !P2 ;  /* 0x0000000f8b007c0c */ /* 0x000fe4000d761270 */
[----:B------:R-:W-:Y:S02]  /*22080*/  ISETP.LT.AND P1, PT, R138, UR15, !P2 ;  /* 0x0000000f8a007c0c */ /* 0x000fe4000d721270 */
[----:B------:R-:W2:Y:S04]  /*22090*/  LDL.LU.64 R138, [R1+0x18] ;  /* 0x00001800018a7983 */ /* 0x000ea80000300a00 */
[----:B------:R-:W5:Y:S01]  /*220a0*/  LDL.LU.64 R142, [R1+0x10] ;  /* 0x00001000018e7983 */ /* 0x000f620000300a00 */
[----:B0-----:R-:W-:-:S03]  /*220b0*/  IADD3 R148, P4, PT, R0, R3, RZ ;  /* 0x0000000300947210 */ /* 0x001fc60007f9e0ff */
[----:B------:R-:W5:Y:S01]  /*220c0*/  LDL.LU R141, [R1+0x7dc] ;  /* 0x0007dc00018d7983 */ /* 0x000f620000300800 */
[C---:B------:R-:W-:Y:S01]  /*220d0*/  LEA.HI.X.SX32 R149, R0.reuse, R2, 0x1, P4 ;  /* 0x0000000200957211 */ /* 0x040fe200020f0eff */
[----:B------:R-:W-:Y:S02]  /*220e0*/  VIADD R0, R0, UR5 ;  /* 0x0000000500007c36 */ /* 0x000fe40008000000 */
[----:B------:R-:W5:Y:S04]  /*220f0*/  LDL.LU.64 R144, [R1+0x8] ;  /* 0x0000080001907983 */ /* 0x000f680000300a00 */
[----:B------:R-:W5:Y:S01]  /*22100*/  LDL.LU.64 R164, [R1] ;  /* 0x0000000001a47983 */ /* 0x000f620000300a00 */
[----:B---3--:R-:W-:Y:S02]  /*22110*/  ISETP.LT.AND P5, PT, R140, UR15, !P2 ;  /* 0x0000000f8c007c0c */ /* 0x008fe4000d7a1270 */
[----:B------:R-:W-:-:S02]  /*22120*/  F2FP.SATFINITE.E5M2.F32.PACK_AB_MERGE_C R140, R11, R10, RZ ;  /* 0x0000000a0b8c723e */ /* 0x000fc400048060ff */
[----:B------:R-:W-:-:S04]  /*22130*/  IADD3 R10, P4, PT, R0, R3, RZ ;  /* 0x00000003000a7210 */ /* 0x000fc80007f9e0ff */
[----:B------:R-:W-:Y:S02]  /*22140*/  LEA.HI.X.SX32 R11, R0, R2, 0x1, P4 ;  /* 0x00000002000b7211 */ /* 0x000fe400020f0eff */
[----:B----4-:R-:W-:Y:S02]  /*22150*/  ISETP.LT.AND P4, PT, R146, UR15, !P2 ;  /* 0x0000000f92007c0c */ /* 0x010fe4000d781270 */
[----:B------:R-:W3:Y:S04]  /*22160*/  LDL.LU R146, [R1+0x88c] ;  /* 0x00088c0001927983 */ /* 0x000ee80000300800 */
[----:B------:R-:W4:Y:S01]  /*22170*/  LDL.LU R147, [R1+0x888] ;  /* 0x0008880001937983 */ /* 0x000f220000300800 */
[----:B------:R-:W-:-:S03]  /*22180*/  VIADD R0, R0, UR5 ;  /* 0x0000000500007c36 */ /* 0x000fc60008000000 */
[----:B------:R0:W-:Y:S02]  /*22190*/  @P6 STG.E.U8 desc[UR18][R132.64], R140 ;  /* 0x0000008c84006986 */ /* 0x0001e4000c101112 */
[----:B0-----:R-:W-:-:S04]  /*221a0*/  IADD3 R132, P6, PT, R0, R3, RZ ;  /* 0x0000000300847210 */ /* 0x001fc80007fde0ff */
[C---:B------:R-:W-:Y:S01]  /*221b0*/  LEA.HI.X.SX32 R133, R0.reuse, R2, 0x1, P6 ;  /* 0x0000000200857211 */ /* 0x040fe200030f0eff */
[----:B------:R-:W-:-:S05]  /*221c0*/  VIADD R0, R0, UR5 ;  /* 0x0000000500007c36 */ /* 0x000fca0008000000 */
[----:B------:R-:W-:-:S04]  /*221d0*/  IADD3 R162, P6, PT, R0, R3, RZ ;  /* 0x0000000300a27210 */ /* 0x000fc80007fde0ff */
[----:B------:R-:W-:Y:S02]  /*221e0*/  LEA.HI.X.SX32 R163, R0, R2, 0x1, P6 ;  /* 0x0000000200a37211 */ /* 0x000fe400030f0eff */
[----:B------:R-:W-:Y:S02]  /*221f0*/  ISETP.NE.AND P6, PT, R137, RZ, PT ;  /* 0x000000ff8900720c */ /* 0x000fe40003fc5270 */
[----:B------:R-:W-:Y:S01]  /*22200*/  PRMT R140, R140, 0x9910, RZ ;  /* 0x000099108c8c7816 */ /* 0x000fe200000000ff */
[----:B------:R-:W4:Y:S01]  /*22210*/  LDL.LU R137, [R1+0xa10] ;  /* 0x000a100001897983 */ /* 0x000f220000300800 */
[----:B------:R-:W-:Y:S02]  /*22220*/  F2FP.SATFINITE.E5M2.F32.PACK_AB_MERGE_C R12, R13, R12, RZ ;  /* 0x0000000c0d0c723e */ /* 0x000fe400048060ff */
[----:B------:R-:W-:Y:S02]  /*22230*/  SHF.R.S32.HI R140, RZ, 0x8, R140 ;  /* 0x00000008ff8c7819 */ /* 0x000fe4000001148c */
[----:B------:R-:W-:-:S05]  /*22240*/  F2FP.SATFINITE.E5M2.F32.PACK_AB_MERGE_C R14, R15, R14, RZ ;  /* 0x0000000e0f0e723e */ /* 0x000fca00048060ff */
[----:B--2---:R0:W-:Y:S04]  /*22250*/  @P6 STG.E.U8 desc[UR18][R138.64], R140 ;  /* 0x0000008c8a006986 */ /* 0x0041e8000c101112 */
[----:B-----5:R2:W-:Y:S01]  /*22260*/  @P0 STG.E.U8 desc[UR18][R142.64], R12 ;  /* 0x0000000c8e000986 */ /* 0x0205e2000c101112 */
[----:B------:R-:W-:-:S03]  /*22270*/  ISETP.LT.AND P6, PT, R141, UR15, !P2 ;  /* 0x0000000f8d007c0c */ /* 0x000fc6000d7c1270 */
[----:B0-----:R-:W5:Y:S01]  /*22280*/  LDL.LU.64 R138, [R1+0xa08] ;  /* 0x000a0800018a7983 */ /* 0x001f620000300a00 */
[----:B--2---:R-:W-:-:S03]  /*22290*/  PRMT R12, R12, 0x9910, RZ ;  /* 0x000099100c0c7816 */ /* 0x004fc600000000ff */
[----:B------:R-:W2:Y:S01]  /*222a0*/  LDL.LU R140, [R1+0xa04] ;  /* 0x000a0400018c7983 */ /* 0x000ea20000300800 */
[----:B------:R-:W-:-:S03]  /*222b0*/  SHF.R.S32.HI R12, RZ, 0x8, R12 ;  /* 0x00000008ff0c7819 */ /* 0x000fc6000001140c */
[----:B------:R-:W2:Y:S04]  /*222c0*/  LDL.LU R141, [R1+0xa00] ;  /* 0x000a0000018d7983 */ /* 0x000ea80000300800 */
[----:B------:R-:W2:Y:S04]  /*222d0*/  LDL.LU R13, [R1+0x908] ;  /* 0x00090800010d7983 */ /* 0x000ea80000300800 */
[----:B------:R-:W2:Y:S04]  /*222e0*/  LDL.LU.64 R142, [R1+0x9f8] ;  /* 0x0009f800018e7983 */ /* 0x000ea80000300a00 */
[----:B------:R0:W-:Y:S04]  /*222f0*/  @P3 STG.E.U8 desc[UR18][R144.64], R12 ;  /* 0x0000000c90003986 */ /* 0x0001e8000c101112 */
[----:B------:R0:W-:Y:S01]  /*22300*/  @P1 STG.E.U8 desc[UR18][R164.64], R14 ;  /* 0x0000000ea4001986 */ /* 0x0001e2000c101112 */
[----:B---3--:R-:W-:-:S03]  /*22310*/  ISETP.LT.AND P0, PT, R146, UR15, !P2 ;  /* 0x0000000f92007c0c */ /* 0x008fc6000d701270 */
[----:B------:R-:W3:Y:S01]  /*22320*/  LDL.LU R146, [R1+0x9f0] ;  /* 0x0009f00001927983 */ /* 0x000ee20000300800 */
[----:B----4-:R-:W-:-:S03]  /*22330*/  ISETP.LT.AND P3, PT, R147, UR15, !P2 ;  /* 0x0000000f93007c0c */ /* 0x010fc6000d761270 */
[----:B0-----:R-:W4:Y:S04]  /*22340*/  LDL.LU.64 R144, [R1+0x9e8] ;  /* 0x0009e80001907983 */ /* 0x001f280000300a00 */
[----:B------:R-:W2:Y:S04]  /*22350*/  LDL.LU R12, [R1+0x7e4] ;  /* 0x0007e400010c7983 */ /* 0x000ea80000300800 */
[----:B------:R-:W3:Y:S04]  /*22360*/  LDL.LU R147, [R1+0x9e0] ;  /* 0x0009e00001937983 */ /* 0x000ee80000300800 */
[----:B------:R-:W2:Y:S04]  /*22370*/  LDL.LU R15, [R1+0x904] ;  /* 0x00090400010f7983 */ /* 0x000ea80000300800 */
[----:B------:R-:W2:Y:S01]  /*22380*/  LDL.LU.64 R164, [R1+0x9d8] ;  /* 0x0009d80001a47983 */ /* 0x000ea20000300a00 */
[----:B------:R-:W-:-:S04]  /*22390*/  PRMT R14, R14, 0x9910, RZ ;  /* 0x000099100e0e7816 */ /* 0x000fc800000000ff */
[----:B------:R-:W-:Y:S02]  /*223a0*/  SHF.R.S32.HI R14, RZ, 0x8, R14 ;  /* 0x00000008ff0e7819 */ /* 0x000fe4000001140e */
[----:B------:R-:W-:-:S03]  /*223b0*/  F2FP.SATFINITE.E5M2.F32.PACK_AB_MERGE_C R16, R17, R16, RZ ;  /* 0x000000101110723e */ /* 0x000fc600048060ff */
[----:B--2---:R0:W-:Y:S04]  /*223c0*/  @P5 STG.E.U8 desc[UR18][R164.64], R14 ;  /* 0x0000000ea4005986 */ /* 0x0041e8000c101112 */
[----:B0-----:R-:W2:Y:S04]  /*223d0*/  LDL.LU R165, [R1+0x90c] ;  /* 0x00090c0001a57983 */ /* 0x001ea80000300800 */
[----:B------:R-:W2:Y:S01]  /*223e0*/  LDL.LU R164, [R1+0x910] ;  /* 0x0009100001a47983 */ /* 0x000ea20000300800 */
[----:B------:R-:W-:-:S03]  /*223f0*/  ISETP.LT.AND P1, PT, R15, UR15, !P2 ;  /* 0x0000000f0f007c0c */ /* 0x000fc6000d721270 */
[----:B------:R-:W2:Y:S01]  /*22400*/  LDL.LU R15, [R1+0x8c4] ;  /* 0x0008c400010f7983 */ /* 0x000ea20000300800 */
[----:B------:R-:W-:-:S03]  /*22410*/  ISETP.LT.AND P5, PT, R13, UR15, !P2 ;  /* 0x0000000f0d007c0c */ /* 0x000fc6000d7a1270 */
[----:B------:R-:W2:Y:S04]  /*22420*/  LDL.LU R13, [R1+0x8b4] ;  /* 0x0008b400010d7983 */ /* 0x000ea80000300800 */
[----:B---3--:R0:W-:Y:S01]  /*22430*/  @P4 STG.E.U8 desc[UR18][R146.64], R16 ;  /* 0x0000001092004986 */ /* 0x0081e2000c101112 */
[----:B------:R-:W-:Y:S01]  /*22440*/  ISETP.LT.AND P4, PT, R12, UR4, !P2 ;  /* 0x000000040c007c0c */ /* 0x000fe2000d781270 */
[----:B------:R-:W2:Y:S02]  /*22450*/  LDCU UR4, c[0x0][0x39c] ;  /* 0x00007380ff0477ac */ /* 0x000ea40008000800 */
[----:B------:R-:W3:Y:S04]  /*22460*/  LDL.LU R12, [R1+0x8a8] ;  /* 0x0008a800010c7983 */ /* 0x000ee80000300800 */
[----:B------:R-:W3:Y:S01]  /*22470*/  LDL.LU R14, [R1+0x898] ;  /* 0x00089800010e7983 */ /* 0x000ee20000300800 */
[----:B0-----:R-:W-:-:S03]  /*22480*/  PRMT R16, R16, 0x9910, RZ ;  /* 0x0000991010107816 */ /* 0x001fc600000000ff */
[----:B------:R-:W3:Y:S01]  /*22490*/  LDL.LU R17, [R1+0x914] ;  /* 0x0009140001117983 */ /* 0x000ee20000300800 */
[----:B------:R-:W-:-:S05]  /*224a0*/  SHF.R.S32.HI R16, RZ, 0x8, R16 ;  /* 0x00000008ff107819 */ /* 0x000fca0000011410 */
[----:B----4-:R0:W-:Y:S01]  /*224b0*/  @P6 STG.E.U8 desc[UR18][R144.64], R16 ;  /* 0x0000001090006986 */ /* 0x0101e2000c101112 */
[----:B------:R-:W-:-:S05]  /*224c0*/  F2FP.SATFINITE.E5M2.F32.PACK_AB_MERGE_C R18, R19, R18, RZ ;  /* 0x000000121312723e */ /* 0x000fca00048060ff */
[----:B------:R4:W-:Y:S04]  /*224d0*/  @P0 STG.E.U8 desc[UR18][R142.64], R18 ;  /* 0x000000128e000986 */ /* 0x0009e8000c101112 */
[----:B0-----:R-:W3:Y:S01]  /*224e0*/  LDL.LU R16, [R1+0x918] ;  /* 0x0009180001107983 */ /* 0x001ee20000300800 */
[----:B----4-:R-:W-:-:S04]  /*224f0*/  PRMT R18, R18, 0x9910, RZ ;  /* 0x0000991012127816 */ /* 0x010fc800000000ff */
[----:B------:R-:W-:-:S05]  /*22500*/  SHF.R.S32.HI R18, RZ, 0x8, R18 ;  /* 0x00000008ff127819 */ /* 0x000fca0000011412 */
[----:B------:R-:W-:Y:S01]  /*22510*/  @P3 STG.E.U8 desc[UR18][R140.64], R18 ;  /* 0x000000128c003986 */ /* 0x000fe2000c101112 */
[----:B------:R-:W-:-:S05]  /*22520*/  F2FP.SATFINITE.E5M2.F32.PACK_AB_MERGE_C R20, R21, R20, RZ ;  /* 0x000000141514723e */ /* 0x000fca00048060ff */
[----:B-----5:R0:W-:Y:S02]  /*22530*/  @P1 STG.E.U8 desc[UR18][R138.64], R20 ;  /* 0x000000148a001986 */ /* 0x0201e4000c101112 */
[----:B0-----:R-:W-:-:S04]  /*22540*/  PRMT R20, R20, 0x9910, RZ ;  /* 0x0000991014147816 */ /* 0x001fc800000000ff */
[----:B------:R-:W-:-:S05]  /*22550*/  SHF.R.S32.HI R20, RZ, 0x8, R20 ;  /* 0x00000008ff147819 */ /* 0x000fca0000011414 */
[----:B------:R-:W-:Y:S01]  /*22560*/  @P5 STG.E.U8 desc[UR18][R136.64], R20 ;  /* 0x0000001488005986 */ /* 0x000fe2000c101112 */
[----:B--2---:R-:W-:Y:S01]  /*22570*/  ISETP.LT.AND P6, PT, R165, UR4, !P2 ;  /* 0x00000004a5007c0c */ /* 0x004fe2000d7c1270 */
[----:B------:R-:W0:Y:S02]  /*22580*/  LDCU UR4, c[0x0][0x39c] ;  /* 0x00007380ff0477ac */ /* 0x000e240008000800 */
[----:B0-----:R-:W-:Y:S01]  /*22590*/  ISETP.LT.AND P0, PT, R164, UR4, !P2 ;  /* 0x00000004a4007c0c */ /* 0x001fe2000d701270 */
[----:B------:R-:W0:Y:S02]  /*225a0*/  LDCU UR4, c[0x0][0x39c] ;  /* 0x00007380ff0477ac */ /* 0x000e240008000800 */
[----:B0-----:R-:W-:Y:S01]  /*225b0*/  ISETP.LT.AND P3, PT, R15, UR4, !P2 ;  /* 0x000000040f007c0c */ /* 0x001fe2000d761270 */
[----:B------:R-:W0:Y:S01]  /*225c0*/  LDCU UR4, c[0x0][0x39c] ;  /* 0x00007380ff0477ac */ /* 0x000e220008000800 */
[----:B------:R-:W2:Y:S01]  /*225d0*/  LDL.LU R15, [R1+0x91c] ;  /* 0x00091c00010f7983 */ /* 0x000ea20000300800 */
[----:B0-----:R-:W-:Y:S01]  /*225e0*/  ISETP.LT.AND P1, PT, R13, UR4, !P2 ;  /* 0x000000040d007c0c */ /* 0x001fe2000d721270 */
[----:B------:R-:W3:Y:S02]  /*225f0*/  LDCU UR4, c[0x0][0x39c] ;  /* 0x00007380ff0477ac */ /* 0x000ee40008000800 */
[----:B------:R-:W4:Y:S01]  /*22600*/  LDL.LU R13, [R1+0x920] ;  /* 0x00092000010d7983 */ /* 0x000f220000300800 */
[----:B---3--:R-:W-:Y:S01]  /*22610*/  ISETP.LT.AND P5, PT, R12, UR4, !P2 ;  /* 0x000000040c007c0c */ /* 0x008fe2000d7a1270 */
[----:B------:R-:W0:Y:S02]  /*22620*/  LDCU UR4, c[0x0][0x39c] ;  /* 0x00007380ff0477ac */ /* 0x000e240008000800 */
[----:B------:R-:W3:Y:S01]  /*22630*/  LDL.LU R12, [R1+0x8d0] ;  /* 0x0008d000010c7983 */ /* 0x000ee20000300800 */
[----:B------:R-:W-:-:S05]  /*22640*/  F2FP.SATFINITE.E5M2.F32.PACK_AB_MERGE_C R22, R23, R22, RZ ;  /* 0x000000161716723e */ /* 0x000fca00048060ff */
[----:B------:R5:W-:Y:S01]  /*22650*/  @P6 STG.E.U8 desc[UR18][R156.64], R22 ;  /* 0x000000169c006986 */ /* 0x000be2000c101112 */
[----:B0-----:R-:W-:Y:S01]  /*22660*/  ISETP.LT.AND P6, PT, R14, UR4, !P2 ;  /* 0x000000040e007c0c */ /* 0x001fe2000d7c1270 */
[----:B------:R-:W0:Y:S01]  /*22670*/  LDCU UR4, c[0x0][0x39c] ;  /* 0x00007380ff0477ac */ /* 0x000e220008000800 */
[----:B-----5:R-:W-:Y:S01]  /*22680*/  PRMT R22, R22, 0x9910, RZ ;  /* 0x0000991016167816 */ /* 0x020fe200000000ff */
[----:B------:R-:W5:Y:S03]  /*22690*/  LDL.LU R14, [R1+0x8b8] ;  /* 0x0008b800010e7983 */ /* 0x000f660000300800 */
[----:B------:R-:W-:-:S05]  /*226a0*/  SHF.R.S32.HI R22, RZ, 0x8, R22 ;  /* 0x00000008ff167819 */ /* 0x000fca0000011416 */
[----:B------:R-:W-:Y:S01]  /*226b0*/  @P0 STG.E.U8 desc[UR18][R154.64], R22 ;  /* 0x000000169a000986 */ /* 0x000fe2000c101112 */
[----:B0-----:R-:W-:Y:S01]  /*226c0*/  ISETP.LT.AND P0, PT, R17, UR4, !P2 ;  /* 0x0000000411007c0c */ /* 0x001fe2000d701270 */
[----:B------:R-:W0:Y:S01]  /*226d0*/  LDCU UR4, c[0x0][0x39c] ;  /* 0x00007380ff0477ac */ /* 0x000e220008000800 */
[----:B------:R-:W-:-:S05]  /*226e0*/  F2FP.SATFINITE.E5M2.F32.PACK_AB_MERGE_C R24, R25, R24, RZ ;  /* 0x000000181918723e */ /* 0x000fca00048060ff */
[----:B------:R0:W-:Y:S02]  /*226f0*/  @P3 STG.E.U8 desc[UR18][R4.64], R24 ;  /* 0x0000001804003986 */ /* 0x0001e4000c101112 */
[----:B0-----:R-:W-:Y:S01]  /*22700*/  ISETP.LT.AND P3, PT, R16, UR4, !P2 ;  /* 0x0000000410007c0c */ /* 0x001fe2000d761270 */
[----:B------:R-:W2:Y:S01]  /*22710*/  LDCU UR4, c[0x0][0x39c] ;  /* 0x00007380ff0477ac */ /* 0x000ea20008000800 */
[----:B------:R-:W-:Y:S01]  /*22720*/  PRMT R24, R24, 0x9910, RZ ;  /* 0x0000991018187816 */ /* 0x000fe200000000ff */
[----:B------:R-:W5:Y:S03]  /*22730*/  LDL.LU R5, [R1+0x8b0] ;  /* 0x0008b00001057983 */ /* 0x000f660000300800 */
[----:B------:R-:W-:Y:S01]  /*22740*/  SHF.R.S32.HI R24, RZ, 0x8, R24 ;  /* 0x00000008ff187819 */ /* 0x000fe20000011418 */
[----:B------:R-:W5:Y:S04]  /*22750*/  LDL.LU R4, [R1+0x894] ;  /* 0x0008940001047983 */ /* 0x000f680000300800 */
[----:B------:R-:W-:Y:S01]  /*22760*/  @P1 STG.E.U8 desc[UR18][R6.64], R24 ;  /* 0x0000001806001986 */ /* 0x000fe2000c101112 */
[----:B------:R-:W-:-:S05]  /*22770*/  F2FP.SATFINITE.E5M2.F32.PACK_AB_MERGE_C R26, R27, R26, RZ ;  /* 0x0000001a1b1a723e */ /* 0x000fca00048060ff */
[----:B------:R0:W-:Y:S02]  /*22780*/  @P5 STG.E.U8 desc[UR18][R158.64], R26 ;  /* 0x0000001a9e005986 */ /* 0x0001e4000c101112 */
[----:B0-----:R-:W-:-:S04]  /*22790*/  PRMT R26, R26, 0x9910, RZ ;  /* 0x000099101a1a7816 */ /* 0x001fc800000000ff */
[----:B------:R-:W-:-:S05]  /*227a0*/  SHF.R.S32.HI R26, RZ, 0x8, R26 ;  /* 0x00000008ff1a7819 */ /* 0x000fca000001141a */
[----:B------:R-:W-:Y:S01]  /*227b0*/  @P6 STG.E.U8 desc[UR18][R152.64], R26 ;  /* 0x0000001a98006986 */ /* 0x000fe2000c101112 */
[----:B--2---:R-:W-:Y:S01]  /*227c0*/  ISETP.LT.AND P1, PT, R15, UR4, !P2 ;  /* 0x000000040f007c0c */ /* 0x004fe2000d721270 */
[----:B------:R-:W4:Y:S02]  /*227d0*/  LDCU UR4, c[0x0][0x39c] ;  /* 0x00007380ff0477ac */ /* 0x000f240008000800 */
[----:B----4-:R-:W-:Y:S01]  /*227e0*/  ISETP.LT.AND P5, PT, R13, UR4, !P2 ;  /* 0x000000040d007c0c */ /* 0x010fe2000d7a1270 */
[----:B------:R-:W3:Y:S01]  /*227f0*/  LDCU UR4, c[0x0][0x39c] ;  /* 0x00007380ff0477ac */ /* 0x000ee20008000800 */
[----:B------:R-:W2:Y:S01]  /*22800*/  LDL.LU R13, [R1+0x930] ;  /* 0x00093000010d7983 */ /* 0x000ea20000300800 */
[----:B---3--:R-:W-:Y:S01]  /*22810*/  ISETP.LT.AND P6, PT, R12, UR4, !P2 ;  /* 0x000000040c007c0c */ /* 0x008fe2000d7c1270 */
[----:B------:R-:W5:Y:S02]  /*22820*/  LDCU UR4, c[0x0][0x39c] ;  /* 0x00007380ff0477ac */ /* 0x000f640008000800 */
[----:B------:R-:W3:Y:S01]  /*22830*/  LDL.LU R12, [R1+0x92c] ;  /* 0x00092c00010c7983 */ /* 0x000ee20000300800 */
[----:B------:R-:W-:-:S02]  /*22840*/  F2FP.SATFINITE.E5M2.F32.PACK_AB_MERGE_C R28, R29, R28, RZ ;  /* 0x0000001c1d1c723e */ /* 0x000fc400048060ff */
[----:B------:R-:W-:Y:S01]  /*22850*/  F2FP.SATFINITE.E5M2.F32.PACK_AB_MERGE_C R30, R31, R30, RZ ;  /* 0x0000001e1f1e723e */ /* 0x000fe200048060ff */
[----:B------:R-:W4:Y:S04]  /*22860*/  LDL.LU R7, [R1+0x928] ;  /* 0x0009280001077983 */ /* 0x000f280000300800 */
[----:B------:R0:W-:Y:S04]  /*22870*/  @P0 STG.E.U8 desc[UR18][R150.64], R28 ;  /* 0x0000001c96000986 */ /* 0x0001e8000c101112 */
[----:B------:R-:W2:Y:S01]  /*22880*/  LDL.LU R6, [R1+0x924] ;  /* 0x0009240001067983 */ /* 0x000ea20000300800 */
[----:B-----5:R-:W-:Y:S01]  /*22890*/  ISETP.LT.AND P0, PT, R14, UR4, !P2 ;  /* 0x000000040e007c0c */ /* 0x020fe2000d701270 */
[----:B------:R-:W5:Y:S01]  /*228a0*/  LDCU UR4, c[0x0][0x39c] ;  /* 0x00007380ff0477ac */ /* 0x000f620008000800 */
[----:B0-----:R-:W-:-:S04]  /*228b0*/  PRMT R28, R28, 0x9910, RZ ;  /* 0x000099101c1c7816 */ /* 0x001fc800000000ff */
[----:B------:R-:W-:-:S05]  /*228c0*/  SHF.R.S32.HI R28, RZ, 0x8, R28 ;  /* 0x00000008ff1c7819 */ /* 0x000fca000001141c */
[----:B------:R-:W-:Y:S04]  /*228d0*/  @P3 STG.E.U8 desc[UR18][R8.64], R28 ;  /* 0x0000001c08003986 */ /* 0x000fe8000c101112 */
[----:B------:R0:W-:Y:S01]  /*228e0*/  @P1 STG.E.U8 desc[UR18][R160.64], R30 ;  /* 0x0000001ea0001986 */ /* 0x0001e2000c101112 */
[----:B------:R-:W-:Y:S02]  /*228f0*/  F2FP.SATFINITE.E5M2.F32.PACK_AB_MERGE_C R32, R33, R32, RZ ;  /* 0x000000202120723e */ /* 0x000fe400048060ff */
[----:B0-----:R-:W-:Y:S02]  /*22900*/  PRMT R30, R30, 0x9910, RZ ;  /* 0x000099101e1e7816 */ /* 0x001fe400000000ff */
[----:B-----5:R-:W-:-:S03]  /*22910*/  ISETP.LT.AND P3, PT, R5, UR4, !P2 ;  /* 0x0000000405007c0c */ /* 0x020fc6000d761270 */
[----:B------:R-:W-:Y:S01]  /*22920*/  IMAD.MOV.U32 R5, RZ, RZ, R30 ;  /* 0x000000ffff057224 */ /* 0x000fe200078e001e */
[----:B------:R-:W0:Y:S04]  /*22930*/  LDCU UR4, c[0x0][0x39c] ;  /* 0x00007380ff0477ac */ /* 0x000e280008000800 */
[----:B------:R-:W-:-:S05]  /*22940*/  SHF.R.S32.HI R5, RZ, 0x8, R5 ;  /* 0x00000008ff057819 */ /* 0x000fca0000011405 */
[----:B------:R5:W-:Y:S04]  /*22950*/  @P5 STG.E.U8 desc[UR18][R134.64], R5 ;  /* 0x0000000586005986 */ /* 0x000be8000c101112 */
[----:B------:R-:W-:Y:S01]  /*22960*/  @P6 STG.E.U8 desc[UR18][R148.64], R32 ;  /* 0x0000002094006986 */ /* 0x000fe2000c101112 */
[----:B---3--:R-:W-:Y:S02]  /*22970*/  ISETP.LT.AND P6, PT, R12, UR6, !P2 ;  /* 0x000000060c007c0c */ /* 0x008fe4000d7c1270 */
[----:B------:R-:W-:Y:S01]  /*22980*/  F2FP.SATFINITE.E5M2.F32.PACK_AB_MERGE_C R34, R35, R34, RZ ;  /* 0x000000222322723e */ /* 0x000fe200048060ff */
[----:B------:R-:W3:Y:S01]  /*22990*/  LDL.LU R12, [R1+0x8c0] ;  /* 0x0008c000010c7983 */ /* 0x000ee20000300800 */
[----:B0-----:R-:W-:Y:S01]  /*229a0*/  ISETP.LT.AND P1, PT, R4, UR4, !P2 ;  /* 0x0000000404007c0c */ /* 0x001fe2000d721270 */
[----:B------:R-:W2:Y:S01]  /*229b0*/  LDCU UR4, c[0x0][0x39c] ;  /* 0x00007380ff0477ac */ /* 0x000ea20008000800 */
[----:B------:R-:W-:Y:S01]  /*229c0*/  PRMT R4, R32, 0x9910, RZ ;  /* 0x0000991020047816 */ /* 0x000fe200000000ff */
[----:B------:R-:W-:Y:S01]  /*229d0*/  VIADD R0, R0, UR5 ;  /* 0x0000000500007c36 */ /* 0x000fe20008000000 */
[----:B------:R-:W-:Y:S01]  /*229e0*/  F2FP.SATFINITE.E5M2.F32.PACK_AB_MERGE_C R36, R37, R36, RZ ;  /* 0x000000242524723e */ /* 0x000fe200048060ff */
[----:B------:R-:W0:Y:S01]  /*229f0*/  LDCU UR6, c[0x0][0x39c] ;  /* 0x00007380ff0677ac */ /* 0x000e220008000800 */
[----:B------:R-:W-:-:S02]  /*22a00*/  SHF.R.S32.HI R4, RZ, 0x8, R4 ;  /* 0x00000008ff047819 */ /* 0x000fc40000011404 */
[----:B-----5:R-:W-:-:S03]  /*22a10*/  PRMT R5, R34, 0x9910, RZ ;  /* 0x0000991022057816 */ /* 0x020fc600000000ff */
[----:B------:R5:W-:Y:S01]  /*22a20*/  @P0 STG.E.U8 desc[UR18][R10.64], R4 ;  /* 0x000000040a000986 */ /* 0x000be2000c101112 */
[----:B------:R-:W-:Y:S01]  /*22a30*/  SHF.R.S32.HI R5, RZ, 0x8, R5 ;  /* 0x00000008ff057819 */ /* 0x000fe20000011405 */
[C---:B------:R-:W-:Y:S02]  /*22a40*/  VIADD R8, R0.reuse, UR5 ;  /* 0x0000000500087c36 */ /* 0x040fe40008000000 */
[----:B------:R-:W-:Y:S04]  /*22a50*/  @P3 STG.E.U8 desc[UR18][R132.64], R34 ;  /* 0x0000002284003986 */ /* 0x000fe8000c101112 */
[----:B-----5:R-:W0:Y:S01]  /*22a60*/  LDL.LU R11, [R1+0x8ac] ;  /* 0x0008ac00010b7983 */ /* 0x020e220000300800 */
[----:B--2---:R-:W-:Y:S01]  /*22a70*/  ISETP.LT.AND P5, PT, R13, UR4, !P2 ;  /* 0x000000040d007c0c */ /* 0x004fe2000d7a1270 */
[----:B------:R-:W3:Y:S02]  /*22a80*/  LDCU UR4, c[0x0][0x39c] ;  /* 0x00007380ff0477ac */ /* 0x000ee40008000800 */
[----:B------:R2:W-:Y:S01]  /*22a90*/  @P1 STG.E.U8 desc[UR18][R162.64], R5 ;  /* 0x00000005a2001986 */ /* 0x0005e2000c101112 */
[----:B------:R-:W-:-:S02]  /*22aa0*/  IADD3 R4, P1, PT, R0, R3, RZ ;  /* 0x0000000300047210 */ /* 0x000fc40007f3e0ff */
[----:B----4-:R-:W-:Y:S01]  /*22ab0*/  ISETP.LT.AND P0, PT, R7, UR7, !P2 ;  /* 0x0000000707007c0c */ /* 0x010fe2000d701270 */
[----:B------:R-:W4:Y:S01]  /*22ac0*/  LDL.LU R10, [R1+0x890] ;  /* 0x00089000010a7983 */ /* 0x000f220000300800 */
[----:B------:R-:W-:Y:S01]  /*22ad0*/  ISETP.LT.AND P3, PT, R6, UR9, !P2 ;  /* 0x0000000906007c0c */ /* 0x000fe2000d761270 */
[----:B------:R-:W4:Y:S01]  /*22ae0*/  LDCU UR7, c[0x0][0x39c] ;  /* 0x00007380ff0777ac */ /* 0x000f220008000800 */
[----:B------:R-:W-:Y:S01]  /*22af0*/  PRMT R7, R36, 0x9910, RZ ;  /* 0x0000991024077816 */ /* 0x000fe200000000ff */
[----:B------:R-:W5:Y:S01]  /*22b00*/  LDL.LU R13, [R1+0x884] ;  /* 0x00088400010d7983 */ /* 0x000f620000300800 */
[----:B------:R-:W-:Y:S01]  /*22b10*/  F2FP.SATFINITE.E5M2.F32.PACK_AB_MERGE_C R38, R39, R38, RZ ;  /* 0x000000262726723e */ /* 0x000fe200048060ff */
[----:B------:R-:W5:Y:S01]  /*22b20*/  LDCU UR9, c[0x0][0x39c] ;  /* 0x00007380ff0977ac */ /* 0x000f620008000800 */
[----:B--2---:R-:W-:Y:S01]  /*22b30*/  LEA.HI.X.SX32 R5, R0, R2, 0x1, P1 ;  /* 0x0000000200057211 */ /* 0x004fe200008f0eff */
[----:B------:R-:W1:Y:S01]  /*22b40*/  LDL.LU R9, [R1+0x934] ;  /* 0x0009340001097983 */ /* 0x000e620000300800 */
[----:B------:R-:W-:-:S02]  /*22b50*/  IADD3 R6, P1, PT, R8, R3, RZ ;  /* 0x0000000308067210 */ /* 0x000fc40007f3e0ff */
[----:B------:R-:W-:Y:S02]  /*22b60*/  SHF.R.S32.HI R0, RZ, 0x8, R7 ;  /* 0x00000008ff007819 */ /* 0x000fe40000011407 */
[C---:B------:R-:W-:Y:S01]  /*22b70*/  LEA.HI.X.SX32 R7, R8.reuse, R2, 0x1, P1 ;  /* 0x0000000208077211 */ /* 0x040fe200008f0eff */
[----:B------:R-:W-:Y:S01]  /*22b80*/  VIADD R8, R8, UR5 ;  /* 0x0000000508087c36 */ /* 0x000fe20008000000 */
[----:B------:R2:W-:Y:S04]  /*22b90*/  @P5 STG.E.U8 desc[UR18][R4.64], R36 ;  /* 0x0000002404005986 */ /* 0x0005e8000c101112 */
[----:B--2---:R-:W-:-:S04]  /*22ba0*/  IADD3 R4, P1, PT, R8, R3, RZ ;  /* 0x0000000308047210 */ /* 0x004fc80007f3e0ff */
[----:B------:R-:W-:Y:S02]  /*22bb0*/  LEA.HI.X.SX32 R5, R8, R2, 0x1, P1 ;  /* 0x0000000208057211 */ /* 0x000fe400008f0eff */
[----:B---3--:R-:W-:Y:S01]  /*22bc0*/  ISETP.LT.AND P1, PT, R12, UR4, !P2 ;  /* 0x000000040c007c0c */ /* 0x008fe2000d721270 */
[----:B------:R2:W-:Y:S01]  /*22bd0*/  @P6 STG.E.U8 desc[UR18][R6.64], R0 ;  /* 0x0000000006006986 */ /* 0x0005e2000c101112 */
[----:B------:R-:W3:Y:S03]  /*22be0*/  LDCU UR4, c[0x0][0x39c] ;  /* 0x00007380ff0477ac */ /* 0x000ee60008000800 */
[----:B------:R-:W3:Y:S01]  /*22bf0*/  LDL.LU R12, [R1+0x938] ;  /* 0x00093800010c7983 */ /* 0x000ee20000300800 */
[----:B--2---:R-:W-:Y:S01]  /*22c00*/  VIADD R0, R8, UR5 ;  /* 0x0000000508007c36 */ /* 0x004fe20008000000 */
[----:B------:R-:W-:-:S04]  /*22c10*/  PRMT R7, R38, 0x9910, RZ ;  /* 0x0000991026077816 */ /* 0x000fc800000000ff */
[CC--:B------:R-:W-:Y:S02]  /*22c20*/  IADD3 R6, P6, PT, R0.reuse, R3.reuse, RZ ;  /* 0x0000000300067210 */ /* 0x0c0fe40007fde0ff */
[----:B------:R-:W-:Y:S02]  /*22c30*/  SHF.R.S32.HI R8, RZ, 0x8, R7 ;  /* 0x00000008ff087819 */ /* 0x000fe40000011407 */
[C---:B------:R-:W-:Y:S02]  /*22c40*/  LEA.HI.X.SX32 R7, R0.reuse, R2, 0x1, P6 ;  /* 0x0000000200077211 */ /* 0x040fe400030f0eff */
[----:B0-----:R-:W-:Y:S01]  /*22c50*/  ISETP.LT.AND P5, PT, R11, UR6, !P2 ;  /* 0x000000060b007c0c */ /* 0x001fe2000d7a1270 */
[----:B------:R-:W-:Y:S01]  /*22c60*/  VIADD R0, R0, UR5 ;  /* 0x0000000500007c36 */ /* 0x000fe20008000000 */
[----:B------:R-:W2:Y:S01]  /*22c70*/  LDL.LU R11, [R1+0x940] ;  /* 0x00094000010b7983 */ /* 0x000ea20000300800 */
[----:B------:R-:W-:Y:S01]  /*22c80*/  F2FP.SATFINITE.E5M2.F32.PACK_AB_MERGE_C R40, R41, R40, RZ ;  /* 0x000000282928723e */ /* 0x000fe200048060ff */
[----:B------:R-:W2:Y:S02]  /*22c90*/  LDCU UR6, c[0x0][0x39c] ;  /* 0x00007380ff0677ac */ /* 0x000ea40008000800 */
[----:B------:R0:W-:Y:S04]  /*22ca0*/  @P0 STG.E.U8 desc[UR18][R4.64], R38 ;  /* 0x0000002604000986 */ /* 0x0001e8000c101112 */
[----:B------:R1:W-:Y:S01]  /*22cb0*/  @P3 STG.E.U8 desc[UR18][R6.64], R8 ;  /* 0x0000000806003986 */ /* 0x0003e2000c101112 */
[----:B0-----:R-:W-:-:S04]  /*22cc0*/  IADD3 R4, P6, PT, R0, R3, RZ ;  /* 0x0000000300047210 */ /* 0x001fc80007fde0ff */
[C---:B------:R-:W-:Y:S01]  /*22cd0*/  LEA.HI.X.SX32 R5, R0.reuse, R2, 0x1, P6 ;  /* 0x0000000200057211 */ /* 0x040fe200030f0eff */
[----:B------:R-:W-:Y:S01]  /*22ce0*/  VIADD R0, R0, UR5 ;  /* 0x0000000500007c36 */ /* 0x000fe20008000000 */
[----:B-1----:R-:W-:-:S03]  /*22cf0*/  PRMT R6, R40, 0x9910, RZ ;  /* 0x0000991028067816 */ /* 0x002fc600000000ff */
[----:B------:R0:W-:Y:S01]  /*22d00*/  @P1 STG.E.U8 desc[UR18][R4.64], R40 ;  /* 0x0000002804001986 */ /* 0x0001e2000c101112 */
[----:B------:R-:W-:Y:S01]  /*22d10*/  VIADD R7, R0, UR5 ;  /* 0x0000000500077c36 */ /* 0x000fe20008000000 */
[----:B------:R-:W-:Y:S02]  /*22d20*/  SHF.R.S32.HI R8, RZ, 0x8, R6 ;  /* 0x00000008ff087819 */ /* 0x000fe40000011406 */
[----:B----4-:R-:W-:Y:S01]  /*22d30*/  ISETP.LT.AND P0, PT, R10, UR7, !P2 ;  /* 0x000000070a007c0c */ /* 0x010fe2000d701270 */
[----:B------:R-:W1:Y:S01]  /*22d40*/  LDCU UR7, c[0x0][0x39c] ;  /* 0x00007380ff0777ac */ /* 0x000e620008000800 */
[----:B------:R-:W1:Y:S01]  /*22d50*/  LDL.LU R10, [R1+0x93c] ;  /* 0x00093c00010a7983 */ /* 0x000e620000300800 */
[----:B0-----:R-:W-:-:S04]  /*22d60*/  IADD3 R4, P1, PT, R0, R3, RZ ;  /* 0x0000000300047210 */ /* 0x001fc80007f3e0ff */
[----:B------:R-:W-:Y:S02]  /*22d70*/  LEA.HI.X.SX32 R5, R0, R2, 0x1, P1 ;  /* 0x0000000200057211 */ /* 0x000fe400008f0eff */
[C---:B------:R-:W-:Y:S01]  /*22d80*/  IADD3 R6, P1, PT, R7.reuse, R3, RZ ;  /* 0x0000000307067210 */ /* 0x040fe20007f3e0ff */
[----:B------:R-:W-:-:S03]  /*22d90*/  VIADD R0, R7, UR5 ;  /* 0x0000000507007c36 */ /* 0x000fc60008000000 */
[----:B------:R-:W-:Y:S02]  /*22da0*/  LEA.HI.X.SX32 R7, R7, R2, 0x1, P1 ;  /* 0x0000000207077211 */ /* 0x000fe400008f0eff */
[----:B---3--:R-:W-:Y:S02]  /*22db0*/  ISETP.LT.AND P1, PT, R12, UR4, !P2 ;  /* 0x000000040c007c0c */ /* 0x008fe4000d721270 */
[----:B-----5:R-:W-:Y:S01]  /*22dc0*/  ISETP.LT.AND P3, PT, R13, UR9, !P2 ;  /* 0x000000090d007c0c */ /* 0x020fe2000d761270 */
[----:B------:R-:W3:Y:S01]  /*22dd0*/  LDL.LU R12, [R1+0x8cc] ;  /* 0x0008cc00010c7983 */ /* 0x000ee20000300800 */
[----:B------:R-:W-:Y:S01]  /*22de0*/  F2FP.SATFINITE.E5M2.F32.PACK_AB_MERGE_C R42, R43, R42, RZ ;  /* 0x0000002a2b2a723e */ /* 0x000fe200048060ff */
[----:B------:R-:W3:Y:S01]  /*22df0*/  LDCU UR4, c[0x0][0x39c] ;  /* 0x00007380ff0477ac */ /* 0x000ee20008000800 */
[----:B------:R-:W-:Y:S01]  /*22e00*/  ISETP.LT.AND P6, PT, R9, UR10, !P2 ;  /* 0x0000000a09007c0c */ /* 0x000fe2000d7c1270 */
[----:B------:R0:W-:Y:S01]  /*22e10*/  @P5 STG.E.U8 desc[UR18][R4.64], R8 ;  /* 0x0000000804005986 */ /* 0x0001e2000c101112 */
[----:B------:R-:W-:Y:S01]  /*22e20*/  PRMT R9, R42, 0x9910, RZ ;  /* 0x000099102a097816 */ /* 0x000fe200000000ff */
[----:B------:R-:W4:Y:S02]  /*22e30*/  LDCU UR10, c[0x0][0x39c] ;  /* 0x00007380ff0a77ac */ /* 0x000f240008000800 */
[----:B------:R5:W-:Y:S01]  /*22e40*/  @P0 STG.E.U8 desc[UR18][R6.64], R42 ;  /* 0x0000002a06000986 */ /* 0x000be2000c101112 */
[----:B------:R-:W-:Y:S01]  /*22e50*/  SHF.R.S32.HI R9, RZ, 0x8, R9 ;  /* 0x00000008ff097819 */ /* 0x000fe20000011409 */
[----:B------:R-:W1:Y:S01]  /*22e60*/  LDCU UR9, c[0x0][0x39c] ;  /* 0x00007380ff0977ac */ /* 0x000e620008000800 */
[----:B0-----:R-:W-:-:S02]  /*22e70*/  IADD3 R4, P5, PT, R0, R3, RZ ;  /* 0x0000000300047210 */ /* 0x001fc40007fbe0ff */
[----:B--2---:R-:W-:Y:S01]  /*22e80*/  ISETP.LT.AND P0, PT, R11, UR6, !P2 ;  /* 0x000000060b007c0c */ /* 0x004fe2000d701270 */
[----:B------:R-:W0:Y:S01]  /*22e90*/  LDCU UR6, c[0x0][0x39c] ;  /* 0x00007380ff0677ac */ /* 0x000e220008000800 */
[----:B------:R-:W0:Y:S01]  /*22ea0*/  LDL.LU R11, [R1+0x8bc] ;  /* 0x0008bc00010b7983 */ /* 0x000e220000300800 */
[C---:B------:R-:W-:Y:S01]  /*22eb0*/  LEA.HI.X.SX32 R5, R0.reuse, R2, 0x1, P5 ;  /* 0x0000000200057211 */ /* 0x040fe200028f0eff */
[----:B------:R-:W-:Y:S01]  /*22ec0*/  VIADD R0, R0, UR5 ;  /* 0x0000000500007c36 */ /* 0x000fe20008000000 */
[----:B------:R-:W-:-:S03]  /*22ed0*/  F2FP.SATFINITE.E5M2.F32.PACK_AB_MERGE_C R44, R45, R44, RZ ;  /* 0x0000002c2d2c723e */ /* 0x000fc600048060ff */
[----:B------:R2:W-:Y:S01]  /*22ee0*/  @P3 STG.E.U8 desc[UR18][R4.64], R9 ;  /* 0x0000000904003986 */ /* 0x0005e2000c101112 */
[----:B------:R-:W-:Y:S01]  /*22ef0*/  VIADD R8, R0, UR5 ;  /* 0x0000000500087c36 */ /* 0x000fe20008000000 */
[----:B-----5:R-:W-:Y:S02]  /*22f00*/  PRMT R7, R44, 0x9910, RZ ;  /* 0x000099102c077816 */ /* 0x020fe400000000ff */
[----:B--2---:R-:W-:-:S04]  /*22f10*/  IADD3 R4, P3, PT, R0, R3, RZ ;  /* 0x0000000300047210 */ /* 0x004fc80007f7e0ff */
[-C--:B------:R-:W-:Y:S02]  /*22f20*/  LEA.HI.X.SX32 R5, R0, R2.reuse, 0x1, P3 ;  /* 0x0000000200057211 */ /* 0x080fe400018f0eff */
[CC--:B------:R-:W-:Y:S02]  /*22f30*/  IADD3 R6, P3, PT, R8.reuse, R3.reuse, RZ ;  /* 0x0000000308067210 */ /* 0x0c0fe40007f7e0ff */
[----:B------:R-:W-:Y:S02]  /*22f40*/  SHF.R.S32.HI R0, RZ, 0x8, R7 ;  /* 0x00000008ff007819 */ /* 0x000fe40000011407 */
[C---:B------:R-:W-:Y:S01]  /*22f50*/  LEA.HI.X.SX32 R7, R8.reuse, R2, 0x1, P3 ;  /* 0x0000000208077211 */ /* 0x040fe200018f0eff */
[----:B------:R-:W-:Y:S01]  /*22f60*/  VIADD R8, R8, UR5 ;  /* 0x0000000508087c36 */ /* 0x000fe20008000000 */
[----:B------:R2:W-:Y:S01]  /*22f70*/  @P6 STG.E.U8 desc[UR18][R4.64], R44 ;  /* 0x0000002c04006986 */ /* 0x0005e2000c101112 */
[----:B-1----:R-:W-:Y:S01]  /*22f80*/  ISETP.LT.AND P5, PT, R10, UR7, !P2 ;  /* 0x000000070a007c0c */ /* 0x002fe2000d7a1270 */
[----:B------:R-:W1:Y:S02]  /*22f90*/  LDCU UR7, c[0x0][0x39c] ;  /* 0x00007380ff0777ac */ /* 0x000e640008000800 */
[----:B------:R5:W-:Y:S04]  /*22fa0*/  @P1 STG.E.U8 desc[UR18][R6.64], R0 ;  /* 0x0000000006001986 */ /* 0x000be8000c101112 */
[----:B------:R-:W1:Y:S01]  /*22fb0*/  LDL.LU R10, [R1+0x8a0] ;  /* 0x0008a000010a7983 */ /* 0x000e620000300800 */
[----:B--2---:R-:W-:-:S03]  /*22fc0*/  IADD3 R4, P1, PT, R8, R3, RZ ;  /* 0x0000000308047210 */ /* 0x004fc60007f3e0ff */
[----:B------:R-:W2:Y:S01]  /*22fd0*/  LDL.LU R14, [R1+0x89c] ;  /* 0x00089c00010e7983 */ /* 0x000ea20000300800 */
[----:B------:R-:W-:-:S03]  /*22fe0*/  LEA.HI.X.SX32 R5, R8, R2, 0x1, P1 ;  /* 0x0000000208057211 */ /* 0x000fc600008f0eff */
[----:B------:R-:W4:Y:S01]  /*22ff0*/  LDL.LU R13, [R1+0x944] ;  /* 0x00094400010d7983 */ /* 0x000f220000300800 */
[----:B---3--:R-:W-:Y:S01]  /*23000*/  ISETP.LT.AND P1, PT, R12, UR4, !P2 ;  /* 0x000000040c007c0c */ /* 0x008fe2000d721270 */
[----:B-----5:R-:W-:Y:S02]  /*23010*/  VIADD R0, R8, UR5 ;  /* 0x0000000508007c36 */ /* 0x020fe40008000000 */
[----:B------:R-:W3:Y:S01]  /*23020*/  LDL.LU R12, [R1+0x948] ;  /* 0x00094800010c7983 */ /* 0x000ee20000300800 */
[----:B------:R-:W-:Y:S01]  /*23030*/  F2FP.SATFINITE.E5M2.F32.PACK_AB_MERGE_C R46, R47, R46, RZ ;  /* 0x0000002e2f2e723e */ /* 0x000fe200048060ff */
[----:B------:R-:W3:Y:S01]  /*23040*/  LDCU UR4, c[0x0][0x39c] ;  /* 0x00007380ff0477ac */ /* 0x000ee20008000800 */
[----:B------:R-:W-:Y:S02]  /*23050*/  IADD3 R6, P6, PT, R0, R3, RZ ;  /* 0x0000000300067210 */ /* 0x000fe40007fde0ff */
[----:B------:R-:W-:-:S04]  /*23060*/  PRMT R7, R46, 0x9910, RZ ;  /* 0x000099102e077816 */ /* 0x000fc800000000ff */
[----:B------:R-:W-:Y:S02]  /*23070*/  SHF.R.S32.HI R8, RZ, 0x8, R7 ;  /* 0x00000008ff087819 */ /* 0x000fe40000011407 */
[C---:B------:R-:W-:Y:S01]  /*23080*/  LEA.HI.X.SX32 R7, R0.reuse, R2, 0x1, P6 ;  /* 0x0000000200077211 */ /* 0x040fe200030f0eff */
[----:B------:R-:W-:Y:S01]  /*23090*/  VIADD R0, R0, UR5 ;  /* 0x0000000500007c36 */ /* 0x000fe20008000000 */
[----:B0-----:R-:W-:Y:S01]  /*230a0*/  ISETP.LT.AND P3, PT, R11, UR6, !P2 ;  /* 0x000000060b007c0c */ /* 0x001fe2000d761270 */
[----:B------:R0:W-:Y:S01]  /*230b0*/  @P0 STG.E.U8 desc[UR18][R4.64], R46 ;  /* 0x0000002e04000986 */ /* 0x0001e2000c101112 */
[----:B------:R-:W-:Y:S01]  /*230c0*/  F2FP.SATFINITE.E5M2.F32.PACK_AB_MERGE_C R48, R49, R48, RZ ;  /* 0x000000303130723e */ /* 0x000fe200048060ff */
[----:B------:R-:W5:Y:S02]  /*230d0*/  LDCU UR6, c[0x0][0x39c] ;  /* 0x00007380ff0677ac */ /* 0x000f640008000800 */
[----:B------:R-:W5:Y:S01]  /*230e0*/  LDL.LU R11, [R1+0x950] ;  /* 0x00095000010b7983 */ /* 0x000f620000300800 */
[----:B0-----:R-:W-:-:S04]  /*230f0*/  IADD3 R4, P6, PT, R0, R3, RZ ;  /* 0x0000000300047210 */ /* 0x001fc80007fde0ff */
[C---:B------:R-:W-:Y:S01]  /*23100*/  LEA.HI.X.SX32 R5, R0.reuse, R2, 0x1, P6 ;  /* 0x0000000200057211 */ /* 0x040fe200030f0eff */
[----:B------:R-:W-:Y:S01]  /*23110*/  VIADD R0, R0, UR5 ;  /* 0x0000000500007c36 */ /* 0x000fe20008000000 */
[----:B------:R0:W-:Y:S04]  /*23120*/  @P5 STG.E.U8 desc[UR18][R6.64], R8 ;  /* 0x0000000806005986 */ /* 0x0001e8000c101112 */
[----:B------:R1:W-:Y:S01]  /*23130*/  @P1 STG.E.U8 desc[UR18][R4.64], R48 ;  /* 0x0000003004001986 */ /* 0x0003e2000c101112 */
[----:B0-----:R-:W-:Y:S01]  /*23140*/  PRMT R6, R48, 0x9910, RZ ;  /* 0x0000991030067816 */ /* 0x001fe200000000ff */
[C---:B------:R-:W-:Y:S01]  /*23150*/  VIADD R7, R0.reuse, UR5 ;  /* 0x0000000500077c36 */ /* 0x040fe20008000000 */
[----:B-1----:R-:W-:Y:S02]  /*23160*/  IADD3 R4, P1, PT, R0, R3, RZ ;  /* 0x0000000300047210 */ /* 0x002fe40007f3e0ff */
[----:B------:R-:W-:-:S02]  /*23170*/  SHF.R.S32.HI R8, RZ, 0x8, R6 ;  /* 0x00000008ff087819 */ /* 0x000fc40000011406 */
[-C--:B------:R-:W-:Y:S02]  /*23180*/  LEA.HI.X.SX32 R5, R0, R2.reuse, 0x1, P1 ;  /* 0x0000000200057211 */ /* 0x080fe400008f0eff */
[C---:B------:R-:W-:Y:S01]  /*23190*/  IADD3 R6, P1, PT, R7.reuse, R3, RZ ;  /* 0x0000000307067210 */ /* 0x040fe20007f3e0ff */
[----:B------:R-:W-:Y:S01]  /*231a0*/  VIADD R0, R7, UR5 ;  /* 0x0000000507007c36 */ /* 0x000fe20008000000 */
[----:B------:R-:W-:Y:S02]  /*231b0*/  ISETP.LT.AND P0, PT, R10, UR7, !P2 ;  /* 0x000000070a007c0c */ /* 0x000fe4000d701270 */
[----:B----4-:R-:W-:Y:S01]  /*231c0*/  ISETP.LT.AND P6, PT, R13, UR10, !P2 ;  /* 0x0000000a0d007c0c */ /* 0x010fe2000d7c1270 */
[----:B------:R-:W4:Y:S01]  /*231d0*/  LDL.LU R10, [R1+0x94c] ;  /* 0x00094c00010a7983 */ /* 0x000f220000300800 */
[----:B------:R-:W-:Y:S01]  /*231e0*/  LEA.HI.X.SX32 R7, R7, R2, 0x1, P1 ;  /* 0x0000000207077211 */ /* 0x000fe200008f0eff */
[----:B------:R-:W4:Y:S02]  /*231f0*/  LDCU UR7, c[0x0][0x39c] ;  /* 0x00007380ff0777ac */ /* 0x000f240008000800 */
[----:B------:R-:W4:Y:S01]  /*23200*/  LDL.LU R13, [R1+0x8c8] ;  /* 0x0008c800010d7983 */ /* 0x000f220000300800 */
[----:B--2---:R-:W-:Y:S01]  /*23210*/  ISETP.LT.AND P5, PT, R14, UR9, !P2 ;  /* 0x000000090e007c0c */ /* 0x004fe2000d7a1270 */
[----:B------:R-:W0:Y:S01]  /*23220*/  LDCU UR9, c[0x0][0x39c] ;  /* 0x00007380ff0977ac */ /* 0x000e220008000800 */
[----:B------:R-:W-:Y:S01]  /*23230*/  F2FP.SATFINITE.E5M2.F32.PACK_AB_MERGE_C R50, R51, R50, RZ ;  /* 0x000000323332723e */ /* 0x000fe200048060ff */
[----:B------:R1:W-:Y:S01]  /*23240*/  @P3 STG.E.U8 desc[UR18][R4.64], R8 ;  /* 0x0000000804003986 */ /* 0x0003e2000c101112 */
[----:B------:R-:W-:Y:S01]  /*23250*/  F2FP.SATFINITE.E5M2.F32.PACK_AB_MERGE_C R53, R53, R52, RZ ;  /* 0x000000343535723e */ /* 0x000fe200048060ff */
[----:B------:R-:W2:Y:S01]  /*23260*/  LDCU UR10, c[0x0][0x39c] ;  /* 0x00007380ff0a77ac */ /* 0x000ea20008000800 */
[----:B---3--:R-:W-:-:S02]  /*23270*/  ISETP.LT.AND P1, PT, R12, UR4, !P2 ;  /* 0x000000040c007c0c */ /* 0x008fc4000d721270 */
[----:B------:R-:W-:Y:S01]  /*23280*/  PRMT R9, R50, 0x9910, RZ ;  /* 0x0000991032097816 */ /* 0x000fe200000000ff */
[----:B------:R-:W3:Y:S01]  /*23290*/  LDL.LU R12, [R1+0x880] ;  /* 0x00088000010c7983 */ /* 0x000ee20000300800 */
[C---:B-1----:R-:W-:Y:S01]  /*232a0*/  IADD3 R4, P3, PT, R0.reuse, R3, RZ ;  /* 0x0000000300047210 */ /* 0x042fe20007f7e0ff */
[----:B------:R-:W4:Y:S02]  /*232b0*/  LDCU UR4, c[0x0][0x39c] ;  /* 0x00007380ff0477ac */ /* 0x000f240008000800 */
[----:B------:R1:W-:Y:S01]  /*232c0*/  @P0 STG.E.U8 desc[UR18][R6.64], R50 ;  /* 0x0000003206000986 */ /* 0x0003e2000c101112 */
[C---:B------:R-:W-:Y:S02]  /*232d0*/  LEA.HI.X.SX32 R5, R0.reuse, R2, 0x1, P3 ;  /* 0x0000000200057211 */ /* 0x040fe400018f0eff */
[----:B------:R-:W-:Y:S01]  /*232e0*/  PRMT R8, R53, 0x9910, RZ ;  /* 0x0000991035087816 */ /* 0x000fe200000000ff */
[----:B------:R-:W2:Y:S04]  /*232f0*/  LDL.LU R16, [R1+0x87c] ;  /* 0x00087c0001107983 */ /* 0x000ea80000300800 */
[----:B------:R-:W0:Y:S01]  /*23300*/  LDL.LU R15, [R1+0x878] ;  /* 0x00087800010f7983 */ /* 0x000e220000300800 */
[----:B-----5:R-:W-:Y:S01]  /*23310*/  ISETP.LT.AND P0, PT, R11, UR6, !P2 ;  /* 0x000000060b007c0c */ /* 0x020fe2000d701270 */
[----:B-1----:R-:W-:Y:S01]  /*23320*/  IMAD.MOV.U32 R7, RZ, RZ, R8 ;  /* 0x000000ffff077224 */ /* 0x002fe200078e0008 */
[----:B------:R-:W-:Y:S01]  /*23330*/  SHF.R.S32.HI R11, RZ, 0x8, R9 ;  /* 0x00000008ff0b7819 */ /* 0x000fe20000011409 */
[----:B------:R-:W-:Y:S01]  /*23340*/  VIADD R9, R0, UR5 ;  /* 0x0000000500097c36 */ /* 0x000fe20008000000 */
[----:B------:R-:W3:Y:S01]  /*23350*/  LDCU UR6, c[0x0][0x39c] ;  /* 0x00007380ff0677ac */ /* 0x000ee20008000800 */
[----:B------:R-:W5:Y:S02]  /*23360*/  LDL.LU R14, [R1+0x964] ;  /* 0x00096400010e7983 */ /* 0x000f640000300800 */
[----:B------:R-:W-:-:S02]  /*23370*/  VIADD R0, R9, UR5 ;  /* 0x0000000509007c36 */ /* 0x000fc40008000000 */
[----:B------:R1:W-:Y:S02]  /*23380*/  @P5 STG.E.U8 desc[UR18][R4.64], R11 ;  /* 0x0000000b04005986 */ /* 0x0003e4000c101112 */
[----:B-1----:R-:W-:-:S04]  /*23390*/  IADD3 R4, P5, PT, R9, R3, RZ ;  /* 0x0000000309047210 */ /* 0x002fc80007fbe0ff */
[-C--:B------:R-:W-:Y:S02]  /*233a0*/  LEA.HI.X.SX32 R5, R9, R2.reuse, 0x1, P5 ;  /* 0x0000000209057211 */ /* 0x080fe400028f0eff */
[CC--:B------:R-:W-:Y:S02]  /*233b0*/  IADD3 R6, P5, PT, R0.reuse, R3.reuse, RZ ;  /* 0x0000000300067210 */ /* 0x0c0fe40007fbe0ff */
[----:B------:R-:W-:Y:S02]  /*233c0*/  SHF.R.S32.HI R9, RZ, 0x8, R7 ;  /* 0x00000008ff097819 */ /* 0x000fe40000011407 */
[C---:B------:R-:W-:Y:S01]  /*233d0*/  LEA.HI.X.SX32 R7, R0.reuse, R2, 0x1, P5 ;  /* 0x0000000200077211 */ /* 0x040fe200028f0eff */
[----:B------:R-:W-:Y:S01]  /*233e0*/  VIADD R0, R0, UR5 ;  /* 0x0000000500007c36 */ /* 0x000fe20008000000 */
[----:B------:R1:W-:Y:S04]  /*233f0*/  @P6 STG.E.U8 desc[UR18][R4.64], R53 ;  /* 0x0000003504006986 */ /* 0x0003e8000c101112 */
[----:B------:R3:W-:Y:S01]  /*23400*/  @P1 STG.E.U8 desc[UR18][R6.64], R9 ;  /* 0x0000000906001986 */ /* 0x0007e2000c101112 */
[----:B-1----:R-:W-:-:S04]  /*23410*/  IADD3 R4, P1, PT, R0, R3, RZ ;  /* 0x0000000300047210 */ /* 0x002fc80007f3e0ff */
[----:B------:R-:W-:Y:S02]  /*23420*/  LEA.HI.X.SX32 R5, R0, R2, 0x1, P1 ;  /* 0x0000000200057211 */ /* 0x000fe400008f0eff */
[----:B----4-:R-:W-:Y:S02]  /*23430*/  ISETP.LT.AND P1, PT, R13, UR4, !P2 ;  /* 0x000000040d007c0c */ /* 0x010fe4000d721270 */
[----:B---3--:R-:W-:Y:S01]  /*23440*/  ISETP.LT.AND P5, PT, R12, UR6, !P2 ;  /* 0x000000060c007c0c */ /* 0x008fe2000d7a1270 */
[----:B------:R-:W3:Y:S01]  /*23450*/  LDL.LU R13, [R1+0x968] ;  /* 0x00096800010d7983 */ /* 0x000ee20000300800 */
[----:B------:R-:W-:Y:S01]  /*23460*/  VIADD R8, R0, UR5 ;  /* 0x0000000500087c36 */ /* 0x000fe20008000000 */
[----:B------:R-:W-:Y:S01]  /*23470*/  ISETP.LT.AND P3, PT, R10, UR7, !P2 ;  /* 0x000000070a007c0c */ /* 0x000fe2000d761270 */
[----:B------:R-:W2:Y:S01]  /*23480*/  LDCU UR7, c[0x0][0x39c] ;  /* 0x00007380ff0777ac */ /* 0x000ea20008000800 */
[----:B------:R-:W4:Y:S02]  /*23490*/  LDL.LU R12, [R1+0x974] ;  /* 0x00097400010c7983 */ /* 0x000f240000300800 */
[----:B------:R-:W-:Y:S01]  /*234a0*/  IADD3 R6, P6, PT, R8, R3, RZ ;  /* 0x0000000308067210 */ /* 0x000fe20007fde0ff */
[----:B------:R-:W3:Y:S01]  /*234b0*/  LDCU UR4, c[0x0][0x39c] ;  /* 0x00007380ff0477ac */ /* 0x000ee20008000800 */
[----:B------:R-:W-:-:S02]  /*234c0*/  F2FP.SATFINITE.E5M2.F32.PACK_AB_MERGE_C R55, R55, R54, RZ ;  /* 0x000000363737723e */ /* 0x000fc400048060ff */
[C---:B------:R-:W-:Y:S01]  /*234d0*/  LEA.HI.X.SX32 R7, R8.reuse, R2, 0x1, P6 ;  /* 0x0000000208077211 */ /* 0x040fe200030f0eff */
[----:B------:R-:W-:Y:S01]  /*234e0*/  VIADD R8, R8, UR5 ;  /* 0x0000000508087c36 */ /* 0x000fe20008000000 */
[----:B------:R-:W-:Y:S01]  /*234f0*/  PRMT R10, R55, 0x9910, RZ ;  /* 0x00009910370a7816 */ /* 0x000fe200000000ff */
[----:B------:R1:W-:Y:S01]  /*23500*/  @P0 STG.E.U8 desc[UR18][R4.64], R55 ;  /* 0x0000003704000986 */ /* 0x0003e2000c101112 */
[----:B------:R-:W-:Y:S01]  /*23510*/  F2FP.SATFINITE.E5M2.F32.PACK_AB_MERGE_C R57, R57, R56, RZ ;  /* 0x000000383939723e */ /* 0x000fe200048060ff */
[----:B------:R-:W4:Y:S01]  /*23520*/  LDCU UR6, c[0x0][0x39c] ;  /* 0x00007380ff0677ac */ /* 0x000f220008000800 */
[----:B------:R-:W-:Y:S02]  /*23530*/  SHF.R.S32.HI R9, RZ, 0x8, R10 ;  /* 0x00000008ff097819 */ /* 0x000fe4000001140a */
[----:B------:R-:W-:Y:S01]  /*23540*/  PRMT R0, R57, 0x9910, RZ ;  /* 0x0000991039007816 */ /* 0x000fe200000000ff */
[----:B------:R-:W5:Y:S01]  /*23550*/  LDL.LU R10, [R1+0x970] ;  /* 0x00097000010a7983 */ /* 0x000f620000300800 */
[----:B-1----:R-:W-:-:S04]  /*23560*/  IADD3 R4, P6, PT, R8, R3, RZ ;  /* 0x0000000308047210 */ /* 0x002fc80007fde0ff */
[C---:B------:R-:W-:Y:S01]  /*23570*/  LEA.HI.X.SX32 R5, R8.reuse, R2, 0x1, P6 ;  /* 0x0000000208057211 */ /* 0x040fe200030f0eff */
[----:B------:R-:W-:Y:S01]  /*23580*/  VIADD R8, R8, UR5 ;  /* 0x0000000508087c36 */ /* 0x000fe20008000000 */
[----:B------:R1:W-:Y:S01]  /*23590*/  @P3 STG.E.U8 desc[UR18][R6.64], R9 ;  /* 0x0000000906003986 */ /* 0x0003e2000c101112 */
[----:B--2---:R-:W-:Y:S01]  /*235a0*/  ISETP.LT.AND P0, PT, R16, UR7, !P2 ;  /* 0x0000000710007c0c */ /* 0x004fe2000d701270 */
[----:B------:R-:W2:Y:S02]  /*235b0*/  LDCU UR7, c[0x0][0x39c] ;  /* 0x00007380ff0777ac */ /* 0x000ea40008000800 */
[----:B------:R0:W-:Y:S01]  /*235c0*/  @P1 STG.E.U8 desc[UR18][R4.64], R57 ;  /* 0x0000003904001986 */ /* 0x0001e2000c101112 */
[----:B-1----:R-:W-:Y:S02]  /*235d0*/  IMAD.MOV.U32 R9, RZ, RZ, R0 ;  /* 0x000000ffff097224 */ /* 0x002fe400078e0000 */
[C---:B------:R-:W-:Y:S01]  /*235e0*/  VIADD R0, R8.reuse, UR5 ;  /* 0x0000000508007c36 */ /* 0x040fe20008000000 */
[----:B0-----:R-:W-:-:S04]  /*235f0*/  IADD3 R4, P1, PT, R8, R3, RZ ;  /* 0x0000000308047210 */ /* 0x001fc80007f3e0ff */
[----:B------:R-:W-:Y:S02]  /*23600*/  LEA.HI.X.SX32 R5, R8, R2, 0x1, P1 ;  /* 0x0000000208057211 */ /* 0x000fe400008f0eff */
[C---:B------:R-:W-:Y:S02]  /*23610*/  IADD3 R6, P1, PT, R0.reuse, R3, RZ ;  /* 0x0000000300067210 */ /* 0x040fe40007f3e0ff */
[----:B------:R-:W-:Y:S02]  /*23620*/  SHF.R.S32.HI R9, RZ, 0x8, R9 ;  /* 0x00000008ff097819 */ /* 0x000fe40000011409 */
[----:B------:R-:W-:Y:S02]  /*23630*/  F2FP.SATFINITE.E5M2.F32.PACK_AB_MERGE_C R59, R59, R58, RZ ;  /* 0x0000003a3b3b723e */ /* 0x000fe400048060ff */
[C---:B------:R-:W-:Y:S01]  /*23640*/  LEA.HI.X.SX32 R7, R0.reuse, R2, 0x1, P1 ;  /* 0x0000000200077211 */ /* 0x040fe200008f0eff */
[----:B------:R0:W-:Y:S04]  /*23650*/  @P5 STG.E.U8 desc[UR18][R4.64], R9 ;  /* 0x0000000904005986 */ /* 0x0001e8000c101112 */
[----:B------:R-:W-:Y:S01]  /*23660*/  @P0 STG.E.U8 desc[UR18][R6.64], R59 ;  /* 0x0000003b06000986 */ /* 0x000fe2000c101112 */
[----:B---3--:R-:W-:Y:S01]  /*23670*/  ISETP.LT.AND P1, PT, R13, UR4, !P2 ;  /* 0x000000040d007c0c */ /* 0x008fe2000d721270 */
[----:B------:R-:W-:-:S02]  /*23680*/  VIADD R8, R0, UR5 ;  /* 0x0000000500087c36 */ /* 0x000fc40008000000 */
[----:B------:R-:W3:Y:S01]  /*23690*/  LDL.LU R13, [R1+0x874] ;  /* 0x00087400010d7983 */ /* 0x000ee20000300800 */
[----:B------:R-:W-:Y:S01]  /*236a0*/  ISETP.LT.AND P3, PT, R15, UR9, !P2 ;  /* 0x000000090f007c0c */ /* 0x000fe2000d761270 */
[----:B------:R-:W3:Y:S01]  /*236b0*/  LDCU UR4, c[0x0][0x39c] ;  /* 0x00007380ff0477ac */ /* 0x000ee20008000800 */
[----:B----4-:R-:W-:Y:S02]  /*236c0*/  ISETP.LT.AND P0, PT, R12, UR6, !P2 ;  /* 0x000000060c007c0c */ /* 0x010fe4000d701270 */
[----:B------:R-:W4:Y:S01]  /*236d0*/  LDL.LU R12, [R1+0x870] ;  /* 0x00087000010c7983 */ /* 0x000f220000300800 */
[----:B------:R-:W-:Y:S01]  /*236e0*/  PRMT R11, R59, 0x9910, RZ ;  /* 0x000099103b0b7816 */ /* 0x000fe200000000ff */
[----:B------:R-:W4:Y:S01]  /*236f0*/  LDCU UR6, c[0x0][0x39c] ;  /* 0x00007380ff0677ac */ /* 0x000f220008000800 */
[CC--:B0-----:R-:W-:Y:S01]  /*23700*/  IADD3 R4, P5, PT, R8.reuse, R3.reuse, RZ ;  /* 0x0000000308047210 */ /* 0x0c1fe20007fbe0ff */
[----:B------:R-:W4:Y:S01]  /*23710*/  LDL.LU R16, [R1+0x864] ;  /* 0x0008640001107983 */ /* 0x000f220000300800 */
[----:B------:R-:W-:Y:S01]  /*23720*/  SHF.R.S32.HI R11, RZ, 0x8, R11 ;  /* 0x00000008ff0b7819 */ /* 0x000fe2000001140b */
[----:B------:R-:W0:Y:S01]  /*23730*/  LDCU UR9, c[0x0][0x39c] ;  /* 0x00007380ff0977ac */ /* 0x000e220008000800 */
[C---:B------:R-:W-:Y:S01]  /*23740*/  LEA.HI.X.SX32 R5, R8.reuse, R2, 0x1, P5 ;  /* 0x0000000208057211 */ /* 0x040fe200028f0eff */
[----:B------:R-:W-:Y:S01]  /*23750*/  VIADD R8, R8, UR5 ;  /* 0x0000000508087c36 */ /* 0x000fe20008000000 */
[----:B-----5:R-:W-:Y:S01]  /*23760*/  ISETP.LT.AND P6, PT, R14, UR10, !P2 ;  /* 0x0000000a0e007c0c */ /* 0x020fe2000d7c1270 */
[----:B------:R-:W0:Y:S01]  /*23770*/  LDL.LU R15, [R1+0x860] ;  /* 0x00086000010f7983 */ /* 0x000e220000300800 */
[----:B------:R-:W-:Y:S01]  /*23780*/  F2FP.SATFINITE.E5M2.F32.PACK_AB_MERGE_C R61, R61, R60, RZ ;  /* 0x0000003c3d3d723e */ /* 0x000fe200048060ff */
[----:B------:R-:W-:Y:S01]  /*23790*/  VIADD R0, R8, UR5 ;  /* 0x0000000508007c36 */ /* 0x000fe20008000000 */
[----:B--2---:R-:W-:Y:S01]  /*237a0*/  ISETP.LT.AND P5, PT, R10, UR7, !P2 ;  /* 0x000000070a007c0c */ /* 0x004fe2000d7a1270 */
[----:B------:R1:W-:Y:S01]  /*237b0*/  @P3 STG.E.U8 desc[UR18][R4.64], R11 ;  /* 0x0000000b04003986 */ /* 0x0003e2000c101112 */
[----:B------:R-:W-:Y:S01]  /*237c0*/  PRMT R9, R61, 0x9910, RZ ;  /* 0x000099103d097816 */ /* 0x000fe200000000ff */
[----:B------:R-:W2:Y:S02]  /*237d0*/  LDCU UR7, c[0x0][0x39c] ;  /* 0x00007380ff0777ac */ /* 0x000ea40008000800 */
[----:B------:R-:W5:Y:S01]  /*237e0*/  LDL.LU R14, [R1+0x994] ;  /* 0x00099400010e7983 */ /* 0x000f620000300800 */
[----:B------:R-:W-:Y:S01]  /*237f0*/  F2FP.SATFINITE.E5M2.F32.PACK_AB_MERGE_C R63, R63, R62, RZ ;  /* 0x0000003e3f3f723e */ /* 0x000fe200048060ff */
[----:B------:R-:W5:Y:S01]  /*23800*/  LDCU UR10, c[0x0][0x39c] ;  /* 0x00007380ff0a77ac */ /* 0x000f620008000800 */
        /* <DEDUP_REMOVED lines=9> */
[-C--:B------:R-:W-:Y:S02]  /*238a0*/  LEA.HI.X.SX32 R5, R0, R2.reuse, 0x1, P1 ;  /* 0x0000000200057211 */ /* 0x080fe400008f0eff */
[----:B---3--:R-:W-:Y:S02]  /*238b0*/  ISETP.LT.AND P1, PT, R13, UR4, !P2 ;  /* 0x000000040d007c0c */ /* 0x008fe4000d721270 */
[----:B----4-:R-:W-:Y:S01]  /*238c0*/  ISETP.LT.AND P3, PT, R12, UR6, !P2 ;  /* 0x000000060c007c0c */ /* 0x010fe2000d761270 */
[----:B------:R-:W3:Y:S01]  /*238d0*/  LDL.LU R13, [R1+0x998] ;  /* 0x00099800010d7983 */ /* 0x000ee20000300800 */
[----:B------:R-:W-:Y:S01]  /*238e0*/  VIADD R8, R0, UR5 ;  /* 0x0000000500087c36 */ /* 0x000fe20008000000 */
[----:B------:R-:W-:Y:S01]  /*238f0*/  PRMT R10, R63, 0x9910, RZ ;  /* 0x000099103f0a7816 */ /* 0x000fe200000000ff */
[----:B------:R-:W3:Y:S01]  /*23900*/  LDCU UR4, c[0x0][0x39c] ;  /* 0x00007380ff0477ac */ /* 0x000ee20008000800 */
[----:B------:R-:W4:Y:S02]  /*23910*/  LDL.LU R12, [R1+0x9a4] ;  /* 0x0009a400010c7983 */ /* 0x000f240000300800 */
[C---:B--2---:R-:W-:Y:S01]  /*23920*/  IADD3 R6, P6, PT, R8.reuse, R3, RZ ;  /* 0x0000000308067210 */ /* 0x044fe20007fde0ff */
[----:B------:R-:W4:Y:S03]  /*23930*/  LDCU UR6, c[0x0][0x39c] ;  /* 0x00007380ff0677ac */ /* 0x000f260008000800 */
[C---:B------:R-:W-:Y:S01]  /*23940*/  LEA.HI.X.SX32 R7, R8.reuse, R2, 0x1, P6 ;  /* 0x0000000208077211 */ /* 0x040fe200030f0eff */
[----:B------:R-:W-:Y:S01]  /*23950*/  VIADD R8, R8, UR5 ;  /* 0x0000000508087c36 */ /* 0x000fe20008000000 */
[----:B------:R1:W-:Y:S01]  /*23960*/  @P0 STG.E.U8 desc[UR18][R4.64], R63 ;  /* 0x0000003f04000986 */ /* 0x0003e2000c101112 */
[----:B------:R-:W-:-:S02]  /*23970*/  F2FP.SATFINITE.E5M2.F32.PACK_AB_MERGE_C R65, R65, R64, RZ ;  /* 0x000000404141723e */ /* 0x000fc400048060ff */
[----:B------:R-:W-:Y:S02]  /*23980*/  SHF.R.S32.HI R9, RZ, 0x8, R10 ;  /* 0x00000008ff097819 */ /* 0x000fe4000001140a */
[----:B------:R-:W-:Y:S01]  /*23990*/  PRMT R0, R65, 0x9910, RZ ;  /* 0x0000991041007816 */ /* 0x000fe200000000ff */
[----:B------:R-:W2:Y:S01]  /*239a0*/  LDL.LU R10, [R1+0x9a0] ;  /* 0x0009a000010a7983 */ /* 0x000ea20000300800 */
[----:B-1----:R-:W-:-:S04]  /*239b0*/  IADD3 R4, P6, PT, R8, R3, RZ ;  /* 0x0000000308047210 */ /* 0x002fc80007fde0ff */
[C---:B------:R-:W-:Y:S01]  /*239c0*/  LEA.HI.X.SX32 R5, R8.reuse, R2, 0x1, P6 ;  /* 0x0000000208057211 */ /* 0x040fe200030f0eff */
[----:B------:R-:W-:Y:S01]  /*239d0*/  VIADD R8, R8, UR5 ;  /* 0x0000000508087c36 */ /* 0x000fe20008000000 */
[----:B------:R1:W-:Y:S01]  /*239e0*/  @P5 STG.E.U8 desc[UR18][R6.64], R9 ;  /* 0x0000000906005986 */ /* 0x0003e2000c101112 */
[----:B------:R-:W-:Y:S01]  /*239f0*/  ISETP.LT.AND P0, PT, R16, UR7, !P2 ;  /* 0x0000000710007c0c */ /* 0x000fe2000d701270 */
        /* <DEDUP_REMOVED lines=9> */
[----:B------:R-:W-:Y:S01]  /*23a90*/  LEA.HI.X.SX32 R7, R0, R2, 0x1, P1 ;  /* 0x0000000200077211 */ /* 0x000fe200008f0eff */
[----:B------:R0:W-:Y:S04]  /*23aa0*/  @P3 STG.E.U8 desc[UR18][R4.64], R9 ;  /* 0x0000000904003986 */ /* 0x0001e8000c101112 */
[----:B------:R-:W-:Y:S01]  /*23ab0*/  @P0 STG.E.U8 desc[UR18][R6.64], R67 ;  /* 0x0000004306000986 */ /* 0x000fe2000c101112 */
[----:B------:R-:W-:-:S02]  /*23ac0*/  ISETP.LT.AND P5, PT, R15, UR9, !P2 ;  /* 0x000000090f007c0c */ /* 0x000fc4000d7a1270 */
[----:B-----5:R-:W-:Y:S01]  /*23ad0*/  ISETP.LT.AND P6, PT, R14, UR10, !P2 ;  /* 0x0000000a0e007c0c */ /* 0x020fe2000d7c1270 */
[----:B------:R-:W-:Y:S01]  /*23ae0*/  VIADD R8, R0, UR5 ;  /* 0x0000000500087c36 */ /* 0x000fe20008000000 */
[----:B------:R-:W-:Y:S01]  /*23af0*/  PRMT R11, R67, 0x9910, RZ ;  /* 0x00009910430b7816 */ /* 0x000fe200000000ff */
[----:B------:R-:W1:Y:S01]  /*23b00*/  LDCU UR10, c[0x0][0x39c] ;  /* 0x00007380ff0a77ac */ /* 0x000e620008000800 */
[----:B---3--:R-:W-:Y:S01]  /*23b10*/  ISETP.LT.AND P1, PT, R13, UR4, !P2 ;  /* 0x000000040d007c0c */ /* 0x008fe2000d721270 */
[----:B------:R-:W3:Y:S01]  /*23b20*/  LDCU UR4, c[0x0][0x39c] ;  /* 0x00007380ff0477ac */ /* 0x000ee20008000800 */
[----:B------:R-:W3:Y:S01]  /*23b30*/  LDL.LU R13, [R1+0x85c] ;  /* 0x00085c00010d7983 */ /* 0x000ee20000300800 */
[----:B----4-:R-:W-:Y:S01]  /*23b40*/  ISETP.LT.AND P0, PT, R12, UR6, !P2 ;  /* 0x000000060c007c0c */ /* 0x010fe2000d701270 */
[----:B------:R-:W4:Y:S02]  /*23b50*/  LDCU UR6, c[0x0][0x39c] ;  /* 0x00007380ff0677ac */ /* 0x000f240008000800 */
[----:B------:R-:W4:Y:S01]  /*23b60*/  LDL.LU R12, [R1+0x858] ;  /* 0x00085800010c7983 */ /* 0x000f220000300800 */
[----:B------:R-:W-:-:S02]  /*23b70*/  F2FP.SATFINITE.E5M2.F32.PACK_AB_MERGE_C R69, R69, R68, RZ ;  /* 0x000000444545723e */ /* 0x000fc400048060ff */
[----:B------:R-:W-:Y:S01]  /*23b80*/  F2FP.SATFINITE.E5M2.F32.PACK_AB_MERGE_C R71, R71, R70, RZ ;  /* 0x000000464747723e */ /* 0x000fe200048060ff */
[----:B------:R-:W5:Y:S01]  /*23b90*/  LDL.LU R16, [R1+0x854] ;  /* 0x0008540001107983 */ /* 0x000f620000300800 */
[----:B------:R-:W1:Y:S03]  /*23ba0*/  LDCU UR9, c[0x0][0x39c] ;  /* 0x00007380ff0977ac */ /* 0x000e660008000800 */
[----:B------:R-:W5:Y:S04]  /*23bb0*/  LDL.LU R15, [R1+0x850] ;  /* 0x00085000010f7983 */ /* 0x000f680000300800 */
[----:B------:R-:W1:Y:S01]  /*23bc0*/  LDL.LU R14, [R1+0x9c4] ;  /* 0x0009c400010e7983 */ /* 0x000e620000300800 */
[----:B0-----:R-:W-:-:S02]  /*23bd0*/  IADD3 R4, P3, PT, R8, R3, RZ ;  /* 0x0000000308047210 */ /* 0x001fc40007f7e0ff */
[----:B------:R-:W-:Y:S02]  /*23be0*/  SHF.R.S32.HI R11, RZ, 0x8, R11 ;  /* 0x00000008ff0b7819 */ /* 0x000fe4000001140b */
[C---:B------:R-:W-:Y:S01]  /*23bf0*/  LEA.HI.X.SX32 R5, R8.reuse, R2, 0x1, P3 ;  /* 0x0000000208057211 */ /* 0x040fe200018f0eff */
[----:B------:R-:W-:-:S04]  /*23c00*/  VIADD R8, R8, UR5 ;  /* 0x0000000508087c36 */ /* 0x000fc80008000000 */
[----:B------:R0:W-:Y:S01]  /*23c10*/  @P5 STG.E.U8 desc[UR18][R4.64], R11 ;  /* 0x0000000b04005986 */ /* 0x0001e2000c101112 */
[C---:B------:R-:W-:Y:S01]  /*23c20*/  VIADD R0, R8.reuse, UR5 ;  /* 0x0000000508007c36 */ /* 0x040fe20008000000 */
[----:B------:R-:W-:Y:S02]  /*23c30*/  PRMT R9, R69, 0x9910, RZ ;  /* 0x0000991045097816 */ /* 0x000fe400000000ff */
[----:B0-----:R-:W-:-:S04]  /*23c40*/  IADD3 R4, P5, PT, R8, R3, RZ ;  /* 0x0000000308047210 */ /* 0x001fc80007fbe0ff */
[-C--:B------:R-:W-:Y:S02]  /*23c50*/  LEA.HI.X.SX32 R5, R8, R2.reuse, 0x1, P5 ;  /* 0x0000000208057211 */ /* 0x080fe400028f0eff */
[C---:B------:R-:W-:Y:S02]  /*23c60*/  IADD3 R6, P5, PT, R0.reuse, R3, RZ ;  /* 0x0000000300067210 */ /* 0x040fe40007fbe0ff */
[----:B------:R-:W-:Y:S02]  /*23c70*/  SHF.R.S32.HI R9, RZ, 0x8, R9 ;  /* 0x00000008ff097819 */ /* 0x000fe40000011409 */
[C---:B------:R-:W-:Y:S01]  /*23c80*/  LEA.HI.X.SX32 R7, R0.reuse, R2, 0x1, P5 ;  /* 0x0000000200077211 */ /* 0x040fe200028f0eff */
[----:B------:R-:W-:Y:S01]  /*23c90*/  VIADD R0, R0, UR5 ;  /* 0x0000000500007c36 */ /* 0x000fe20008000000 */
[----:B------:R0:W-:Y:S01]  /*23ca0*/  @P6 STG.E.U8 desc[UR18][R4.64], R69 ;  /* 0x0000004504006986 */ /* 0x0001e2000c101112 */
[----:B--2---:R-:W-:Y:S01]  /*23cb0*/  ISETP.LT.AND P3, PT, R10, UR7, !P2 ;  /* 0x000000070a007c0c */ /* 0x004fe2000d761270 */
[----:B------:R-:W5:Y:S02]  /*23cc0*/  LDCU UR7, c[0x0][0x39c] ;  /* 0x00007380ff0777ac */ /* 0x000f640008000800 */
[----:B------:R2:W-:Y:S01]  /*23cd0*/  @P1 STG.E.U8 desc[UR18][R6.64], R9 ;  /* 0x0000000906001986 */ /* 0x0005e2000c101112 */
[----:B------:R-:W-:-:S02]  /*23ce0*/  PRMT R10, R71, 0x9910, RZ ;  /* 0x00009910470a7816 */ /* 0x000fc400000000ff */
[----:B0-----:R-:W-:-:S04]  /*23cf0*/  IADD3 R4, P1, PT, R0, R3, RZ ;  /* 0x0000000300047210 */ /* 0x001fc80007f3e0ff */
[C---:B------:R-:W-:Y:S01]  /*23d00*/  LEA.HI.X.SX32 R5, R0.reuse, R2, 0x1, P1 ;  /* 0x0000000200057211 */ /* 0x040fe200008f0eff */
[----:B------:R-:W-:Y:S01]  /*23d10*/  VIADD R8, R0, UR5 ;  /* 0x0000000500087c36 */ /* 0x000fe20008000000 */
[----:B--2---:R-:W-:-:S04]  /*23d20*/  SHF.R.S32.HI R9, RZ, 0x8, R10 ;  /* 0x00000008ff097819 */ /* 0x004fc8000001140a */
[----:B------:R-:W-:-:S04]  /*23d30*/  IADD3 R6, P6, PT, R8, R3, RZ ;  /* 0x0000000308067210 */ /* 0x000fc80007fde0ff */
[C---:B------:R-:W-:Y:S01]  /*23d40*/  LEA.HI.X.SX32 R7, R8.reuse, R2, 0x1, P6 ;  /* 0x0000000208077211 */ /* 0x040fe200030f0eff */
[----:B------:R-:W-:Y:S01]  /*23d50*/  VIADD R8, R8, UR5 ;  /* 0x0000000508087c36 */ /* 0x000fe20008000000 */
[----:B------:R0:W-:Y:S04]  /*23d60*/  @P0 STG.E.U8 desc[UR18][R4.64], R71 ;  /* 0x0000004704000986 */ /* 0x0001e8000c101112 */
[----:B0-----:R-:W-:-:S04]  /*23d70*/  IADD3 R4, P6, PT, R8, R3, RZ ;  /* 0x0000000308047210 */ /* 0x001fc80007fde0ff */
[----:B------:R-:W-:Y:S02]  /*23d80*/  LEA.HI.X.SX32 R5, R8, R2, 0x1, P6 ;  /* 0x0000000208057211 */ /* 0x000fe400030f0eff */
[----:B---3--:R-:W-:Y:S02]  /*23d90*/  ISETP.LT.AND P1, PT, R13, UR4, !P2 ;  /* 0x000000040d007c0c */ /* 0x008fe4000d721270 */
[----:B----4-:R-:W-:Y:S01]  /*23da0*/  ISETP.LT.AND P5, PT, R12, UR6, !P2 ;  /* 0x000000060c007c0c */ /* 0x010fe2000d7a1270 */
[----:B------:R-:W2:Y:S01]  /*23db0*/  LDL.LU R13, [R1+0x9c8] ;  /* 0x0009c800010d7983 */ /* 0x000ea20000300800 */
[----:B------:R-:W-:Y:S01]  /*23dc0*/  F2FP.SATFINITE.E5M2.F32.PACK_AB_MERGE_C R73, R73, R72, RZ ;  /* 0x000000484949723e */ /* 0x000fe200048060ff */
[----:B------:R-:W-:Y:S01]  /*23dd0*/  VIADD R8, R8, UR5 ;  /* 0x0000000508087c36 */ /* 0x000fe20008000000 */
[----:B------:R-:W0:Y:S01]  /*23de0*/  LDCU UR6, c[0x0][0x39c] ;  /* 0x00007380ff0677ac */ /* 0x000e220008000800 */
[----:B------:R-:W0:Y:S01]  /*23df0*/  LDL.LU R12, [R1+0x9d4] ;  /* 0x0009d400010c7983 */ /* 0x000e220000300800 */
[----:B-----5:R-:W-:-:S02]  /*23e00*/  ISETP.LT.AND P0, PT, R16, UR7, !P2 ;  /* 0x0000000710007c0c */ /* 0x020fc4000d701270 */
[----:B-1----:R-:W-:Y:S01]  /*23e10*/  ISETP.LT.AND P6, PT, R14, UR10, !P2 ;  /* 0x0000000a0e007c0c */ /* 0x002fe2000d7c1270 */
[----:B------:R-:W3:Y:S01]  /*23e20*/  LDL.LU R10, [R1+0x9d0] ;  /* 0x0009d000010a7983 */ /* 0x000ee20000300800 */
[----:B------:R-:W-:Y:S01]  /*23e30*/  PRMT R0, R73, 0x9910, RZ ;  /* 0x0000991049007816 */ /* 0x000fe200000000ff */
[----:B------:R-:W3:Y:S02]  /*23e40*/  LDCU UR7, c[0x0][0x39c] ;  /* 0x00007380ff0777ac */ /* 0x000ee40008000800 */
[----:B------:R-:W4:Y:S01]  /*23e50*/  LDL.LU R14, [R1+0x84c] ;  /* 0x00084c00010e7983 */ /* 0x000f220000300800 */
[----:B------:R-:W2:Y:S03]  /*23e60*/  LDCU UR4, c[0x0][0x39c] ;  /* 0x00007380ff0477ac */ /* 0x000ea60008000800 */
[----:B------:R1:W-:Y:S01]  /*23e70*/  @P3 STG.E.U8 desc[UR18][R6.64], R9 ;  /* 0x0000000906003986 */ /* 0x0003e2000c101112 */
[----:B------:R-:W-:Y:S01]  /*23e80*/  F2FP.SATFINITE.E5M2.F32.PACK_AB_MERGE_C R75, R75, R74, RZ ;  /* 0x0000004a4b4b723e */ /* 0x000fe200048060ff */
[----:B------:R-:W5:Y:S02]  /*23e90*/  LDCU UR10, c[0x0][0x39c] ;  /* 0x00007380ff0a77ac */ /* 0x000f640008000800 */
[----:B------:R1:W-:Y:S01]  /*23ea0*/  @P1 STG.E.U8 desc[UR18][R4.64], R73 ;  /* 0x0000004904001986 */ /* 0x0003e2000c101112 */
[----:B------:R-:W-:Y:S01]  /*23eb0*/  ISETP.LT.AND P3, PT, R15, UR9, !P2 ;  /* 0x000000090f007c0c */ /* 0x000fe2000d761270 */
[----:B------:R-:W0:Y:S01]  /*23ec0*/  LDCU UR9, c[0x0][0x39c] ;  /* 0x00007380ff0977ac */ /* 0x000e220008000800 */
[----:B-1----:R-:W-:-:S02]  /*23ed0*/  IMAD.MOV.U32 R9, RZ, RZ, R0 ;  /* 0x000000ffff097224 */ /* 0x002fc400078e0000 */
[C---:B------:R-:W-:Y:S01]  /*23ee0*/  VIADD R0, R8.reuse, UR5 ;  /* 0x0000000508007c36 */ /* 0x040fe20008000000 */
[CC--:B------:R-:W-:Y:S02]  /*23ef0*/  IADD3 R4, P1, PT, R8.reuse, R3.reuse, RZ ;  /* 0x0000000308047210 */ /* 0x0c0fe40007f3e0ff */
[----:B------:R-:W-:Y:S02]  /*23f00*/  SHF.R.S32.HI R9, RZ, 0x8, R9 ;  /* 0x00000008ff097819 */ /* 0x000fe40000011409 */
[-C--:B------:R-:W-:Y:S01]  /*23f10*/  LEA.HI.X.SX32 R5, R8, R2.reuse, 0x1, P1 ;  /* 0x0000000208057211 */ /* 0x080fe200008f0eff */
[C---:B------:R-:W-:Y:S01]  /*23f20*/  VIADD R8, R0.reuse, UR5 ;  /* 0x0000000500087c36 */ /* 0x040fe20008000000 */
[C---:B------:R-:W-:Y:S02]  /*23f30*/  IADD3 R6, P1, PT, R0.reuse, R3, RZ ;  /* 0x0000000300067210 */ /* 0x040fe40007f3e0ff */
[----:B------:R-:W-:Y:S01]  /*23f40*/  PRMT R11, R75, 0x9910, RZ ;  /* 0x000099104b0b7816 */ /* 0x000fe200000000ff */
[----:B------:R1:W-:Y:S01]  /*23f50*/  @P5 STG.E.U8 desc[UR18][R4.64], R9 ;  /* 0x0000000904005986 */ /* 0x0003e2000c101112 */
[----:B------:R-:W-:Y:S01]  /*23f60*/  LEA.HI.X.SX32 R7, R0, R2, 0x1, P1 ;  /* 0x0000000200077211 */ /* 0x000fe200008f0eff */
[----:B------:R-:W-:Y:S01]  /*23f70*/  VIADD R0, R8, UR5 ;  /* 0x0000000508007c36 */ /* 0x000fe20008000000 */
[----:B------:R-:W-:-:S03]  /*23f80*/  SHF.R.S32.HI R11, RZ, 0x8, R11 ;  /* 0x00000008ff0b7819 */ /* 0x000fc6000001140b */
[----:B------:R0:W-:Y:S01]  /*23f90*/  @P0 STG.E.U8 desc[UR18][R6.64], R75 ;  /* 0x0000004b06000986 */ /* 0x0001e2000c101112 */
[----:B-1----:R-:W-:-:S04]  /*23fa0*/  IADD3 R4, P5, PT, R8, R3, RZ ;  /* 0x0000000308047210 */ /* 0x002fc80007fbe0ff */
[----:B------:R-:W-:Y:S02]  /*23fb0*/  LEA.HI.X.SX32 R5, R8, R2, 0x1, P5 ;  /* 0x0000000208057211 */ /* 0x000fe400028f0eff */
[----:B------:R-:W-:-:S03]  /*23fc0*/  F2FP.SATFINITE.E5M2.F32.PACK_AB_MERGE_C R77, R77, R76, RZ ;  /* 0x0000004c4d4d723e */ /* 0x000fc600048060ff */
[----:B------:R1:W-:Y:S01]  /*23fd0*/  @P3 STG.E.U8 desc[UR18][R4.64], R11 ;  /* 0x0000000b04003986 */ /* 0x0003e2000c101112 */
[----:B------:R-:W-:-:S04]  /*23fe0*/  IADD3 R8, P3, PT, R0, R3, RZ ;  /* 0x0000000300087210 */ /* 0x000fc80007f7e0ff */
[----:B------:R-:W-:-:S05]  /*23ff0*/  LEA.HI.X.SX32 R9, R0, R2, 0x1, P3 ;  /* 0x0000000200097211 */ /* 0x000fca00018f0eff */
[----:B------:R0:W-:Y:S01]  /*24000*/  @P6 STG.E.U8 desc[UR18][R8.64], R77 ;  /* 0x0000004d08006986 */ /* 0x0001e2000c101112 */
[----:B--2---:R-:W-:Y:S01]  /*24010*/  ISETP.LT.AND P1, PT, R13, UR4, !P2 ;  /* 0x000000040d007c0c */ /* 0x004fe2000d721270 */
[----:B------:R-:W4:Y:S01]  /*24020*/  LDCU UR4, c[0x0][0x39c] ;  /* 0x00007380ff0477ac */ /* 0x000f220008000800 */
[----:B0-----:R-:W-:Y:S01]  /*24030*/  ISETP.LT.AND P0, PT, R12, UR6, !P2 ;  /* 0x000000060c007c0c */ /* 0x001fe2000d701270 */
[----:B------:R-:W0:Y:S01]  /*24040*/  LDCU UR6, c[0x0][0x39c] ;  /* 0x00007380ff0677ac */ /* 0x000e220008000800 */
[----:B------:R-:W0:Y:S01]  /*24050*/  LDL.LU R12, [R1+0x848] ;  /* 0x00084800010c7983 */ /* 0x000e220000300800 */
[----:B---3--:R-:W-:Y:S01]  /*24060*/  ISETP.LT.AND P5, PT, R10, UR7, !P2 ;  /* 0x000000070a007c0c */ /* 0x008fe2000d7a1270 */
[----:B------:R-:W-:Y:S01]  /*24070*/  VIADD R10, R0, UR5 ;  /* 0x00000005000a7c36 */ /* 0x000fe20008000000 */
[----:B------:R-:W-:Y:S01]  /*24080*/  PRMT R13, R77, 0x9910, RZ ;  /* 0x000099104d0d7816 */ /* 0x000fe200000000ff */
[----:B------:R-:W2:Y:S01]  /*24090*/  LDL.LU R17, [R1+0x844] ;  /* 0x0008440001117983 */ /* 0x000ea20000300800 */
[----:B------:R-:W-:Y:S01]  /*240a0*/  F2FP.SATFINITE.E5M2.F32.PACK_AB_MERGE_C R79, R79, R78, RZ ;  /* 0x0000004e4f4f723e */ /* 0x000fe200048060ff */
[----:B------:R-:W2:Y:S01]  /*240b0*/  LDCU UR7, c[0x0][0x39c] ;  /* 0x00007380ff0777ac */ /* 0x000ea20008000800 */
[----:B------:R-:W-:Y:S01]  /*240c0*/  IADD3 R6, P3, PT, R10, R3, RZ ;  /* 0x000000030a067210 */ /* 0x000fe20007f7e0ff */
[----:B------:R-:W3:Y:S01]  /*240d0*/  LDL.LU R16, [R1+0x840] ;  /* 0x0008400001107983 */ /* 0x000ee20000300800 */
[----:B------:R-:W-:-:S02]  /*240e0*/  SHF.R.S32.HI R13, RZ, 0x8, R13 ;  /* 0x00000008ff0d7819 */ /* 0x000fc4000001140d */
[C---:B------:R-:W-:Y:S01]  /*240f0*/  LEA.HI.X.SX32 R7, R10.reuse, R2, 0x1, P3 ;  /* 0x000000020a077211 */ /* 0x040fe200018f0eff */
[----:B------:R-:W-:Y:S01]  /*24100*/  VIADD R10, R10, UR5 ;  /* 0x000000050a0a7c36 */ /* 0x000fe20008000000 */
[----:B------:R-:W5:Y:S04]  /*24110*/  LDL.LU R15, [R1+0x9cc] ;  /* 0x0009cc00010f7983 */ /* 0x000f680000300800 */
[----:B------:R4:W-:Y:S01]  /*24120*/  @P1 STG.E.U8 desc[UR18][R6.64], R13 ;  /* 0x0000000d06001986 */ /* 0x0009e2000c101112 */
[----:B-1----:R-:W-:-:S04]  /*24130*/  IADD3 R4, P1, PT, R10, R3, RZ ;  /* 0x000000030a047210 */ /* 0x002fc80007f3e0ff */
[----:B------:R-:W-:Y:S02]  /*24140*/  LEA.HI.X.SX32 R5, R10, R2, 0x1, P1 ;  /* 0x000000020a057211 */ /* 0x000fe400008f0eff */
[----:B----4-:R-:W-:Y:S01]  /*24150*/  ISETP.LT.AND P1, PT, R14, UR4, !P2 ;  /* 0x000000040e007c0c */ /* 0x010fe2000d721270 */
[----:B------:R-:W-:Y:S01]  /*24160*/  VIADD R0, R10, UR5 ;  /* 0x000000050a007c36 */ /* 0x000fe20008000000 */
[----:B------:R-:W4:Y:S01]  /*24170*/  LDL.LU R14, [R1+0x9c0] ;  /* 0x0009c000010e7983 */ /* 0x000f220000300800 */
[----:B------:R-:W-:Y:S01]  /*24180*/  PRMT R11, R79, 0x9910, RZ ;  /* 0x000099104f0b7816 */ /* 0x000fe200000000ff */
[----:B------:R-:W4:Y:S02]  /*24190*/  LDCU UR4, c[0x0][0x39c] ;  /* 0x00007380ff0477ac */ /* 0x000f240008000800 */
[----:B------:R-:W-:-:S04]  /*241a0*/  IADD3 R8, P6, PT, R0, R3, RZ ;  /* 0x0000000300087210 */ /* 0x000fc80007fde0ff */
[C---:B------:R-:W-:Y:S01]  /*241b0*/  LEA.HI.X.SX32 R9, R0.reuse, R2, 0x1, P6 ;  /* 0x0000000200097211 */ /* 0x040fe200030f0eff */
[----:B------:R-:W-:Y:S01]  /*241c0*/  VIADD R0, R0, UR5 ;  /* 0x0000000500007c36 */ /* 0x000fe20008000000 */
[----:B------:R-:W-:-:S04]  /*241d0*/  SHF.R.S32.HI R11, RZ, 0x8, R11 ;  /* 0x00000008ff0b7819 */ /* 0x000fc8000001140b */
[C---:B------:R-:W-:Y:S02]  /*241e0*/  IADD3 R6, P6, PT, R0.reuse, R3, RZ ;  /* 0x0000000300067210 */ /* 0x040fe40007fde0ff */
[----:B------:R-:W-:Y:S02]  /*241f0*/  F2FP.SATFINITE.E5M2.F32.PACK_AB_MERGE_C R81, R81, R80, RZ ;  /* 0x000000505151723e */ /* 0x000fe400048060ff */
[C---:B------:R-:W-:Y:S01]  /*24200*/  LEA.HI.X.SX32 R7, R0.reuse, R2, 0x1, P6 ;  /* 0x0000000200077211 */ /* 0x040fe200030f0eff */
[----:B------:R-:W-:Y:S01]  /*24210*/  VIADD R0, R0, UR5 ;  /* 0x0000000500007c36 */ /* 0x000fe20008000000 */
[----:B------:R1:W-:Y:S04]  /*24220*/  @P0 STG.E.U8 desc[UR18][R4.64], R79 ;  /* 0x0000004f04000986 */ /* 0x0003e8000c101112 */
[----:B------:R1:W-:Y:S04]  /*24230*/  @P5 STG.E.U8 desc[UR18][R8.64], R11 ;  /* 0x0000000b08005986 */ /* 0x0003e8000c101112 */
[----:B------:R0:W-:Y:S01]  /*24240*/  @P1 STG.E.U8 desc[UR18][R6.64], R81 ;  /* 0x0000005106001986 */ /* 0x0001e2000c101112 */
[----:B-1----:R-:W-:-:S02]  /*24250*/  PRMT R5, R81, 0x9910, RZ ;  /* 0x0000991051057816 */ /* 0x002fc400000000ff */
[CC--:B------:R-:W-:Y:S01]  /*24260*/  IADD3 R4, P1, PT, R0.reuse, R3.reuse, RZ ;  /* 0x0000000300047210 */ /* 0x0c0fe20007f3e0ff */
[C---:B------:R-:W-:Y:S02]  /*24270*/  VIADD R9, R0.reuse, UR5 ;  /* 0x0000000500097c36 */ /* 0x040fe40008000000 */
[----:B------:R-:W-:Y:S01]  /*24280*/  IMAD.MOV.U32 R11, RZ, RZ, R5 ;  /* 0x000000ffff0b7224 */ /* 0x000fe200078e0005 */
[----:B------:R-:W-:Y:S02]  /*24290*/  LEA.HI.X.SX32 R5, R0, R2, 0x1, P1 ;  /* 0x0000000200057211 */ /* 0x000fe400008f0eff */
[C---:B------:R-:W-:Y:S01]  /*242a0*/  IADD3 R8, P1, PT, R9.reuse, R3, RZ ;  /* 0x0000000309087210 */ /* 0x040fe20007f3e0ff */
[----:B------:R-:W-:-:S03]  /*242b0*/  VIADD R0, R9, UR5 ;  /* 0x0000000509007c36 */ /* 0x000fc60008000000 */
[----:B------:R-:W-:Y:S02]  /*242c0*/  LEA.HI.X.SX32 R9, R9, R2, 0x1, P1 ;  /* 0x0000000209097211 */ /* 0x000fe400008f0eff */
[----:B0-----:R-:W-:Y:S01]  /*242d0*/  ISETP.LT.AND P3, PT, R12, UR6, !P2 ;  /* 0x000000060c007c0c */ /* 0x001fe2000d761270 */
[----:B------:R-:W0:Y:S01]  /*242e0*/  LDCU UR6, c[0x0][0x39c] ;  /* 0x00007380ff0677ac */ /* 0x000e220008000800 */
[----:B------:R-:W0:Y:S04]  /*242f0*/  LDL.LU R12, [R1+0x9bc] ;  /* 0x0009bc00010c7983 */ /* 0x000e280000300800 */
[----:B------:R-:W3:Y:S01]  /*24300*/  LDL.LU R10, [R1+0x9b8] ;  /* 0x0009b800010a7983 */ /* 0x000ee20000300800 */
[----:B-----5:R-:W-:Y:S01]  /*24310*/  ISETP.LT.AND P6, PT, R15, UR10, !P2 ;  /* 0x0000000a0f007c0c */ /* 0x020fe2000d7c1270 */
[----:B------:R-:W1:Y:S02]  /*24320*/  LDCU UR10, c[0x0][0x39c] ;  /* 0x00007380ff0a77ac */ /* 0x000e640008000800 */
[----:B------:R-:W5:Y:S01]  /*24330*/  LDL.LU R15, [R1+0x83c] ;  /* 0x00083c00010f7983 */ /* 0x000f620000300800 */
[----:B----4-:R-:W-:Y:S01]  /*24340*/  ISETP.LT.AND P1, PT, R14, UR4, !P2 ;  /* 0x000000040e007c0c */ /* 0x010fe2000d721270 */
[----:B------:R-:W5:Y:S02]  /*24350*/  LDCU UR4, c[0x0][0x39c] ;  /* 0x00007380ff0477ac */ /* 0x000f640008000800 */
[----:B------:R-:W4:Y:S01]  /*24360*/  LDL.LU R14, [R1+0x838] ;  /* 0x00083800010e7983 */ /* 0x000f220000300800 */
[----:B--2---:R-:W-:Y:S01]  /*24370*/  ISETP.LT.AND P0, PT, R17, UR7, !P2 ;  /* 0x0000000711007c0c */ /* 0x004fe2000d701270 */
[----:B------:R-:W2:Y:S01]  /*24380*/  LDCU UR7, c[0x0][0x39c] ;  /* 0x00007380ff0777ac */ /* 0x000ea20008000800 */
[----:B------:R-:W-:Y:S01]  /*24390*/  SHF.R.S32.HI R11, RZ, 0x8, R11 ;  /* 0x00000008ff0b7819 */ /* 0x000fe2000001140b */
[----:B------:R-:W4:Y:S01]  /*243a0*/  LDL.LU R18, [R1+0x834] ;  /* 0x0008340001127983 */ /* 0x000f220000300800 */
[----:B---3--:R-:W-:Y:S01]  /*243b0*/  ISETP.LT.AND P5, PT, R16, UR9, !P2 ;  /* 0x0000000910007c0c */ /* 0x008fe2000d7a1270 */
[----:B------:R-:W3:Y:S01]  /*243c0*/  LDCU UR9, c[0x0][0x39c] ;  /* 0x00007380ff0977ac */ /* 0x000ee20008000800 */
[----:B------:R-:W-:Y:S01]  /*243d0*/  F2FP.SATFINITE.E5M2.F32.PACK_AB_MERGE_C R83, R83, R82, RZ ;  /* 0x000000525353723e */ /* 0x000fe200048060ff */
[----:B------:R1:W-:Y:S01]  /*243e0*/  @P3 STG.E.U8 desc[UR18][R4.64], R11 ;  /* 0x0000000b04003986 */ /* 0x0003e2000c101112 */
[----:B------:R-:W-:-:S02]  /*243f0*/  IADD3 R6, P3, PT, R0, R3, RZ ;  /* 0x0000000300067210 */ /* 0x000fc40007f7e0ff */
[----:B------:R-:W-:Y:S01]  /*24400*/  PRMT R13, R83, 0x9910, RZ ;  /* 0x00009910530d7816 */ /* 0x000fe200000000ff */
[----:B------:R-:W3:Y:S01]  /*24410*/  LDL.LU R17, [R1+0x830] ;  /* 0x0008300001117983 */ /* 0x000ee20000300800 */
[C---:B------:R-:W-:Y:S01]  /*24420*/  LEA.HI.X.SX32 R7, R0.reuse, R2, 0x1, P3 ;  /* 0x0000000200077211 */ /* 0x040fe200018f0eff */
[----:B------:R-:W-:Y:S01]  /*24430*/  VIADD R0, R0, UR5 ;  /* 0x0000000500007c36 */ /* 0x000fe20008000000 */
[----:B------:R-:W-:Y:S01]  /*24440*/  SHF.R.S32.HI R13, RZ, 0x8, R13 ;  /* 0x00000008ff0d7819 */ /* 0x000fe2000001140d */
[----:B------:R0:W-:Y:S01]  /*24450*/  @P0 STG.E.U8 desc[UR18][R8.64], R83 ;  /* 0x0000005308000986 */ /* 0x0001e2000c101112 */
[----:B------:R-:W-:-:S03]  /*24460*/  F2FP.SATFINITE.E5M2.F32.PACK_AB_MERGE_C R85, R85, R84, RZ ;  /* 0x000000545555723e */ /* 0x000fc600048060ff */
[----:B------:R0:W-:Y:S01]  /*24470*/  @P5 STG.E.U8 desc[UR18][R6.64], R13 ;  /* 0x0000000d06005986 */ /* 0x0001e2000c101112 */
[C---:B-1----:R-:W-:Y:S02]  /*24480*/  IADD3 R4, P5, PT, R0.reuse, R3, RZ ;  /* 0x0000000300047210 */ /* 0x042fe40007fbe0ff */
[----:B------:R-:W-:Y:S01]  /*24490*/  PRMT R11, R85, 0x9910, RZ ;  /* 0x00009910550b7816 */ /* 0x000fe200000000ff */
[----:B------:R-:W3:Y:S01]  /*244a0*/  LDL.LU R16, [R1+0x9b4] ;  /* 0x0009b40001107983 */ /* 0x000ee20000300800 */
[----:B------:R-:W-:Y:S02]  /*244b0*/  LEA.HI.X.SX32 R5, R0, R2, 0x1, P5 ;  /* 0x0000000200057211 */ /* 0x000fe400028f0eff */
[----:B------:R-:W-:-:S03]  /*244c0*/  SHF.R.S32.HI R11, RZ, 0x8, R11 ;  /* 0x00000008ff0b7819 */ /* 0x000fc6000001140b */
[----:B------:R1:W-:Y:S01]  /*244d0*/  @P6 STG.E.U8 desc[UR18][R4.64], R85 ;  /* 0x0000005504006986 */ /* 0x0003e2000c101112 */
[----:B0-----:R-:W-:Y:S01]  /*244e0*/  ISETP.LT.AND P0, PT, R12, UR6, !P2 ;  /* 0x000000060c007c0c */ /* 0x001fe2000d701270 */
[----:B------:R-:W4:Y:S01]  /*244f0*/  LDCU UR6, c[0x0][0x39c] ;  /* 0x00007380ff0677ac */ /* 0x000f220008000800 */
[----:B--2---:R-:W-:Y:S01]  /*24500*/  ISETP.LT.AND P3, PT, R10, UR7, !P2 ;  /* 0x000000070a007c0c */ /* 0x004fe2000d761270 */
[----:B------:R-:W-:Y:S01]  /*24510*/  VIADD R10, R0, UR5 ;  /* 0x00000005000a7c36 */ /* 0x000fe20008000000 */
[----:B------:R-:W0:Y:S04]  /*24520*/  LDCU UR7, c[0x0][0x39c] ;  /* 0x00007380ff0777ac */ /* 0x000e280008000800 */
[----:B------:R-:W-:-:S04]  /*24530*/  IADD3 R8, P5, PT, R10, R3, RZ ;  /* 0x000000030a087210 */ /* 0x000fc80007fbe0ff */
[C---:B------:R-:W-:Y:S01]  /*24540*/  LEA.HI.X.SX32 R9, R10.reuse, R2, 0x1, P5 ;  /* 0x000000020a097211 */ /* 0x040fe200028f0eff */
[----:B------:R-:W-:-:S04]  /*24550*/  VIADD R10, R10, UR5 ;  /* 0x000000050a0a7c36 */ /* 0x000fc80008000000 */
[----:B------:R2:W-:Y:S01]  /*24560*/  @P1 STG.E.U8 desc[UR18][R8.64], R11 ;  /* 0x0000000b08001986 */ /* 0x0005e2000c101112 */
[----:B------:R-:W-:-:S04]  /*24570*/  IADD3 R6, P1, PT, R10, R3, RZ ;  /* 0x000000030a067210 */ /* 0x000fc80007f3e0ff */
[----:B------:R-:W-:Y:S02]  /*24580*/  LEA.HI.X.SX32 R7, R10, R2, 0x1, P1 ;  /* 0x000000020a077211 */ /* 0x000fe400008f0eff */
[----:B-----5:R-:W-:Y:S02]  /*24590*/  ISETP.LT.AND P1, PT, R15, UR4, !P2 ;  /* 0x000000040f007c0c */ /* 0x020fe4000d721270 */
[----:B----4-:R-:W-:Y:S01]  /*245a0*/  ISETP.LT.AND P5, PT, R14, UR6, !P2 ;  /* 0x000000060e007c0c */ /* 0x010fe2000d7a1270 */
[----:B------:R-:W4:Y:S01]  /*245b0*/  LDL.LU R15, [R1+0x9b0] ;  /* 0x0009b000010f7983 */ /* 0x000f220000300800 */
[----:B------:R-:W-:Y:S01]  /*245c0*/  VIADD R0, R10, UR5 ;  /* 0x000000050a007c36 */ /* 0x000fe20008000000 */
[----:B------:R-:W-:Y:S01]  /*245d0*/  F2FP.SATFINITE.E5M2.F32.PACK_AB_MERGE_C R87, R87, R86, RZ ;  /* 0x000000565757723e */ /* 0x000fe200048060ff */
[----:B------:R-:W4:Y:S01]  /*245e0*/  LDCU UR4, c[0x0][0x39c] ;  /* 0x00007380ff0477ac */ /* 0x000f220008000800 */
[----:B------:R-:W5:Y:S02]  /*245f0*/  LDL.LU R14, [R1+0x9ac] ;  /* 0x0009ac00010e7983 */ /* 0x000f640000300800 */
[C---:B-1----:R-:W-:Y:S01]  /*24600*/  IADD3 R4, P6, PT, R0.reuse, R3, RZ ;  /* 0x0000000300047210 */ /* 0x042fe20007fde0ff */
[----:B------:R-:W5:Y:S01]  /*24610*/  LDCU UR6, c[0x0][0x39c] ;  /* 0x00007380ff0677ac */ /* 0x000f620008000800 */
[----:B------:R-:W-:Y:S01]  /*24620*/  PRMT R12, R87, 0x9910, RZ ;  /* 0x00009910570c7816 */ /* 0x000fe200000000ff */
[----:B------:R-:W3:Y:S01]  /*24630*/  LDL.LU R10, [R1+0x9a8] ;  /* 0x0009a800010a7983 */ /* 0x000ee20000300800 */
[C---:B------:R-:W-:Y:S01]  /*24640*/  LEA.HI.X.SX32 R5, R0.reuse, R2, 0x1, P6 ;  /* 0x0000000200057211 */ /* 0x040fe200030f0eff */
[----:B------:R-:W-:Y:S01]  /*24650*/  VIADD R0, R0, UR5 ;  /* 0x0000000500007c36 */ /* 0x000fe20008000000 */
[----:B--2---:R-:W-:-:S04]  /*24660*/  SHF.R.S32.HI R11, RZ, 0x8, R12 ;  /* 0x00000008ff0b7819 */ /* 0x004fc8000001140c */
[CC--:B------:R-:W-:Y:S02]  /*24670*/  IADD3 R8, P6, PT, R0.reuse, R3.reuse, RZ ;  /* 0x0000000300087210 */ /* 0x0c0fe40007fde0ff */
[----:B------:R-:W-:Y:S02]  /*24680*/  F2FP.SATFINITE.E5M2.F32.PACK_AB_MERGE_C R89, R89, R88, RZ ;  /* 0x000000585959723e */ /* 0x000fe400048060ff */
[C---:B------:R-:W-:Y:S01]  /*24690*/  LEA.HI.X.SX32 R9, R0.reuse, R2, 0x1, P6 ;  /* 0x0000000200097211 */ /* 0x040fe200030f0eff */
[----:B------:R-:W-:Y:S01]  /*246a0*/  VIADD R0, R0, UR5 ;  /* 0x0000000500007c36 */ /* 0x000fe20008000000 */
[----:B------:R1:W-:Y:S01]  /*246b0*/  @P0 STG.E.U8 desc[UR18][R6.64], R87 ;  /* 0x0000005706000986 */ /* 0x0003e2000c101112 */
[----:B0-----:R-:W-:Y:S01]  /*246c0*/  ISETP.LT.AND P0, PT, R18, UR7, !P2 ;  /* 0x0000000712007c0c */ /* 0x001fe2000d701270 */
[----:B------:R-:W0:Y:S02]  /*246d0*/  LDCU UR7, c[0x0][0x39c] ;  /* 0x00007380ff0777ac */ /* 0x000e240008000800 */
[----:B------:R2:W-:Y:S04]  /*246e0*/  @P3 STG.E.U8 desc[UR18][R4.64], R11 ;  /* 0x0000000b04003986 */ /* 0x0005e8000c101112 */
[----:B------:R0:W-:Y:S01]  /*246f0*/  @P1 STG.E.U8 desc[UR18][R8.64], R89 ;  /* 0x0000005908001986 */ /* 0x0001e2000c101112 */
[----:B-1----:R-:W-:Y:S01]  /*24700*/  PRMT R6, R89, 0x9910, RZ ;  /* 0x0000991059067816 */ /* 0x002fe200000000ff */
[C---:B------:R-:W-:Y:S01]  /*24710*/  VIADD R7, R0.reuse, UR5 ;  /* 0x0000000500077c36 */ /* 0x040fe20008000000 */
[----:B--2---:R-:W-:-:S03]  /*24720*/  IADD3 R4, P1, PT, R0, R3, RZ ;  /* 0x0000000300047210 */ /* 0x004fc60007f3e0ff */
[----:B------:R-:W-:Y:S01]  /*24730*/  IMAD.MOV.U32 R11, RZ, RZ, R6 ;  /* 0x000000ffff0b7224 */ /* 0x000fe200078e0006 */
[----:B------:R-:W-:Y:S02]  /*24740*/  LEA.HI.X.SX32 R5, R0, R2, 0x1, P1 ;  /* 0x0000000200057211 */ /* 0x000fe400008f0eff */
[C---:B------:R-:W-:Y:S01]  /*24750*/  IADD3 R6, P1, PT, R7.reuse, R3, RZ ;  /* 0x0000000307067210 */ /* 0x040fe20007f3e0ff */
[----:B------:R-:W-:Y:S01]  /*24760*/  VIADD R0, R7, UR5 ;  /* 0x0000000507007c36 */ /* 0x000fe20008000000 */
[----:B------:R-:W-:Y:S02]  /*24770*/  SHF.R.S32.HI R11, RZ, 0x8, R11 ;  /* 0x00000008ff0b7819 */ /* 0x000fe4000001140b */
[----:B------:R-:W-:Y:S02]  /*24780*/  F2FP.SATFINITE.E5M2.F32.PACK_AB_MERGE_C R91, R91, R90, RZ ;  /* 0x0000005a5b5b723e */ /* 0x000fe400048060ff */
[----:B------:R-:W-:Y:S01]  /*24790*/  LEA.HI.X.SX32 R7, R7, R2, 0x1, P1 ;  /* 0x0000000207077211 */ /* 0x000fe200008f0eff */
[----:B------:R1:W-:Y:S04]  /*247a0*/  @P5 STG.E.U8 desc[UR18][R4.64], R11 ;  /* 0x0000000b04005986 */ /* 0x0003e8000c101112 */
[----:B------:R2:W-:Y:S01]  /*247b0*/  @P0 STG.E.U8 desc[UR18][R6.64], R91 ;  /* 0x0000005b06000986 */ /* 0x0005e2000c101112 */
[----:B----4-:R-:W-:Y:S01]  /*247c0*/  ISETP.LT.AND P1, PT, R15, UR4, !P2 ;  /* 0x000000040f007c0c */ /* 0x010fe2000d721270 */
[----:B------:R-:W4:Y:S02]  /*247d0*/  LDCU UR4, c[0x0][0x39c] ;  /* 0x00007380ff0477ac */ /* 0x000f240008000800 */
[----:B------:R-:W4:Y:S01]  /*247e0*/  LDL.LU R15, [R1+0x82c] ;  /* 0x00082c00010f7983 */ /* 0x000f220000300800 */
[----:B-----5:R-:W-:Y:S01]  /*247f0*/  ISETP.LT.AND P0, PT, R14, UR6, !P2 ;  /* 0x000000060e007c0c */ /* 0x020fe2000d701270 */
[----:B------:R-:W5:Y:S02]  /*24800*/  LDCU UR6, c[0x0][0x39c] ;  /* 0x00007380ff0677ac */ /* 0x000f640008000800 */
[----:B------:R-:W5:Y:S01]  /*24810*/  LDL.LU R14, [R1+0x828] ;  /* 0x00082800010e7983 */ /* 0x000f620000300800 */
[----:B---3--:R-:W-:-:S02]  /*24820*/  ISETP.LT.AND P3, PT, R17, UR9, !P2 ;  /* 0x0000000911007c0c */ /* 0x008fc4000d761270 */
[----:B------:R-:W-:Y:S01]  /*24830*/  PRMT R13, R91, 0x9910, RZ ;  /* 0x000099105b0d7816 */ /* 0x000fe200000000ff */
[----:B------:R-:W3:Y:S01]  /*24840*/  LDL.LU R18, [R1+0x824] ;  /* 0x0008240001127983 */ /* 0x000ee20000300800 */
[CC--:B0-----:R-:W-:Y:S01]  /*24850*/  IADD3 R8, P5, PT, R0.reuse, R3.reuse, RZ ;  /* 0x0000000300087210 */ /* 0x0c1fe20007fbe0ff */
[----:B------:R-:W0:Y:S01]  /*24860*/  LDCU UR9, c[0x0][0x39c] ;  /* 0x00007380ff0977ac */ /* 0x000e220008000800 */
[----:B------:R-:W-:Y:S01]  /*24870*/  SHF.R.S32.HI R13, RZ, 0x8, R13 ;  /* 0x00000008ff0d7819 */ /* 0x000fe2000001140d */
[----:B------:R-:W0:Y:S01]  /*24880*/  LDL.LU R17, [R1+0x820] ;  /* 0x0008200001117983 */ /* 0x000e220000300800 */
[C---:B------:R-:W-:Y:S01]  /*24890*/  LEA.HI.X.SX32 R9, R0.reuse, R2, 0x1, P5 ;  /* 0x0000000200097211 */ /* 0x040fe200028f0eff */
[----:B------:R-:W-:Y:S01]  /*248a0*/  VIADD R0, R0, UR5 ;  /* 0x0000000500007c36 */ /* 0x000fe20008000000 */
[----:B------:R-:W-:Y:S01]  /*248b0*/  ISETP.LT.AND P5, PT, R10, UR7, !P2 ;  /* 0x000000070a007c0c */ /* 0x000fe2000d7a1270 */
[----:B------:R-:W3:Y:S01]  /*248c0*/  LDCU UR7, c[0x0][0x39c] ;  /* 0x00007380ff0777ac */ /* 0x000ee20008000800 */
[----:B------:R-:W-:Y:S01]  /*248d0*/  ISETP.LT.AND P6, PT, R16, UR10, !P2 ;  /* 0x0000000a10007c0c */ /* 0x000fe2000d7c1270 */
[----:B------:R2:W-:Y:S01]  /*248e0*/  @P3 STG.E.U8 desc[UR18][R8.64], R13 ;  /* 0x0000000d08003986 */ /* 0x0005e2000c101112 */
[C---:B-1----:R-:W-:Y:S01]  /*248f0*/  IADD3 R4, P3, PT, R0.reuse, R3, RZ ;  /* 0x0000000300047210 */ /* 0x042fe20007f7e0ff */
[C---:B------:R-:W-:Y:S01]  /*24900*/  VIADD R10, R0.reuse, UR5 ;  /* 0x00000005000a7c36 */ /* 0x040fe20008000000 */
[----:B------:R-:W-:Y:S01]  /*24910*/  F2FP.SATFINITE.E5M2.F32.PACK_AB_MERGE_C R93, R93, R92, RZ ;  /* 0x0000005c5d5d723e */ /* 0x000fe200048060ff */
[----:B------:R-:W3:Y:S01]  /*24920*/  LDL.LU R16, [R1+0x99c] ;  /* 0x00099c0001107983 */ /* 0x000ee20000300800 */
[----:B------:R-:W-:Y:S01]  /*24930*/  LEA.HI.X.SX32 R5, R0, R2, 0x1, P3 ;  /* 0x0000000200057211 */ /* 0x000fe200018f0eff */
[----:B------:R-:W1:Y:S01]  /*24940*/  LDCU UR10, c[0x0][0x39c] ;  /* 0x00007380ff0a77ac */ /* 0x000e620008000800 */
[----:B------:R-:W-:-:S02]  /*24950*/  PRMT R11, R93, 0x9910, RZ ;  /* 0x000099105d0b7816 */ /* 0x000fc400000000ff */
[CC--:B--2---:R-:W-:Y:S02]  /*24960*/  IADD3 R6, P3, PT, R10.reuse, R3.reuse, RZ ;  /* 0x000000030a067210 */ /* 0x0c4fe40007f7e0ff */
[----:B------:R-:W-:Y:S02]  /*24970*/  SHF.R.S32.HI R11, RZ, 0x8, R11 ;  /* 0x00000008ff0b7819 */ /* 0x000fe4000001140b */
[C---:B------:R-:W-:Y:S01]  /*24980*/  LEA.HI.X.SX32 R7, R10.reuse, R2, 0x1, P3 ;  /* 0x000000020a077211 */ /* 0x040fe200018f0eff */
[----:B------:R-:W-:Y:S01]  /*24990*/  VIADD R10, R10, UR5 ;  /* 0x000000050a0a7c36 */ /* 0x000fe20008000000 */
[----:B------:R2:W-:Y:S04]  /*249a0*/  @P6 STG.E.U8 desc[UR18][R4.64], R93 ;  /* 0x0000005d04006986 */ /* 0x0005e8000c101112 */
[----:B------:R0:W-:Y:S01]  /*249b0*/  @P1 STG.E.U8 desc[UR18][R6.64], R11 ;  /* 0x0000000b06001986 */ /* 0x0001e2000c101112 */
[----:B------:R-:W-:-:S04]  /*249c0*/  IADD3 R8, P1, PT, R10, R3, RZ ;  /* 0x000000030a087210 */ /* 0x000fc80007f3e0ff */
[----:B------:R-:W-:Y:S02]  /*249d0*/  LEA.HI.X.SX32 R9, R10, R2, 0x1, P1 ;  /* 0x000000020a097211 */ /* 0x000fe400008f0eff */
[----:B----4-:R-:W-:Y:S02]  /*249e0*/  ISETP.LT.AND P1, PT, R15, UR4, !P2 ;  /* 0x000000040f007c0c */ /* 0x010fe4000d721270 */
[----:B-----5:R-:W-:Y:S01]  /*249f0*/  ISETP.LT.AND P3, PT, R14, UR6, !P2 ;  /* 0x000000060e007c0c */ /* 0x020fe2000d761270 */
[----:B------:R-:W4:Y:S01]  /*24a00*/  LDL.LU R15, [R1+0x990] ;  /* 0x00099000010f7983 */ /* 0x000f220000300800 */
[----:B------:R-:W-:Y:S01]  /*24a10*/  VIADD R0, R10, UR5 ;  /* 0x000000050a007c36 */ /* 0x000fe20008000000 */
[----:B------:R-:W-:Y:S01]  /*24a20*/  F2FP.SATFINITE.E5M2.F32.PACK_AB_MERGE_C R95, R95, R94, RZ ;  /* 0x0000005e5f5f723e */ /* 0x000fe200048060ff */
[----:B------:R-:W4:Y:S01]  /*24a30*/  LDCU UR4, c[0x0][0x39c] ;  /* 0x00007380ff0477ac */ /* 0x000f220008000800 */
[----:B------:R-:W5:Y:S02]  /*24a40*/  LDL.LU R14, [R1+0x98c] ;  /* 0x00098c00010e7983 */ /* 0x000f640000300800 */
[C---:B--2---:R-:W-:Y:S01]  /*24a50*/  IADD3 R4, P6, PT, R0.reuse, R3, RZ ;  /* 0x0000000300047210 */ /* 0x044fe20007fde0ff */
[----:B------:R-:W5:Y:S01]  /*24a60*/  LDCU UR6, c[0x0][0x39c] ;  /* 0x00007380ff0677ac */ /* 0x000f620008000800 */
[----:B------:R-:W-:Y:S01]  /*24a70*/  PRMT R12, R95, 0x9910, RZ ;  /* 0x000099105f0c7816 */ /* 0x000fe200000000ff */
[----:B------:R-:W2:Y:S01]  /*24a80*/  LDL.LU R10, [R1+0x988] ;  /* 0x00098800010a7983 */ /* 0x000ea20000300800 */
[C---:B------:R-:W-:Y:S01]  /*24a90*/  LEA.HI.X.SX32 R5, R0.reuse, R2, 0x1, P6 ;  /* 0x0000000200057211 */ /* 0x040fe200030f0eff */
[----:B------:R-:W-:Y:S01]  /*24aa0*/  VIADD R0, R0, UR5 ;  /* 0x0000000500007c36 */ /* 0x000fe20008000000 */
[----:B0-----:R-:W-:-:S04]  /*24ab0*/  SHF.R.S32.HI R11, RZ, 0x8, R12 ;  /* 0x00000008ff0b7819 */ /* 0x001fc8000001140c */
[CC--:B------:R-:W-:Y:S02]  /*24ac0*/  IADD3 R6, P6, PT, R0.reuse, R3.reuse, RZ ;  /* 0x0000000300067210 */ /* 0x0c0fe40007fde0ff */
[----:B------:R-:W-:Y:S02]  /*24ad0*/  F2FP.SATFINITE.E5M2.F32.PACK_AB_MERGE_C R97, R97, R96, RZ ;  /* 0x000000606161723e */ /* 0x000fe400048060ff */
[C---:B------:R-:W-:Y:S01]  /*24ae0*/  LEA.HI.X.SX32 R7, R0.reuse, R2, 0x1, P6 ;  /* 0x0000000200077211 */ /* 0x040fe200030f0eff */
[----:B------:R-:W-:Y:S01]  /*24af0*/  VIADD R0, R0, UR5 ;  /* 0x0000000500007c36 */ /* 0x000fe20008000000 */
[----:B------:R0:W-:Y:S01]  /*24b00*/  @P0 STG.E.U8 desc[UR18][R8.64], R95 ;  /* 0x0000005f08000986 */ /* 0x0001e2000c101112 */
[----:B---3--:R-:W-:Y:S01]  /*24b10*/  ISETP.LT.AND P0, PT, R18, UR7, !P2 ;  /* 0x0000000712007c0c */ /* 0x008fe2000d701270 */
[----:B------:R-:W2:Y:S02]  /*24b20*/  LDCU UR7, c[0x0][0x39c] ;  /* 0x00007380ff0777ac */ /* 0x000ea40008000800 */
[----:B------:R3:W-:Y:S04]  /*24b30*/  @P5 STG.E.U8 desc[UR18][R4.64], R11 ;  /* 0x0000000b04005986 */ /* 0x0007e8000c101112 */
[----:B------:R1:W-:Y:S01]  /*24b40*/  @P1 STG.E.U8 desc[UR18][R6.64], R97 ;  /* 0x0000006106001986 */ /* 0x0003e2000c101112 */
[----:B0-----:R-:W-:Y:S01]  /*24b50*/  PRMT R8, R97, 0x9910, RZ ;  /* 0x0000991061087816 */ /* 0x001fe200000000ff */
[C---:B------:R-:W-:Y:S01]  /*24b60*/  VIADD R9, R0.reuse, UR5 ;  /* 0x0000000500097c36 */ /* 0x040fe20008000000 */
[----:B---3--:R-:W-:-:S03]  /*24b70*/  IADD3 R4, P1, PT, R0, R3, RZ ;  /* 0x0000000300047210 */ /* 0x008fc60007f3e0ff */
        /* <DEDUP_REMOVED lines=15> */
[----:B------:R-:W-:-:S02]  /*24c70*/  ISETP.LT.AND P5, PT, R17, UR9, !P2 ;  /* 0x0000000911007c0c */ /* 0x000fc4000d7a1270 */
[----:B------:R-:W-:Y:S01]  /*24c80*/  PRMT R13, R99, 0x9910, RZ ;  /* 0x00009910630d7816 */ /* 0x000fe200000000ff */
[----:B------:R-:W5:Y:S01]  /*24c90*/  LDL.LU R18, [R1+0x810] ;  /* 0x0008100001127983 */ /* 0x000f620000300800 */
[CC--:B-1----:R-:W-:Y:S01]  /*24ca0*/  IADD3 R6, P3, PT, R0.reuse, R3.reuse, RZ ;  /* 0x0000000300067210 */ /* 0x0c2fe20007f7e0ff */
[----:B------:R-:W1:Y:S01]  /*24cb0*/  LDCU UR9, c[0x0][0x39c] ;  /* 0x00007380ff0977ac */ /* 0x000e620008000800 */
[----:B------:R-:W-:Y:S01]  /*24cc0*/  SHF.R.S32.HI R13, RZ, 0x8, R13 ;  /* 0x00000008ff0d7819 */ /* 0x000fe2000001140d */
[----:B------:R-:W1:Y:S01]  /*24cd0*/  LDL.LU R17, [R1+0x80c] ;  /* 0x00080c0001117983 */ /* 0x000e620000300800 */
[C---:B------:R-:W-:Y:S01]  /*24ce0*/  LEA.HI.X.SX32 R7, R0.reuse, R2, 0x1, P3 ;  /* 0x0000000200077211 */ /* 0x040fe200018f0eff */
[----:B------:R-:W-:Y:S01]  /*24cf0*/  VIADD R0, R0, UR5 ;  /* 0x0000000500007c36 */ /* 0x000fe20008000000 */
[----:B--2---:R-:W-:Y:S01]  /*24d00*/  ISETP.LT.AND P3, PT, R10, UR7, !P2 ;  /* 0x000000070a007c0c */ /* 0x004fe2000d761270 */
[----:B------:R-:W2:Y:S01]  /*24d10*/  LDCU UR7, c[0x0][0x39c] ;  /* 0x00007380ff0777ac */ /* 0x000ea20008000800 */
[----:B------:R-:W-:Y:S01]  /*24d20*/  ISETP.LT.AND P6, PT, R16, UR10, !P2 ;  /* 0x0000000a10007c0c */ /* 0x000fe2000d7c1270 */
[----:B------:R2:W-:Y:S01]  /*24d30*/  @P5 STG.E.U8 desc[UR18][R6.64], R13 ;  /* 0x0000000d06005986 */ /* 0x0005e2000c101112 */
[C---:B0-----:R-:W-:Y:S01]  /*24d40*/  IADD3 R4, P5, PT, R0.reuse, R3, RZ ;  /* 0x0000000300047210 */ /* 0x041fe20007fbe0ff */
[C---:B------:R-:W-:Y:S01]  /*24d50*/  VIADD R10, R0.reuse, UR5 ;  /* 0x00000005000a7c36 */ /* 0x040fe20008000000 */
[----:B------:R-:W-:Y:S01]  /*24d60*/  F2FP.SATFINITE.E5M2.F32.PACK_AB_MERGE_C R101, R101, R100, RZ ;  /* 0x000000646565723e */ /* 0x000fe200048060ff */
[----:B------:R-:W5:Y:S01]  /*24d70*/  LDL.LU R16, [R1+0x984] ;  /* 0x0009840001107983 */ /* 0x000f620000300800 */
[----:B------:R-:W-:Y:S01]  /*24d80*/  LEA.HI.X.SX32 R5, R0, R2, 0x1, P5 ;  /* 0x0000000200057211 */ /* 0x000fe200028f0eff */
[----:B------:R-:W0:Y:S01]  /*24d90*/  LDCU UR10, c[0x0][0x39c] ;  /* 0x00007380ff0a77ac */ /* 0x000e220008000800 */
[----:B------:R-:W-:-:S02]  /*24da0*/  PRMT R11, R101, 0x9910, RZ ;  /* 0x00009910650b7816 */ /* 0x000fc400000000ff */
[CC--:B---3--:R-:W-:Y:S02]  /*24db0*/  IADD3 R8, P5, PT, R10.reuse, R3.reuse, RZ ;  /* 0x000000030a087210 */ /* 0x0c8fe40007fbe0ff */
[----:B------:R-:W-:Y:S02]  /*24dc0*/  SHF.R.S32.HI R11, RZ, 0x8, R11 ;  /* 0x00000008ff0b7819 */ /* 0x000fe4000001140b */
[C---:B------:R-:W-:Y:S01]  /*24dd0*/  LEA.HI.X.SX32 R9, R10.reuse, R2, 0x1, P5 ;  /* 0x000000020a097211 */ /* 0x040fe200028f0eff */
[----:B------:R-:W-:Y:S01]  /*24de0*/  VIADD R10, R10, UR5 ;  /* 0x000000050a0a7c36 */ /* 0x000fe20008000000 */
[----:B------:R3:W-:Y:S04]  /*24df0*/  @P6 STG.E.U8 desc[UR18][R4.64], R101 ;  /* 0x0000006504006986 */ /* 0x0007e8000c101112 */
[----:B------:R0:W-:Y:S01]  /*24e00*/  @P1 STG.E.U8 desc[UR18][R8.64], R11 ;  /* 0x0000000b08001986 */ /* 0x0001e2000c101112 */
[----:B--2---:R-:W-:-:S04]  /*24e10*/  IADD3 R6, P1, PT, R10, R3, RZ ;  /* 0x000000030a067210 */ /* 0x004fc80007f3e0ff */
[----:B------:R-:W-:Y:S02]  /*24e20*/  LEA.HI.X.SX32 R7, R10, R2, 0x1, P1 ;  /* 0x000000020a077211 */ /* 0x000fe400008f0eff */
[----:B----4-:R-:W-:Y:S02]  /*24e30*/  ISETP.LT.AND P1, PT, R15, UR4, !P2 ;  /* 0x000000040f007c0c */ /* 0x010fe4000d721270 */
[----:B-----5:R-:W-:Y:S01]  /*24e40*/  ISETP.LT.AND P5, PT, R14, UR6, !P2 ;  /* 0x000000060e007c0c */ /* 0x020fe2000d7a1270 */
[----:B------:R-:W2:Y:S01]  /*24e50*/  LDL.LU R15, [R1+0x980] ;  /* 0x00098000010f7983 */ /* 0x000ea20000300800 */
[----:B------:R-:W-:Y:S01]  /*24e60*/  VIADD R0, R10, UR5 ;  /* 0x000000050a007c36 */ /* 0x000fe20008000000 */
[----:B------:R-:W-:Y:S01]  /*24e70*/  F2FP.SATFINITE.E5M2.F32.PACK_AB_MERGE_C R103, R103, R102, RZ ;  /* 0x000000666767723e */ /* 0x000fe200048060ff */
[----:B------:R-:W2:Y:S01]  /*24e80*/  LDCU UR4, c[0x0][0x39c] ;  /* 0x00007380ff0477ac */ /* 0x000ea20008000800 */
[----:B------:R-:W4:Y:S02]  /*24e90*/  LDL.LU R14, [R1+0x97c] ;  /* 0x00097c00010e7983 */ /* 0x000f240000300800 */
[C---:B---3--:R-:W-:Y:S01]  /*24ea0*/  IADD3 R4, P6, PT, R0.reuse, R3, RZ ;  /* 0x0000000300047210 */ /* 0x048fe20007fde0ff */
[----:B------:R-:W4:Y:S01]  /*24eb0*/  LDCU UR6, c[0x0][0x39c] ;  /* 0x00007380ff0677ac */ /* 0x000f220008000800 */
[----:B------:R-:W-:Y:S01]  /*24ec0*/  PRMT R12, R103, 0x9910, RZ ;  /* 0x00009910670c7816 */ /* 0x000fe200000000ff */
[----:B------:R-:W3:Y:S01]  /*24ed0*/  LDL.LU R10, [R1+0x8dc] ;  /* 0x0008dc00010a7983 */ /* 0x000ee20000300800 */
        /* <DEDUP_REMOVED lines=8> */
[----:B------:R-:W-:Y:S01]  /*24f60*/  ISETP.LT.AND P0, PT, R18, UR7, !P2 ;  /* 0x0000000712007c0c */ /* 0x000fe2000d701270 */
[----:B------:R-:W3:Y:S02]  /*24f70*/  LDCU UR7, c[0x0][0x39c] ;  /* 0x00007380ff0777ac */ /* 0x000ee40008000800 */
[----:B------:R5:W-:Y:S04]  /*24f80*/  @P3 STG.E.U8 desc[UR18][R4.64], R11 ;  /* 0x0000000b04003986 */ /* 0x000be8000c101112 */
[----:B------:R1:W-:Y:S01]  /*24f90*/  @P1 STG.E.U8 desc[UR18][R8.64], R105 ;  /* 0x0000006908001986 */ /* 0x0003e2000c101112 */
[----:B0-----:R-:W-:Y:S01]  /*24fa0*/  PRMT R6, R105, 0x9910, RZ ;  /* 0x0000991069067816 */ /* 0x001fe200000000ff */
[C---:B------:R-:W-:Y:S01]  /*24fb0*/  VIADD R7, R0.reuse, UR5 ;  /* 0x0000000500077c36 */ /* 0x040fe20008000000 */
[----:B-----5:R-:W-:-:S03]  /*24fc0*/  IADD3 R4, P1, PT, R0, R3, RZ ;  /* 0x0000000300047210 */ /* 0x020fc60007f3e0ff */
        /* <DEDUP_REMOVED lines=9> */
[----:B--2---:R-:W-:Y:S01]  /*25060*/  ISETP.LT.AND P1, PT, R15, UR4, !P2 ;  /* 0x000000040f007c0c */ /* 0x004fe2000d721270 */
[----:B------:R-:W2:Y:S02]  /*25070*/  LDCU UR4, c[0x0][0x39c] ;  /* 0x00007380ff0477ac */ /* 0x000ea40008000800 */
[----:B------:R-:W2:Y:S01]  /*25080*/  LDL.LU R15, [R1+0x808] ;  /* 0x00080800010f7983 */ /* 0x000ea20000300800 */
[----:B----4-:R-:W-:Y:S01]  /*25090*/  ISETP.LT.AND P0, PT, R14, UR6, !P2 ;  /* 0x000000060e007c0c */ /* 0x010fe2000d701270 */
[----:B------:R-:W4:Y:S02]  /*250a0*/  LDCU UR6, c[0x0][0x39c] ;  /* 0x00007380ff0677ac */ /* 0x000f240008000800 */
[----:B------:R-:W4:Y:S01]  /*250b0*/  LDL.LU R14, [R1+0x804] ;  /* 0x00080400010e7983 */ /* 0x000f220000300800 */
[----:B-1----:R-:W-:-:S02]  /*250c0*/  ISETP.LT.AND P3, PT, R17, UR9, !P2 ;  /* 0x0000000911007c0c */ /* 0x002fc4000d761270 */
[----:B------:R-:W-:Y:S01]  /*250d0*/  PRMT R13, R107, 0x9910, RZ ;  /* 0x000099106b0d7816 */ /* 0x000fe200000000ff */
[----:B------:R-:W4:Y:S01]  /*250e0*/  LDL.LU R18, [R1+0x800] ;  /* 0x0008000001127983 */ /* 0x000f220000300800 */
[CC--:B------:R-:W-:Y:S01]  /*250f0*/  IADD3 R8, P5, PT, R0.reuse, R3.reuse, RZ ;  /* 0x0000000300087210 */ /* 0x0c0fe20007fbe0ff */
[----:B------:R-:W1:Y:S01]  /*25100*/  LDCU UR9, c[0x0][0x39c] ;  /* 0x00007380ff0977ac */ /* 0x000e620008000800 */
[----:B------:R-:W-:Y:S01]  /*25110*/  SHF.R.S32.HI R13, RZ, 0x8, R13 ;  /* 0x00000008ff0d7819 */ /* 0x000fe2000001140d */
[----:B------:R-:W1:Y:S01]  /*25120*/  LDL.LU R17, [R1+0x7fc] ;  /* 0x0007fc0001117983 */ /* 0x000e620000300800 */
[C---:B------:R-:W-:Y:S01]  /*25130*/  LEA.HI.X.SX32 R9, R0.reuse, R2, 0x1, P5 ;  /* 0x0000000200097211 */ /* 0x040fe200028f0eff */
[----:B------:R-:W-:Y:S01]  /*25140*/  VIADD R0, R0, UR5 ;  /* 0x0000000500007c36 */ /* 0x000fe20008000000 */
[----:B---3--:R-:W-:Y:S01]  /*25150*/  ISETP.LT.AND P5, PT, R10, UR7, !P2 ;  /* 0x000000070a007c0c */ /* 0x008fe2000d7a1270 */
[----:B------:R-:W3:Y:S01]  /*25160*/  LDCU UR7, c[0x0][0x39c] ;  /* 0x00007380ff0777ac */ /* 0x000ee20008000800 */
[----:B------:R-:W-:Y:S01]  /*25170*/  ISETP.LT.AND P6, PT, R16, UR10, !P2 ;  /* 0x0000000a10007c0c */ /* 0x000fe2000d7c1270 */
[----:B------:R3:W-:Y:S01]  /*25180*/  @P3 STG.E.U8 desc[UR18][R8.64], R13 ;  /* 0x0000000d08003986 */ /* 0x0007e2000c101112 */
[C---:B0-----:R-:W-:Y:S01]  /*25190*/  IADD3 R4, P3, PT, R0.reuse, R3, RZ ;  /* 0x0000000300047210 */ /* 0x041fe20007f7e0ff */
[C---:B------:R-:W-:Y:S01]  /*251a0*/  VIADD R10, R0.reuse, UR5 ;  /* 0x00000005000a7c36 */ /* 0x040fe20008000000 */
[----:B------:R-:W-:Y:S01]  /*251b0*/  F2FP.SATFINITE.E5M2.F32.PACK_AB_MERGE_C R109, R109, R108, RZ ;  /* 0x0000006c6d6d723e */ /* 0x000fe200048060ff */
[----:B------:R-:W4:Y:S01]  /*251c0*/  LDL.LU R16, [R1+0x978] ;  /* 0x0009780001107983 */ /* 0x000f220000300800 */
[----:B------:R-:W-:Y:S01]  /*251d0*/  LEA.HI.X.SX32 R5, R0, R2, 0x1, P3 ;  /* 0x0000000200057211 */ /* 0x000fe200018f0eff */
[----:B------:R-:W0:Y:S01]  /*251e0*/  LDCU UR10, c[0x0][0x39c] ;  /* 0x00007380ff0a77ac */ /* 0x000e220008000800 */
[----:B------:R-:W-:-:S02]  /*251f0*/  PRMT R11, R109, 0x9910, RZ ;  /* 0x000099106d0b7816 */ /* 0x000fc400000000ff */
[CC--:B-----5:R-:W-:Y:S02]  /*25200*/  IADD3 R6, P3, PT, R10.reuse, R3.reuse, RZ ;  /* 0x000000030a067210 */ /* 0x0e0fe40007f7e0ff */
[----:B------:R-:W-:Y:S02]  /*25210*/  SHF.R.S32.HI R11, RZ, 0x8, R11 ;  /* 0x00000008ff0b7819 */ /* 0x000fe4000001140b */
[C---:B------:R-:W-:Y:S01]  /*25220*/  LEA.HI.X.SX32 R7, R10.reuse, R2, 0x1, P3 ;  /* 0x000000020a077211 */ /* 0x040fe200018f0eff */
[----:B------:R-:W-:Y:S01]  /*25230*/  VIADD R10, R10, UR5 ;  /* 0x000000050a0a7c36 */ /* 0x000fe20008000000 */
[----:B------:R5:W-:Y:S04]  /*25240*/  @P6 STG.E.U8 desc[UR18][R4.64], R109 ;  /* 0x0000006d04006986 */ /* 0x000be8000c101112 */
[----:B------:R0:W-:Y:S01]  /*25250*/  @P1 STG.E.U8 desc[UR18][R6.64], R11 ;  /* 0x0000000b06001986 */ /* 0x0001e2000c101112 */
[----:B---3--:R-:W-:-:S04]  /*25260*/  IADD3 R8, P1, PT, R10, R3, RZ ;  /* 0x000000030a087210 */ /* 0x008fc80007f3e0ff */
[----:B------:R-:W-:Y:S02]  /*25270*/  LEA.HI.X.SX32 R9, R10, R2, 0x1, P1 ;  /* 0x000000020a097211 */ /* 0x000fe400008f0eff */
[----:B--2---:R-:W-:Y:S02]  /*25280*/  ISETP.LT.AND P1, PT, R15, UR4, !P2 ;  /* 0x000000040f007c0c */ /* 0x004fe4000d721270 */
[----:B----4-:R-:W-:Y:S01]  /*25290*/  ISETP.LT.AND P3, PT, R14, UR6, !P2 ;  /* 0x000000060e007c0c */ /* 0x010fe2000d761270 */
[----:B------:R-:W2:Y:S01]  /*252a0*/  LDL.LU R15, [R1+0x96c] ;  /* 0x00096c00010f7983 */ /* 0x000ea20000300800 */
[----:B------:R-:W-:Y:S01]  /*252b0*/  VIADD R0, R10, UR5 ;  /* 0x000000050a007c36 */ /* 0x000fe20008000000 */
[----:B------:R-:W-:Y:S01]  /*252c0*/  F2FP.SATFINITE.E5M2.F32.PACK_AB_MERGE_C R111, R111, R110, RZ ;  /* 0x0000006e6f6f723e */ /* 0x000fe200048060ff */
[----:B------:R-:W2:Y:S01]  /*252d0*/  LDCU UR4, c[0x0][0x39c] ;  /* 0x00007380ff0477ac */ /* 0x000ea20008000800 */
[----:B------:R-:W3:Y:S02]  /*252e0*/  LDL.LU R14, [R1+0x960] ;  /* 0x00096000010e7983 */ /* 0x000ee40000300800 */
[C---:B-----5:R-:W-:Y:S01]  /*252f0*/  IADD3 R4, P6, PT, R0.reuse, R3, RZ ;  /* 0x0000000300047210 */ /* 0x060fe20007fde0ff */
[----:B------:R-:W3:Y:S01]  /*25300*/  LDCU UR6, c[0x0][0x39c] ;  /* 0x00007380ff0677ac */ /* 0x000ee20008000800 */
[----:B------:R-:W-:Y:S01]  /*25310*/  PRMT R12, R111, 0x9910, RZ ;  /* 0x000099106f0c7816 */ /* 0x000fe200000000ff */
[----:B------:R-:W4:Y:S01]  /*25320*/  LDL.LU R10, [R1+0x8d8] ;  /* 0x0008d800010a7983 */ /* 0x000f220000300800 */
        /* <DEDUP_REMOVED lines=9> */
[----:B------:R-:W4:Y:S02]  /*253c0*/  LDCU UR7, c[0x0][0x39c] ;  /* 0x00007380ff0777ac */ /* 0x000f240008000800 */
        /* <DEDUP_REMOVED lines=14> */
[----:B-1----:R-:W-:Y:S01]  /*254b0*/  ISETP.LT.AND P5, PT, R17, UR9, !P2 ;  /* 0x0000000911007c0c */ /* 0x002fe2000d7a1270 */
[----:B------:R-:W1:Y:S01]  /*254c0*/  LDCU UR9, c[0x0][0x39c] ;  /* 0x00007380ff0977ac */ /* 0x000e620008000800 */
[----:B------:R-:W-:-:S02]  /*254d0*/  ISETP.LT.AND P6, PT, R16, UR10, !P2 ;  /* 0x0000000a10007c0c */ /* 0x000fc4000d7c1270 */
[----:B--2---:R-:W-:Y:S01]  /*254e0*/  ISETP.LT.AND P1, PT, R15, UR4, !P2 ;  /* 0x000000040f007c0c */ /* 0x004fe2000d721270 */
[----:B------:R-:W2:Y:S01]  /*254f0*/  LDCU UR4, c[0x0][0x39c] ;  /* 0x00007380ff0477ac */ /* 0x000ea20008000800 */
[----:B------:R-:W2:Y:S01]  /*25500*/  LDL.LU R15, [R1+0x7f8] ;  /* 0x0007f800010f7983 */ /* 0x000ea20000300800 */
[----:B---3--:R-:W-:Y:S01]  /*25510*/  ISETP.LT.AND P0, PT, R14, UR6, !P2 ;  /* 0x000000060e007c0c */ /* 0x008fe2000d701270 */
[----:B------:R-:W3:Y:S02]  /*25520*/  LDCU UR6, c[0x0][0x39c] ;  /* 0x00007380ff0677ac */ /* 0x000ee40008000800 */
[----:B------:R-:W3:Y:S01]  /*25530*/  LDL.LU R14, [R1+0x7f4] ;  /* 0x0007f400010e7983 */ /* 0x000ee20000300800 */
[----:B------:R-:W-:Y:S02]  /*25540*/  PRMT R13, R115, 0x9910, RZ ;  /* 0x00009910730d7816 */ /* 0x000fe400000000ff */
[C---:B------:R-:W-:Y:S01]  /*25550*/  IADD3 R6, P3, PT, R0.reuse, R3, RZ ;  /* 0x0000000300067210 */ /* 0x040fe20007f7e0ff */
[----:B------:R-:W3:Y:S01]  /*25560*/  LDL.LU R18, [R1+0x7f0] ;  /* 0x0007f00001127983 */ /* 0x000ee20000300800 */
[----:B------:R-:W-:Y:S01]  /*25570*/  F2FP.SATFINITE.E5M2.F32.PACK_AB_MERGE_C R117, R117, R116, RZ ;  /* 0x000000747575723e */ /* 0x000fe200048060ff */
[----:B------:R-:W1:Y:S02]  /*25580*/  LDCU UR10, c[0x0][0x39c] ;  /* 0x00007380ff0a77ac */ /* 0x000e640008000800 */
[----:B------:R-:W3:Y:S04]  /*25590*/  LDL.LU R17, [R1+0x7e0] ;  /* 0x0007e00001117983 */ /* 0x000ee80000300800 */
[----:B------:R-:W1:Y:S01]  /*255a0*/  LDL.LU R16, [R1+0x95c] ;  /* 0x00095c0001107983 */ /* 0x000e620000300800 */
[C---:B------:R-:W-:Y:S01]  /*255b0*/  LEA.HI.X.SX32 R7, R0.reuse, R2, 0x1, P3 ;  /* 0x0000000200077211 */ /* 0x040fe200018f0eff */
[----:B------:R-:W-:Y:S01]  /*255c0*/  VIADD R0, R0, UR5 ;  /* 0x0000000500007c36 */ /* 0x000fe20008000000 */
[----:B------:R-:W-:-:S02]  /*255d0*/  SHF.R.S32.HI R13, RZ, 0x8, R13 ;  /* 0x00000008ff0d7819 */ /* 0x000fc4000001140d */
[----:B----4-:R-:W-:Y:S01]  /*255e0*/  ISETP.LT.AND P3, PT, R10, UR7, !P2 ;  /* 0x000000070a007c0c */ /* 0x010fe2000d761270 */
[C---:B------:R-:W-:Y:S01]  /*255f0*/  VIADD R10, R0.reuse, UR5 ;  /* 0x00000005000a7c36 */ /* 0x040fe20008000000 */
[----:B0-----:R-:W-:Y:S01]  /*25600*/  PRMT R11, R117, 0x9910, RZ ;  /* 0x00009910750b7816 */ /* 0x001fe200000000ff */
[----:B------:R0:W-:Y:S01]  /*25610*/  @P5 STG.E.U8 desc[UR18][R6.64], R13 ;  /* 0x0000000d06005986 */ /* 0x0001e2000c101112 */
[CC--:B------:R-:W-:Y:S01]  /*25620*/  IADD3 R4, P5, PT, R0.reuse, R3.reuse, RZ ;  /* 0x0000000300047210 */ /* 0x0c0fe20007fbe0ff */
[----:B------:R-:W4:Y:S03]  /*25630*/  LDCU UR7, c[0x0][0x39c] ;  /* 0x00007380ff0777ac */ /* 0x000f260008000800 */
[----:B------:R-:W-:Y:S02]  /*25640*/  LEA.HI.X.SX32 R5, R0, R2, 0x1, P5 ;  /* 0x0000000200057211 */ /* 0x000fe400028f0eff */
[----:B-----5:R-:W-:-:S02]  /*25650*/  IADD3 R8, P5, PT, R10, R3, RZ ;  /* 0x000000030a087210 */ /* 0x020fc40007fbe0ff */
[----:B------:R-:W-:Y:S02]  /*25660*/  SHF.R.S32.HI R11, RZ, 0x8, R11 ;  /* 0x00000008ff0b7819 */ /* 0x000fe4000001140b */
[C---:B------:R-:W-:Y:S01]  /*25670*/  LEA.HI.X.SX32 R9, R10.reuse, R2, 0x1, P5 ;  /* 0x000000020a097211 */ /* 0x040fe200028f0eff */
[----:B------:R-:W-:Y:S01]  /*25680*/  VIADD R10, R10, UR5 ;  /* 0x000000050a0a7c36 */ /* 0x000fe20008000000 */
[----:B------:R5:W-:Y:S04]  /*25690*/  @P6 STG.E.U8 desc[UR18][R4.64], R117 ;  /* 0x0000007504006986 */ /* 0x000be8000c101112 */
[----:B------:R4:W-:Y:S01]  /*256a0*/  @P1 STG.E.U8 desc[UR18][R8.64], R11 ;  /* 0x0000000b08001986 */ /* 0x0009e2000c101112 */
[C---:B0-----:R-:W-:Y:S01]  /*256b0*/  IADD3 R6, P1, PT, R10.reuse, R3, RZ ;  /* 0x000000030a067210 */ /* 0x041fe20007f3e0ff */
[----:B------:R-:W-:-:S03]  /*256c0*/  VIADD R0, R10, UR5 ;  /* 0x000000050a007c36 */ /* 0x000fc60008000000 */
[----:B------:R-:W-:Y:S02]  /*256d0*/  LEA.HI.X.SX32 R7, R10, R2, 0x1, P1 ;  /* 0x000000020a077211 */ /* 0x000fe400008f0eff */
[----:B------:R-:W-:Y:S02]  /*256e0*/  F2FP.SATFINITE.E5M2.F32.PACK_AB_MERGE_C R119, R119, R118, RZ ;  /* 0x000000767777723e */ /* 0x000fe400048060ff */
[CC--:B-----5:R-:W-:Y:S02]  /*256f0*/  IADD3 R4, P6, PT, R0.reuse, R3.reuse, RZ ;  /* 0x0000000300047210 */ /* 0x0e0fe40007fde0ff */
[----:B------:R-:W-:Y:S02]  /*25700*/  PRMT R12, R119, 0x9910, RZ ;  /* 0x00009910770c7816 */ /* 0x000fe400000000ff */
[C---:B------:R-:W-:Y:S02]  /*25710*/  LEA.HI.X.SX32 R5, R0.reuse, R2, 0x1, P6 ;  /* 0x0000000200057211 */ /* 0x040fe400030f0eff */
[----:B----4-:R-:W-:Y:S01]  /*25720*/  SHF.R.S32.HI R11, RZ, 0x8, R12 ;  /* 0x00000008ff0b7819 */ /* 0x010fe2000001140c */
[----:B------:R-:W-:Y:S01]  /*25730*/  VIADD R0, R0, UR5 ;  /* 0x0000000500007c36 */ /* 0x000fe20008000000 */
[----:B------:R0:W-:Y:S04]  /*25740*/  @P0 STG.E.U8 desc[UR18][R6.64], R119 ;  /* 0x0000007706000986 */ /* 0x0001e8000c101112 */
[----:B------:R-:W-:-:S04]  /*25750*/  IADD3 R8, P6, PT, R0, R3, RZ ;  /* 0x0000000300087210 */ /* 0x000fc80007fde0ff */
[----:B------:R-:W-:Y:S02]  /*25760*/  LEA.HI.X.SX32 R9, R0, R2, 0x1, P6 ;  /* 0x0000000200097211 */ /* 0x000fe400030f0eff */
[----:B--2---:R-:W-:Y:S02]  /*25770*/  ISETP.LT.AND P1, PT, R15, UR4, !P2 ;  /* 0x000000040f007c0c */ /* 0x004fe4000d721270 */
[----:B---3--:R-:W-:Y:S01]  /*25780*/  ISETP.LT.AND P5, PT, R14, UR6, !P2 ;  /* 0x000000060e007c0c */ /* 0x008fe2000d7a1270 */
[----:B------:R-:W2:Y:S01]  /*25790*/  LDL.LU R15, [R1+0x958] ;  /* 0x00095800010f7983 */ /* 0x000ea20000300800 */
[----:B------:R-:W-:-:S03]  /*257a0*/  ISETP.LT.AND P0, PT, R18, UR7, !P2 ;  /* 0x0000000712007c0c */ /* 0x000fc6000d701270 */
[----:B------:R-:W3:Y:S01]  /*257b0*/  LDL.LU R14, [R1+0x954] ;  /* 0x00095400010e7983 */ /* 0x000ee20000300800 */
[----:B------:R-:W-:Y:S01]  /*257c0*/  F2FP.SATFINITE.E5M2.F32.PACK_AB_MERGE_C R121, R121, R120, RZ ;  /* 0x000000787979723e */ /* 0x000fe200048060ff */
[----:B------:R-:W-:Y:S01]  /*257d0*/  VIADD R0, R0, UR5 ;  /* 0x0000000500007c36 */ /* 0x000fe20008000000 */
[----:B------:R-:W4:Y:S01]  /*257e0*/  LDCU UR7, c[0x0][0x39c] ;  /* 0x00007380ff0777ac */ /* 0x000f220008000800 */
[----:B------:R-:W4:Y:S01]  /*257f0*/  LDL.LU R10, [R1+0x8d4] ;  /* 0x0008d400010a7983 */ /* 0x000f220000300800 */
[----:B-1----:R-:W-:-:S03]  /*25800*/  ISETP.LT.AND P6, PT, R16, UR10, !P2 ;  /* 0x0000000a10007c0c */ /* 0x002fc6000d7c1270 */
[----:B------:R-:W5:Y:S01]  /*25810*/  LDL.LU R12, [R1+0x7ec] ;  /* 0x0007ec00010c7983 */ /* 0x000f620000300800 */
[----:B------:R-:W2:Y:S03]  /*25820*/  LDCU UR4, c[0x0][0x39c] ;  /* 0x00007380ff0477ac */ /* 0x000ea60008000800 */
[----:B------:R-:W5:Y:S01]  /*25830*/  LDL.LU R18, [R1+0x7e8] ;  /* 0x0007e80001127983 */ /* 0x000f620000300800 */
[----:B------:R-:W-:Y:S01]  /*25840*/  F2FP.SATFINITE.E5M2.F32.PACK_AB_MERGE_C R123, R123, R122, RZ ;  /* 0x0000007a7b7b723e */ /* 0x000fe200048060ff */
[----:B------:R-:W3:Y:S02]  /*25850*/  LDCU UR6, c[0x0][0x39c] ;  /* 0x00007380ff0677ac */ /* 0x000ee40008000800 */
[----:B------:R-:W5:Y:S01]  /*25860*/  LDL.LU R16, [R1+0x7d8] ;  /* 0x0007d80001107983 */ /* 0x000f620000300800 */
[----:B0-----:R-:W-:-:S03]  /*25870*/  PRMT R6, R121, 0x9910, RZ ;  /* 0x0000991079067816 */ /* 0x001fc600000000ff */
[----:B------:R0:W-:Y:S01]  /*25880*/  @P3 STG.E.U8 desc[UR18][R4.64], R11 ;  /* 0x0000000b04003986 */ /* 0x0001e2000c101112 */
[----:B------:R-:W-:-:S03]  /*25890*/  VIADD R7, R0, UR5 ;  /* 0x0000000500077c36 */ /* 0x000fc60008000000 */
[----:B------:R1:W-:Y:S01]  /*258a0*/  @P1 STG.E.U8 desc[UR18][R8.64], R121 ;  /* 0x0000007908001986 */ /* 0x0003e2000c101112 */
[----:B------:R-:W-:Y:S01]  /*258b0*/  ISETP.LT.AND P3, PT, R17, UR9, !P2 ;  /* 0x0000000911007c0c */ /* 0x000fe2000d761270 */
[----:B0-----:R-:W-:Y:S01]  /*258c0*/  IMAD.MOV.U32 R11, RZ, RZ, R6 ;  /* 0x000000ffff0b7224 */ /* 0x001fe200078e0006 */
[----:B------:R-:W-:-:S04]  /*258d0*/  IADD3 R4, P1, PT, R0, R3, RZ ;  /* 0x0000000300047210 */ /* 0x000fc80007f3e0ff */
[-C--:B------:R-:W-:Y:S01]  /*258e0*/  LEA.HI.X.SX32 R5, R0, R2.reuse, 0x1, P1 ;  /* 0x0000000200057211 */ /* 0x080fe200008f0eff */
[C---:B------:R-:W-:Y:S01]  /*258f0*/  VIADD R0, R7.reuse, UR5 ;  /* 0x0000000507007c36 */ /* 0x040fe20008000000 */
[----:B------:R-:W-:Y:S02]  /*25900*/  SHF.R.S32.HI R11, RZ, 0x8, R11 ;  /* 0x00000008ff0b7819 */ /* 0x000fe4000001140b */
[-C--:B------:R-:W-:Y:S02]  /*25910*/  IADD3 R6, P1, PT, R7, R3.reuse, RZ ;  /* 0x0000000307067210 */ /* 0x080fe40007f3e0ff */
[----:B------:R-:W-:Y:S01]  /*25920*/  PRMT R13, R123, 0x9910, RZ ;  /* 0x000099107b0d7816 */ /* 0x000fe200000000ff */
[----:B------:R0:W-:Y:S01]  /*25930*/  @P5 STG.E.U8 desc[UR18][R4.64], R11 ;  /* 0x0000000b04005986 */ /* 0x0001e2000c101112 */
[----:B-1----:R-:W-:Y:S02]  /*25940*/  IADD3 R8, P5, PT, R0, R3, RZ ;  /* 0x0000000300087210 */ /* 0x002fe40007fbe0ff */
[----:B------:R-:W-:-:S02]  /*25950*/  LEA.HI.X.SX32 R7, R7, R2, 0x1, P1 ;  /* 0x0000000207077211 */ /* 0x000fc400008f0eff */
[C---:B------:R-:W-:Y:S01]  /*25960*/  LEA.HI.X.SX32 R9, R0.reuse, R2, 0x1, P5 ;  /* 0x0000000200097211 */ /* 0x040fe200028f0eff */
[----:B------:R-:W-:Y:S01]  /*25970*/  VIADD R0, R0, UR5 ;  /* 0x0000000500007c36 */ /* 0x000fe20008000000 */
[----:B------:R-:W-:Y:S01]  /*25980*/  SHF.R.S32.HI R13, RZ, 0x8, R13 ;  /* 0x00000008ff0d7819 */ /* 0x000fe2000001140d */
[----:B------:R1:W-:Y:S01]  /*25990*/  @P0 STG.E.U8 desc[UR18][R6.64], R123 ;  /* 0x0000007b06000986 */ /* 0x0003e2000c101112 */
[----:B------:R-:W-:-:S03]  /*259a0*/  F2FP.SATFINITE.E5M2.F32.PACK_AB_MERGE_C R125, R125, R124, RZ ;  /* 0x0000007c7d7d723e */ /* 0x000fc600048060ff */
[----:B------:R1:W-:Y:S01]  /*259b0*/  @P3 STG.E.U8 desc[UR18][R8.64], R13 ;  /* 0x0000000d08003986 */ /* 0x0003e2000c101112 */
[C---:B0-----:R-:W-:Y:S02]  /*259c0*/  IADD3 R4, P3, PT, R0.reuse, R3, RZ ;  /* 0x0000000300047210 */ /* 0x041fe40007f7e0ff */
[----:B------:R-:W-:Y:S02]  /*259d0*/  PRMT R17, R125, 0x9910, RZ ;  /* 0x000099107d117816 */ /* 0x000fe400000000ff */
[----:B------:R-:W-:Y:S02]  /*259e0*/  LEA.HI.X.SX32 R5, R0, R2, 0x1, P3 ;  /* 0x0000000200057211 */ /* 0x000fe400018f0eff */
[----:B------:R-:W-:-:S03]  /*259f0*/  SHF.R.S32.HI R17, RZ, 0x8, R17 ;  /* 0x00000008ff117819 */ /* 0x000fc60000011411 */
[----:B------:R0:W-:Y:S01]  /*25a00*/  @P6 STG.E.U8 desc[UR18][R4.64], R125 ;  /* 0x0000007d04006986 */ /* 0x0001e2000c101112 */
[----:B------:R-:W-:Y:S02]  /*25a10*/  F2FP.SATFINITE.E5M2.F32.PACK_AB_MERGE_C R127, R127, R126, RZ ;  /* 0x0000007e7f7f723e */ /* 0x000fe400048060ff */
[----:B------:R-:W-:Y:S02]  /*25a20*/  F2FP.SATFINITE.E5M2.F32.PACK_AB_MERGE_C R129, R129, R128, RZ ;  /* 0x000000808181723e */ /* 0x000fe400048060ff */
[----:B------:R-:W-:-:S04]  /*25a30*/  F2FP.SATFINITE.E5M2.F32.PACK_AB_MERGE_C R131, R131, R130, RZ ;  /* 0x000000828383723e */ /* 0x000fc800048060ff */
[----:B------:R-:W-:-:S04]  /*25a40*/  PRMT R19, R131, 0x9910, RZ ;  /* 0x0000991083137816 */ /* 0x000fc800000000ff */
[----:B------:R-:W-:Y:S02]  /*25a50*/  SHF.R.S32.HI R19, RZ, 0x8, R19 ;  /* 0x00000008ff137819 */ /* 0x000fe40000011413 */
[----:B--2---:R-:W-:Y:S01]  /*25a60*/  ISETP.LT.AND P1, PT, R15, UR4, !P2 ;  /* 0x000000040f007c0c */ /* 0x004fe2000d721270 */
[----:B------:R-:W5:Y:S01]  /*25a70*/  LDCU UR4, c[0x0][0x39c] ;  /* 0x00007380ff0477ac */ /* 0x000f620008000800 */
[----:B----4-:R-:W-:Y:S01]  /*25a80*/  ISETP.LT.AND P5, PT, R10, UR7, !P2 ;  /* 0x000000070a007c0c */ /* 0x010fe2000d7a1270 */
[----:B------:R-:W-:Y:S01]  /*25a90*/  VIADD R10, R0, UR5 ;  /* 0x00000005000a7c36 */ /* 0x000fe20008000000 */
[----:B---3--:R-:W-:Y:S01]  /*25aa0*/  ISETP.LT.AND P0, PT, R14, UR6, !P2 ;  /* 0x000000060e007c0c */ /* 0x008fe2000d701270 */
[----:B------:R-:W2:Y:S02]  /*25ab0*/  LDCU UR6, c[0x0][0x39c] ;  /* 0x00007380ff0677ac */ /* 0x000ea40008000800 */
[C---:B------:R-:W-:Y:S01]  /*25ac0*/  VIADD R0, R10.reuse, UR5 ;  /* 0x000000050a007c36 */ /* 0x040fe20008000000 */
[----:B-1----:R-:W-:Y:S01]  /*25ad0*/  IADD3 R6, P3, PT, R10, R3, RZ ;  /* 0x000000030a067210 */ /* 0x002fe20007f7e0ff */
[----:B------:R-:W1:Y:S02]  /*25ae0*/  LDCU UR7, c[0x0][0x39c] ;  /* 0x00007380ff0777ac */ /* 0x000e640008000800 */
[----:B------:R-:W-:Y:S01]  /*25af0*/  VIADD R11, R0, UR5 ;  /* 0x00000005000b7c36 */ /* 0x000fe20008000000 */
[----:B------:R-:W-:-:S03]  /*25b00*/  LEA.HI.X.SX32 R7, R10, R2, 0x1, P3 ;  /* 0x000000020a077211 */ /* 0x000fc600018f0eff */
[----:B------:R-:W-:Y:S02]  /*25b10*/  VIADD R13, R11, UR5 ;  /* 0x000000050b0d7c36 */ /* 0x000fe40008000000 */
[----:B------:R3:W-:Y:S01]  /*25b20*/  @P1 STG.E.U8 desc[UR18][R6.64], R17 ;  /* 0x0000001106001986 */ /* 0x0007e2000c101112 */
[CC--:B------:R-:W-:Y:S01]  /*25b30*/  IADD3 R8, P1, PT, R0.reuse, R3.reuse, RZ ;  /* 0x0000000300087210 */ /* 0x0c0fe20007f3e0ff */
[----:B------:R-:W-:Y:S01]  /*25b40*/  VIADD R14, R13, UR5 ;  /* 0x000000050d0e7c36 */ /* 0x000fe20008000000 */
[CC--:B------:R-:W-:Y:S02]  /*25b50*/  IADD3 R10, P6, PT, R11.reuse, R3.reuse, RZ ;  /* 0x000000030b0a7210 */ /* 0x0c0fe40007fde0ff */
[-C--:B------:R-:W-:Y:S01]  /*25b60*/  LEA.HI.X.SX32 R9, R0, R2.reuse, 0x1, P1 ;  /* 0x0000000200097211 */ /* 0x080fe200008f0eff */
[----:B------:R-:W-:Y:S01]  /*25b70*/  VIADD R0, R14, UR5 ;  /* 0x000000050e007c36 */ /* 0x000fe20008000000 */
[----:B-----5:R-:W-:Y:S02]  /*25b80*/  ISETP.LT.AND P3, PT, R12, UR4, !P2 ;  /* 0x000000040c007c0c */ /* 0x020fe4000d761270 */
[----:B------:R-:W-:Y:S01]  /*25b90*/  LEA.HI.X.SX32 R11, R11, R2, 0x1, P6 ;  /* 0x000000020b0b7211 */ /* 0x000fe200030f0eff */
[----:B------:R-:W-:Y:S01]  /*25ba0*/  VIADD R15, R0, UR5 ;  /* 0x00000005000f7c36 */ /* 0x000fe20008000000 */
[----:B0-----:R-:W-:-:S02]  /*25bb0*/  IADD3 R4, P1, PT, R13, R3, RZ ;  /* 0x000000030d047210 */ /* 0x001fc40007f3e0ff */
[CC--:B------:R-:W-:Y:S02]  /*25bc0*/  IADD3 R12, P6, PT, R14.reuse, R3.reuse, RZ ;  /* 0x000000030e0c7210 */ /* 0x0c0fe40007fde0ff */
[-C--:B------:R-:W-:Y:S02]  /*25bd0*/  LEA.HI.X.SX32 R5, R13, R2.reuse, 0x1, P1 ;  /* 0x000000020d057211 */ /* 0x080fe400008f0eff */
[-C--:B------:R-:W-:Y:S02]  /*25be0*/  LEA.HI.X.SX32 R13, R14, R2.reuse, 0x1, P6 ;  /* 0x000000020e0d7211 */ /* 0x080fe400030f0eff */
[----:B------:R-:W-:Y:S02]  /*25bf0*/  IADD3 R14, P6, PT, R15, R3, RZ ;  /* 0x000000030f0e7210 */ /* 0x000fe40007fde0ff */
[----:B---3--:R-:W-:Y:S02]  /*25c00*/  PRMT R7, R127, 0x9910, RZ ;  /* 0x000099107f077816 */ /* 0x008fe400000000ff */
[----:B------:R-:W-:-:S02]  /*25c10*/  LEA.HI.X.SX32 R15, R15, R2, 0x1, P6 ;  /* 0x000000020f0f7211 */ /* 0x000fc400030f0eff */
[----:B--2---:R-:W-:Y:S02]  /*25c20*/  ISETP.LT.AND P1, PT, R18, UR6, !P2 ;  /* 0x0000000612007c0c */ /* 0x004fe4000d721270 */
[----:B------:R-:W-:Y:S01]  /*25c30*/  IADD3 R6, P6, PT, R0, R3, RZ ;  /* 0x0000000300067210 */ /* 0x000fe20007fde0ff */
[----:B------:R-:W-:Y:S01]  /*25c40*/  IMAD.MOV.U32 R3, RZ, RZ, R7 ;  /* 0x000000ffff037224 */ /* 0x000fe200078e0007 */
[----:B-1----:R-:W-:Y:S02]  /*25c50*/  ISETP.LT.AND P2, PT, R16, UR7, !P2 ;  /* 0x0000000710007c0c */ /* 0x002fe4000d741270 */
[----:B------:R-:W-:Y:S02]  /*25c60*/  PRMT R17, R129, 0x9910, RZ ;  /* 0x0000991081117816 */ /* 0x000fe400000000ff */
[----:B------:R-:W-:Y:S02]  /*25c70*/  SHF.R.S32.HI R3, RZ, 0x8, R3 ;  /* 0x00000008ff037819 */ /* 0x000fe40000011403 */
[----:B------:R-:W-:Y:S01]  /*25c80*/  SHF.R.S32.HI R17, RZ, 0x8, R17 ;  /* 0x00000008ff117819 */ /* 0x000fe20000011411 */
[----:B------:R0:W-:Y:S01]  /*25c90*/  @P0 STG.E.U8 desc[UR18][R8.64], R127 ;  /* 0x0000007f08000986 */ /* 0x0001e2000c101112 */
[----:B------:R-:W-:-:S03]  /*25ca0*/  LEA.HI.X.SX32 R7, R0, R2, 0x1, P6 ;  /* 0x0000000200077211 */ /* 0x000fc600030f0eff */
[----:B------:R0:W-:Y:S04]  /*25cb0*/  @P5 STG.E.U8 desc[UR18][R10.64], R3 ;  /* 0x000000030a005986 */ /* 0x0001e8000c101112 */
[----:B------:R0:W-:Y:S04]  /*25cc0*/  @P3 STG.E.U8 desc[UR18][R4.64], R129 ;  /* 0x0000008104003986 */ /* 0x0001e8000c101112 */
[----:B------:R0:W-:Y:S04]  /*25cd0*/  @P1 STG.E.U8 desc[UR18][R12.64], R17 ;  /* 0x000000110c001986 */ /* 0x0001e8000c101112 */
[----:B------:R0:W-:Y:S04]  /*25ce0*/  @P2 STG.E.U8 desc[UR18][R6.64], R131 ;  /* 0x0000008306002986 */ /* 0x0001e8000c101112 */
[----:B------:R0:W-:Y:S01]  /*25cf0*/  @P4 STG.E.U8 desc[UR18][R14.64], R19 ;  /* 0x000000130e004986 */ /* 0x0001e2000c101112 */
[----:B------:R-:W-:Y:S06]  /*25d00*/  BAR.SYNC.DEFER_BLOCKING 0x0 ;  /* 0x0000000000007b1d */ /* 0x000fec0000010000 */
[----:B------:R-:W-:Y:S05]  /*25d10*/  BRA.U UP0, `(.L_x_13) ;  /* 0x0000000100a07547 */ /* 0x000fea000b800000 */
[----:B------:R-:W1:Y:S01]  /*25d20*/  S2UR UR5, SR_CgaCtaId ;  /* 0x00000000000579c3 */ /* 0x000e620000008800 */
[----:B------:R-:W-:Y:S01]  /*25d30*/  NOP ;  /* 0x0000000000007918 */ /* 0x000fe20000000000 */
[----:B------:R-:W-:Y:S01]  /*25d40*/  UMOV UR4, 0x50 ;  /* 0x0000005000047882 */ /* 0x000fe20000000000 */
[----:B------:R-:W-:Y:S02]  /*25d50*/  IMAD.U32 R0, RZ, RZ, UR8 ;  /* 0x00000008ff007e24 */ /* 0x000fe4000f8e00ff */
[----:B0-----:R-:W-:Y:S02]  /*25d60*/  IMAD.MOV.U32 R3, RZ, RZ, 0xf ;  /* 0x0000000fff037424 */ /* 0x001fe400078e00ff */
[----:B------:R-:W-:Y:S01]  /*25d70*/  IMAD.MOV.U32 R7, RZ, RZ, 0x1 ;  /* 0x00000001ff077424 */ /* 0x000fe200078e00ff */
[----:B------:R-:W-:-:S04]  /*25d80*/  LOP3.LUT R0, R0, 0xffff, RZ, 0xc0, !PT ;  /* 0x0000ffff00007812 */ /* 0x000fc800078ec0ff */
[----:B------:R-:W-:-:S05]  /*25d90*/  SHF.R.U32.HI R0, RZ, 0x5, R0 ;  /* 0x00000005ff007819 */ /* 0x000fca0000011600 */
[----:B------:R-:W-:Y:S01]  /*25da0*/  VIADD R2, R0, 0x10 ;  /* 0x0000001000027836 */ /* 0x000fe20000000000 */
[----:B------:R-:W-:Y:S01]  /*25db0*/  SHF.L.U32 R0, R3, R0, RZ ;  /* 0x0000000003007219 */ /* 0x000fe200000006ff */
[----:B-1----:R-:W-:-:S03]  /*25dc0*/  ULEA UR6, UR5, UR4, 0x18 ;  /* 0x0000000405067291 */ /* 0x002fc6000f8ec0ff */
[----:B------:R-:W-:-:S04]  /*25dd0*/  SHF.L.U32 R3, R7, R2, RZ ;  /* 0x0000000207037219 */ /* 0x000fc800000006ff */
[----:B------:R-:W-:Y:S02]  /*25de0*/  LOP3.LUT R0, R3, R0, RZ, 0xfc, !PT ;  /* 0x0000000003007212 */ /* 0x000fe400078efcff */
[----:B------:R-:W0:Y:S02]  /*25df0*/  LDS R5, [UR6] ;  /* 0x00000006ff057984 */ /* 0x000e240008000800 */
[C---:B------:R-:W-:Y:S02]  /*25e00*/  LOP3.LUT R2, R0.reuse, 0xffff, RZ, 0xc0, !PT ;  /* 0x0000ffff00027812 */ /* 0x040fe400078ec0ff */
[----:B0-----:R-:W-:-:S04]  /*25e10*/  LOP3.LUT R3, R0, 0xffff, R5, 0x80, !PT ;  /* 0x0000ffff00037812 */ /* 0x001fc800078e8005 */
[----:B------:R-:W-:-:S13]  /*25e20*/  ISETP.NE.AND P0, PT, R3, R2, PT ;  /* 0x000000020300720c */ /* 0x000fda0003f05270 */
[----:B------:R-:W-:Y:S05]  /*25e30*/  @P0 BRA `(.L_x_14) ;  /* 0x0000000000500947 */ /* 0x000fea0003800000 */
[----:B------:R-:W-:Y:S02]  /*25e40*/  SHF.R.U32.HI R5, RZ, 0x10, R5 ;  /* 0x00000010ff057819 */ /* 0x000fe40000011605 */
[----:B------:R-:W-:-:S04]  /*25e50*/  SHF.R.U32.HI R2, RZ, 0x10, R0 ;  /* 0x00000010ff027819 */ /* 0x000fc80000011600 */
[----:B------:R-:W-:-:S04]  /*25e60*/  LOP3.LUT R5, R5, R2, RZ, 0xc0, !PT ;  /* 0x0000000205057212 */ /* 0x000fc800078ec0ff */
[----:B------:R-:W-:-:S13]  /*25e70*/  ISETP.NE.AND P0, PT, R5, R2, PT ;  /* 0x000000020500720c */ /* 0x000fda0003f05270 */
[----:B------:R-:W-:Y:S05]  /*25e80*/  @P0 BRA `(.L_x_15) ;  /* 0x0000000000300947 */ /* 0x000fea0003800000 */
[----:B------:R-:W-:Y:S01]  /*25e90*/  R2UR UR4, R0 ;  /* 0x00000000000472ca */ /* 0x000fe200000e0000 */
[----:B------:R-:W-:Y:S01]  /*25ea0*/  VOTEU.ANY UR5, UPT, PT ;  /* 0x0000000000057886 */ /* 0x000fe200038e0100 */
[----:B------:R-:W0:Y:S01]  /*25eb0*/  S2R R0, SR_LANEID ;  /* 0x0000000000007919 */ /* 0x000e220000000000 */
[----:B------:R-:W-:-:S10]  /*25ec0*/  UFLO.U32 UR5, UR5 ;  /* 0x00000005000572bd */ /* 0x000fd400080e0000 */
[----:B------:R-:W-:-:S06]  /*25ed0*/  ULOP3.LUT UR4, URZ, UR4, URZ, 0x33, !UPT ;  /* 0x00000004ff047292 */ /* 0x000fcc000f8e33ff */
[----:B------:R-:W-:-:S04]  /*25ee0*/  IMAD.U32 R2, RZ, RZ, UR4 ;  /* 0x00000004ff027e24 */ /* 0x000fc8000f8e00ff */
[----:B------:R-:W1:Y:S02]  /*25ef0*/  REDUX UR7, R2 ;  /* 0x00000000020773c4 */ /* 0x000e640000000000 */
[----:B------:R2:W-:Y:S01]  /*25f00*/  UTCATOMSWS.AND URZ, UR4 ;  /* 0x0000000400ff79e3 */ /* 0x0005e20008000000 */
[----:B0-----:R-:W-:Y:S01]  /*25f10*/  ISETP.EQ.U32.AND P0, PT, R0, UR5, PT ;  /* 0x0000000500007c0c */ /* 0x001fe2000bf02070 */
[----:B-1----:R-:W-:-:S12]  /*25f20*/  IMAD.U32 R0, RZ, RZ, UR7 ;  /* 0x00000007ff007e24 */ /* 0x002fd8000f8e00ff */
[----:B------:R2:W-:Y:S01]  /*25f30*/  @P0 ATOMS.AND RZ, [UR6], R0 ;  /* 0x00000000ffff098c */ /* 0x0005e2000a800006 */
[----:B------:R-:W-:Y:S05]  /*25f40*/  BRA `(.L_x_13) ;  /* 0x0000000000147947 */ /* 0x000fea0003800000 */
.L_x_15:
[----:B------:R-:W-:-:S07]  /*25f50*/  MOV R2, 0x25f70 ;  /* 0x00025f7000027802 */ /* 0x000fce0000000f00 */
[----:B------:R-:W-:Y:S05]  /*25f60*/  CALL.REL.NOINC `($__internal_0_$__cuda_sm10x_tcgen05_guardrail_trap_col_being_dealloced_not_returned_by_alloc) ;  /* 0x00000000002c7944 */ /* 0x000fea0003c00000 */
[----:B------:R-:W-:Y:S05]  /*25f70*/  BRA `(.L_x_13) ;  /* 0x0000000000087947 */ /* 0x000fea0003800000 */
.L_x_14:
[----:B------:R-:W-:-:S07]  /*25f80*/  MOV R2, 0x25fa0 ;  /* 0x00025fa000027802 */ /* 0x000fce0000000f00 */
[----:B------:R-:W-:Y:S05]  /*25f90*/  CALL.REL.NOINC `($__internal_2_$__cuda_sm10x_tcgen05_guardrail_trap_unallocated_columns_being_dealloced) ;  /* 0x0000000000387944 */ /* 0x000fea0003c00000 */
.L_x_13:
[----:B------:R-:W-:Y:S01]  /*25fa0*/  NOP ;  /* 0x0000000000007918 */ /* 0x000fe20000000000 */
[----:B--2---:R-:W-:Y:S05]  /*25fb0*/  EXIT ;  /* 0x000000000000794d */ /* 0x004fea0003800000 */
.L_x_8:
[----:B------:R-:W1:Y:S02]  /*25fc0*/  SYNCS.PHASECHK.TRANS64.TRYWAIT P6, [UR6], R39 ;  /* 0x00000027ff0075a7 */ /* 0x000e6400080c1106 */
[----:B-1----:R-:W-:Y:S05]  /*25fd0*/  @!P6 BRA `(.L_x_8) ;  /* 0xfffffffc00f8e947 */ /* 0x002fea000383ffff */
[----:B------:R-:W-:Y:S05]  /*25fe0*/  BRA `(.L_x_16) ;  /* 0xfffffefc00847947 */ /* 0x000fea000383ffff */
.L_x_12:
[----:B------:R-:W0:Y:S02]  /*25ff0*/  SYNCS.PHASECHK.TRANS64.TRYWAIT P4, [UR6], R10 ;  /* 0x0000000aff0075a7 */ /* 0x000e240008081106 */
[----:B0-----:R-:W-:Y:S05]  /*26000*/  @!P4 BRA `(.L_x_12) ;  /* 0xfffffffc00f8c947 */ /* 0x001fea000383ffff */
[----:B------:R-:W-:Y:S05]  /*26010*/  BRA `(.L_x_11) ;  /* 0xffffffb400f47947 */ /* 0x000fea000383ffff */
        .weak           $__internal_0_$__cuda_sm10x_tcgen05_guardrail_trap_col_being_dealloced_not_returned_by_alloc
        .type           $__internal_0_$__cuda_sm10x_tcgen05_guardrail_trap_col_being_dealloced_not_returned_by_alloc,@function
        .size           $__internal_0_$__cuda_sm10x_tcgen05_guardrail_trap_col_being_dealloced_not_returned_by_alloc,($__internal_1_$__cuda_sm10x_tcgen05_guardrail_trap_phase_invalid_during_alloc - $__internal_0_$__cuda_sm10x_tcgen05_guardrail_trap_col_being_dealloced_not_returned_by_alloc)
$__internal_0_$__cuda_sm10x_tcgen05_guardrail_trap_col_being_dealloced_not_returned_by_alloc:
[----:B------:R-:W-:Y:S05]  /*26020*/  BPT.TRAP 0x1 ;  /* 0x000000040000795c */ /* 0x000fea0000300000 */
[----:B------:R-:W-:-:S04]  /*26030*/  IMAD.MOV.U32 R3, RZ, RZ, 0x0 ;  /* 0x00000000ff037424 */ /* 0x000fc800078e00ff */
[----:B------:R-:W-:Y:S05]  /*26040*/  RET.REL.NODEC R2 `(matmul_kernel) ;  /* 0xfffffd9c02ec7950 */ /* 0x000fea0003c3ffff */
        .weak           $__internal_1_$__cuda_sm10x_tcgen05_guardrail_trap_phase_invalid_during_alloc
        .type           $__internal_1_$__cuda_sm10x_tcgen05_guardrail_trap_phase_invalid_during_alloc,@function
        .size           $__internal_1_$__cuda_sm10x_tcgen05_guardrail_trap_phase_invalid_during_alloc,($__internal_2_$__cuda_sm10x_tcgen05_guardrail_trap_unallocated_columns_being_dealloced - $__internal_1_$__cuda_sm10x_tcgen05_guardrail_trap_phase_invalid_during_alloc)
$__internal_1_$__cuda_sm10x_tcgen05_guardrail_trap_phase_invalid_during_alloc:
[----:B------:R-:W-:Y:S05]  /*26050*/  BPT.TRAP 0x1 ;  /* 0x000000040000795c */ /* 0x000fea0000300000 */
[----:B------:R-:W-:-:S04]  /*26060*/  IMAD.MOV.U32 R5, RZ, RZ, 0x0 ;  /* 0x00000000ff057424 */ /* 0x000fc800078e00ff */
[----:B------:R-:W-:Y:S05]  /*26070*/  RET.REL.NODEC R4 `(matmul_kernel) ;  /* 0xfffffd9c04e07950 */ /* 0x000fea0003c3ffff */
        .weak           $__internal_2_$__cuda_sm10x_tcgen05_guardrail_trap_unallocated_columns_being_dealloced
        .type           $__internal_2_$__cuda_sm10x_tcgen05_guardrail_trap_unallocated_columns_being_dealloced,@function
        .size           $__internal_2_$__cuda_sm10x_tcgen05_guardrail_trap_unallocated_columns_being_dealloced,(.L_x_20 - $__internal_2_$__cuda_sm10x_tcgen05_guardrail_trap_unallocated_columns_being_dealloced)
$__internal_2_$__cuda_sm10x_tcgen05_guardrail_trap_unallocated_columns_being_dealloced:
[----:B------:R-:W-:Y:S05]  /*26080*/  BPT.TRAP 0x1 ;  /* 0x000000040000795c */ /* 0x000fea0000300000 */
[----:B------:R-:W-:-:S04]  /*26090*/  IMAD.MOV.U32 R3, RZ, RZ, 0x0 ;  /* 0x00000000ff037424 */ /* 0x000fc800078e00ff */
[----:B------:R-:W-:Y:S05]  /*260a0*/  RET.REL.NODEC R2 `(matmul_kernel) ;  /* 0xfffffd9c02d47950 */ /* 0x000fea0003c3ffff */
.L_x_17:
[----:B------:R-:W-:-:S00]  /*260b0*/  BRA `(.L_x_17) ;  /* 0xfffffffc00fc7947 */ /* 0x000fc0000383ffff */
[----:B------:R-:W-:-:S00]  /*260c0*/  NOP ;  /* 0x0000000000007918 */ /* 0x000fc00000000000 */
        /* <DEDUP_REMOVED lines=11> */
.L_x_20:


//--------------------- .nv.shared.matmul_kernel  --------------------------
	.section	.nv.shared.matmul_kernel,"aw",@nobits
	.sectionflags	@""
	.align	16
	.zero		1024


//--------------------- .nv.shared.reserved.0     --------------------------
	.section	.nv.shared.reserved.0,"aw",@nobits
	.align	8
	.weak		__nv_reservedSMEM_offset_0_alias
	.size		__nv_reservedSMEM_offset_0_alias, 0, 64
	.other		__nv_reservedSMEM_offset_0_alias,@"STO_CUDA_RESERVED_SHARED STV_DEFAULT"
__nv_reservedSMEM_offset_0_alias:
	.zero		0
.nv.shared.reserved.0:
	.zero		64
	.weak		__nv_reservedSMEM_allocation_phase
	.type		__nv_reservedSMEM_allocation_phase,@object
	.size		__nv_reservedSMEM_allocation_phase,(.L_0 - __nv_reservedSMEM_allocation_phase)
__nv_reservedSMEM_allocation_phase:
	.zero		1
.L_0:
	.zero		7
	.weak		__nv_reservedSMEM_devtool_atexit_pc
	.type		__nv_reservedSMEM_devtool_atexit_pc,@object
	.size		__nv_reservedSMEM_devtool_atexit_pc,(__nv_reservedSMEM_allocation_mask - __nv_reservedSMEM_devtool_atexit_pc)
__nv_reservedSMEM_devtool_atexit_pc:
	.zero		8
	.weak		__nv_reservedSMEM_allocation_mask
	.type		__nv_reservedSMEM_allocation_mask,@object
	.size		__nv_reservedSMEM_allocation_mask,(.L_2 - __nv_reservedSMEM_allocation_mask)
__nv_reservedSMEM_allocation_mask:
	.zero		4
.L_2:


//--------------------- .nv.constant0.matmul_kernel --------------------------
	.section	.nv.constant0.matmul_kernel,"a",@progbits
	.sectionflags	@""
	.align	4
.nv.constant0.matmul_kernel:
	.zero		976


//--------------------- SYMBOLS --------------------------

	.type		.nv.reservedSmem.offset0,@object
	.size		.nv.reservedSmem.offset0,0x4
	.type		.nv.reservedSmem.cap,@object
	.size		.nv.reservedSmem.cap,0x4
